def matmul_kernel(
    a_ptr,
    b_ptr,
    c_ptr,
    M,
    N,
    K,
    stride_am,
    stride_ak,
    stride_bk,
    stride_bn,
    stride_cm,
    stride_cn,
    BLOCK_M: tl.constexpr,
    BLOCK_N: tl.constexpr,
    BLOCK_K: tl.constexpr,
    GROUP_M: tl.constexpr,
):
    pid = tl.program_id(axis=0)
    num_pid_m = tl.cdiv(M, BLOCK_M)
    num_pid_n = tl.cdiv(N, BLOCK_N)
    num_pid_in_group = GROUP_M * num_pid_n
    group_id = pid // num_pid_in_group
    first_pid_m = group_id * GROUP_M
    group_size_m = min(num_pid_m - first_pid_m, GROUP_M)
    pid_m = first_pid_m + ((pid % num_pid_in_group) % group_size_m)
    pid_n = (pid % num_pid_in_group) // group_size_m

    offs_am = (pid_m * BLOCK_M + tl.arange(0, BLOCK_M)) % M
    offs_bn = (pid_n * BLOCK_N + tl.arange(0, BLOCK_N)) % N
    offs_k = tl.arange(0, BLOCK_K)
    a_ptrs = a_ptr + offs_am[:, None] * stride_am + offs_k[None, :] * stride_ak
    b_ptrs = b_ptr + offs_k[:, None] * stride_bk + offs_bn[None, :] * stride_bn

    acc = tl.zeros((BLOCK_M, BLOCK_N), dtype=tl.float32)
    for kk in range(0, tl.cdiv(K, BLOCK_K)):
        a = tl.load(a_ptrs, mask=offs_k[None, :] < K - kk * BLOCK_K, other=0.0)
        b = tl.load(b_ptrs, mask=offs_k[:, None] < K - kk * BLOCK_K, other=0.0)
        acc = tl.dot(a, b, acc)
        a_ptrs += BLOCK_K * stride_ak
        b_ptrs += BLOCK_K * stride_bk

    c = acc.to(c_ptr.dtype.element_ty)
    offs_cm = pid_m * BLOCK_M + tl.arange(0, BLOCK_M)
    offs_cn = pid_n * BLOCK_N + tl.arange(0, BLOCK_N)
    c_ptrs = c_ptr + offs_cm[:, None] * stride_cm + offs_cn[None, :] * stride_cn
    mask = (offs_cm[:, None] < M) & (offs_cn[None, :] < N)
    tl.store(c_ptrs, c, mask=mask)

# config = {"BLOCK_K": 128, "BLOCK_M": 64, "BLOCK_N": 32, "GROUP_M": 8, "arch": "sm_100", "dtype": "bf16", "num_ctas": 1, "num_stages": 2, "num_warps": 2}
# arch = sm_100


// ===== COMPILED SASS (sm_100a) =====

	.target	sm_100a

	.elftype	@"ET_EXEC"


//--------------------- .note.nv.tkinfo           --------------------------
	.section	.note.nv.tkinfo,"",@"SHT_NOTE"
	.sectionflags	@"SHF_NOTE_NV_TKINFO"
	.tkinfo
        /*0018*/ 	.word	0x00000081
        /*0030*/ 	.string	""
        /*0030*/ 	.string	"ptxas-blackwell"
        /*0030*/ 	.string	"Cuda compilation tools, release 12.9, V12.9.86"
        /*0030*/ 	.string	"Build cuda_12.9.r12.9/compiler.36037853_0"
        /*0030*/ 	.string	"-v  -suppress-debug-info  -lineinfo  -arch sm_100a "



//--------------------- .note.nv.cuver            --------------------------
	.section	.note.nv.cuver,"",@"SHT_NOTE"
	.sectionflags	@"SHF_NOTE_NV_CUVER"
        /*0018*/ 	.short	0x0001
        /*001a*/ 	.short	0x0064
        /*001c*/ 	.short	0x0001
        /*001e*/ 	.short	0x0000
        /*0020*/ 	.short	0x0001
        /*0022*/ 	.short	0x0000


//--------------------- .nv.info                  --------------------------
	.section	.nv.info,"",@"SHT_CUDA_INFO"
	.align	4


	//----- nvinfo : EIATTR_REGCOUNT
	.align		4
        /*0000*/ 	.byte	0x04, 0x2f
        /*0002*/ 	.short	(.L_1 - .L_0)
	.align		4
.L_0:
        /*0004*/ 	.word	index@(matmul_kernel)
        /*0008*/ 	.word	0x00000020


	//----- nvinfo : EIATTR_FRAME_SIZE
	.align		4
.L_1:
        /*000c*/ 	.byte	0x04, 0x11
        /*000e*/ 	.short	(.L_3 - .L_2)
	.align		4
.L_2:
        /*0010*/ 	.word	index@(matmul_kernel)
        /*0014*/ 	.word	0x00001080


	//----- nvinfo : EIATTR_MIN_STACK_SIZE
	.align		4
.L_3:
        /*0018*/ 	.byte	0x04, 0x12
        /*001a*/ 	.short	(.L_5 - .L_4)
	.align		4
.L_4:
        /*001c*/ 	.word	index@(matmul_kernel)
        /*0020*/ 	.word	0x00001080
.L_5:


//--------------------- .nv.info.matmul_kernel    --------------------------
	.section	.nv.info.matmul_kernel,"",@"SHT_CUDA_INFO"
	.sectionflags	@""
	.align	4


	//----- nvinfo : EIATTR_CUDA_API_VERSION
	.align		4
        /*0000*/ 	.byte	0x04, 0x37
        /*0002*/ 	.short	(.L_7 - .L_6)
.L_6:
        /*0004*/ 	.word	0x00000081


	//----- nvinfo : EIATTR_KPARAM_INFO
	.align		4
.L_7:
        /*0008*/ 	.byte	0x04, 0x17
        /*000a*/ 	.short	(.L_9 - .L_8)
.L_8:
        /*000c*/ 	.word	0x00000000
        /*0010*/ 	.short	0x000d
        /*0012*/ 	.short	0x0048
        /*0014*/ 	.byte	0x00, 0xf4, 0x21, 0x00


	//----- nvinfo : EIATTR_KPARAM_INFO
	.align		4
.L_9:
        /*0018*/ 	.byte	0x04, 0x17
        /*001a*/ 	.short	(.L_11 - .L_10)
.L_10:
        /*001c*/ 	.word	0x00000000
        /*0020*/ 	.short	0x000c
        /*0022*/ 	.short	0x0040
        /*0024*/ 	.byte	0x00, 0xf4, 0x21, 0x00


	//----- nvinfo : EIATTR_KPARAM_INFO
	.align		4
.L_11:
        /*0028*/ 	.byte	0x04, 0x17
        /*002a*/ 	.short	(.L_13 - .L_12)
.L_12:
        /*002c*/ 	.word	0x00000000
        /*0030*/ 	.short	0x000b
        /*0032*/ 	.short	0x0038
        /*0034*/ 	.byte	0x00, 0xf0, 0x11, 0x00


	//----- nvinfo : EIATTR_KPARAM_INFO
	.align		4
.L_13:
        /*0038*/ 	.byte	0x04, 0x17
        /*003a*/ 	.short	(.L_15 - .L_14)
.L_14:
        /*003c*/ 	.word	0x00000000
        /*0040*/ 	.short	0x000a
        /*0042*/ 	.short	0x0034
        /*0044*/ 	.byte	0x00, 0xf0, 0x11, 0x00


	//----- nvinfo : EIATTR_KPARAM_INFO
	.align		4
.L_15:
        /*0048*/ 	.byte	0x04, 0x17
        /*004a*/ 	.short	(.L_17 - .L_16)
.L_16:
        /*004c*/ 	.word	0x00000000
        /*0050*/ 	.short	0x0009
        /*0052*/ 	.short	0x0030
        /*0054*/ 	.byte	0x00, 0xf0, 0x11, 0x00


	//----- nvinfo : EIATTR_KPARAM_INFO
	.align		4
.L_17:
        /*0058*/ 	.byte	0x04, 0x17
        /*005a*/ 	.short	(.L_19 - .L_18)
.L_18:
        /*005c*/ 	.word	0x00000000
        /*0060*/ 	.short	0x0008
        /*0062*/ 	.short	0x002c
        /*0064*/ 	.byte	0x00, 0xf0, 0x11, 0x00


	//----- nvinfo : EIATTR_KPARAM_INFO
	.align		4
.L_19:
        /*0068*/ 	.byte	0x04, 0x17
        /*006a*/ 	.short	(.L_21 - .L_20)
.L_20:
        /*006c*/ 	.word	0x00000000
        /*0070*/ 	.short	0x0007
        /*0072*/ 	.short	0x0028
        /*0074*/ 	.byte	0x00, 0xf0, 0x11, 0x00


	//----- nvinfo : EIATTR_KPARAM_INFO
	.align		4
.L_21:
        /*0078*/ 	.byte	0x04, 0x17
        /*007a*/ 	.short	(.L_23 - .L_22)
.L_22:
        /*007c*/ 	.word	0x00000000
        /*0080*/ 	.short	0x0006
        /*0082*/ 	.short	0x0024
        /*0084*/ 	.byte	0x00, 0xf0, 0x11, 0x00


	//----- nvinfo : EIATTR_KPARAM_INFO
	.align		4
.L_23:
        /*0088*/ 	.byte	0x04, 0x17
        /*008a*/ 	.short	(.L_25 - .L_24)
.L_24:
        /*008c*/ 	.word	0x00000000
        /*0090*/ 	.short	0x0005
        /*0092*/ 	.short	0x0020
        /*0094*/ 	.byte	0x00, 0xf0, 0x11, 0x00


	//----- nvinfo : EIATTR_KPARAM_INFO
	.align		4
.L_25:
        /*0098*/ 	.byte	0x04, 0x17
        /*009a*/ 	.short	(.L_27 - .L_26)
.L_26:
        /*009c*/ 	.word	0x00000000
        /*00a0*/ 	.short	0x0004
        /*00a2*/ 	.short	0x001c
        /*00a4*/ 	.byte	0x00, 0xf0, 0x11, 0x00


	//----- nvinfo : EIATTR_KPARAM_INFO
	.align		4
.L_27:
        /*00a8*/ 	.byte	0x04, 0x17
        /*00aa*/ 	.short	(.L_29 - .L_28)
.L_28:
        /*00ac*/ 	.word	0x00000000
        /*00b0*/ 	.short	0x0003
        /*00b2*/ 	.short	0x0018
        /*00b4*/ 	.byte	0x00, 0xf0, 0x11, 0x00


	//----- nvinfo : EIATTR_KPARAM_INFO
	.align		4
.L_29:
        /*00b8*/ 	.byte	0x04, 0x17
        /*00ba*/ 	.short	(.L_31 - .L_30)
.L_30:
        /*00bc*/ 	.word	0x00000000
        /*00c0*/ 	.short	0x0002
        /*00c2*/ 	.short	0x0010
        /*00c4*/ 	.byte	0x00, 0xf4, 0x21, 0x00


	//----- nvinfo : EIATTR_KPARAM_INFO
	.align		4
.L_31:
        /*00c8*/ 	.byte	0x04, 0x17
        /*00ca*/ 	.short	(.L_33 - .L_32)
.L_32:
        /*00cc*/ 	.word	0x00000000
        /*00d0*/ 	.short	0x0001
        /*00d2*/ 	.short	0x0008
        /*00d4*/ 	.byte	0x00, 0xf4, 0x21, 0x00


	//----- nvinfo : EIATTR_KPARAM_INFO
	.align		4
.L_33:
        /*00d8*/ 	.byte	0x04, 0x17
        /*00da*/ 	.short	(.L_35 - .L_34)
.L_34:
        /*00dc*/ 	.word	0x00000000
        /*00e0*/ 	.short	0x0000
        /*00e2*/ 	.short	0x0000
        /*00e4*/ 	.byte	0x00, 0xf4, 0x21, 0x00


	//----- nvinfo : EIATTR_SPARSE_MMA_MASK
	.align		4
.L_35:
        /*00e8*/ 	.byte	0x03, 0x50
        /*00ea*/ 	.short	0x0000


	//----- nvinfo : EIATTR_MAXREG_COUNT
	.align		4
        /*00ec*/ 	.byte	0x03, 0x1b
        /*00ee*/ 	.short	0x00ff


	//----- nvinfo : EIATTR_NUM_BARRIERS
	.align		4
        /*00f0*/ 	.byte	0x02, 0x4c
        /*00f2*/ 	.byte	0x01
	.zero		1


	//----- nvinfo : EIATTR_ANNOTATIONS
	.align		4
        /*00f4*/ 	.byte	0x04, 0x55
        /*00f6*/ 	.short	(.L_37 - .L_36)


	//   ....[0]....
.L_36:
        /*00f8*/ 	.word	0x00000001
        /*00fc*/ 	.byte	0xc0, 0x00, 0x00, 0x00, 0x01, 0x00, 0x00, 0x00, 0x70, 0x05, 0x00, 0x00, 0x01, 0x00, 0x00, 0x00
        /* <DEDUP_REMOVED lines=1588> */
        /*644c*/ 	.byte	0x90, 0x93, 0x01, 0x00, 0x01, 0x00, 0x00, 0x00, 0xb0, 0x93, 0x01, 0x00


	//----- nvinfo : EIATTR_VRC_CTA_INIT_COUNT
	.align		4
.L_37:
        /*6458*/ 	.byte	0x02, 0x4a
	.zero		1
	.zero		1


	//----- nvinfo : EIATTR_EXIT_INSTR_OFFSETS
	.align		4
        /*645c*/ 	.byte	0x04, 0x1c
        /*645e*/ 	.short	(.L_39 - .L_38)


	//   ....[0]....
.L_38:
        /*6460*/ 	.word	0x0001a2b0


	//   ....[1]....
        /*6464*/ 	.word	0x0001a2e0


	//----- nvinfo : EIATTR_REQNTID
	.align		4
.L_39:
        /*6468*/ 	.byte	0x04, 0x10
        /*646a*/ 	.short	(.L_41 - .L_40)
.L_40:
        /*646c*/ 	.word	0x00000040
        /*6470*/ 	.word	0x00000001
        /*6474*/ 	.word	0x00000001


	//----- nvinfo : EIATTR_CBANK_PARAM_SIZE
	.align		4
.L_41:
        /*6478*/ 	.byte	0x03, 0x19
        /*647a*/ 	.short	0x0050


	//----- nvinfo : EIATTR_PARAM_CBANK
	.align		4
        /*647c*/ 	.byte	0x04, 0x0a
        /*647e*/ 	.short	(.L_43 - .L_42)
	.align		4
.L_42:
        /*6480*/ 	.word	index@(.nv.constant0.matmul_kernel)
        /*6484*/ 	.short	0x0380
        /*6486*/ 	.short	0x0050


	//----- nvinfo : EIATTR_SW_WAR
	.align		4
.L_43:
        /*6488*/ 	.byte	0x04, 0x36
        /*648a*/ 	.short	(.L_45 - .L_44)
.L_44:
        /*648c*/ 	.word	0x00000008
.L_45:


//--------------------- .nv.compat                --------------------------
	.section	.nv.compat,"",@"SHT_CUDA_COMPAT_INFO"
	.align	4
        /*0000*/ 	.byte	0x02, 0x02, 0x01, 0x00, 0x02, 0x05, 0x05, 0x00, 0x02, 0x03, 0x00, 0x00, 0x02, 0x06, 0x01, 0x00


//--------------------- .nv.callgraph             --------------------------
	.section	.nv.callgraph,"",@"SHT_CUDA_CALLGRAPH"
	.align	4
	.sectionentsize	8
	.align		4
        /*0000*/ 	.word	0x00000000
	.align		4
        /*0004*/ 	.word	0xffffffff
	.align		4
        /*0008*/ 	.word	0x00000000
	.align		4
        /*000c*/ 	.word	0xfffffffe
	.align		4
        /*0010*/ 	.word	0x00000000
	.align		4
        /*0014*/ 	.word	0xfffffffd
	.align		4
        /*0018*/ 	.word	0x00000000
	.align		4
        /*001c*/ 	.word	0xfffffffc


//--------------------- .text.matmul_kernel       --------------------------
	.section	.text.matmul_kernel,"ax",@progbits
	.align	128
        .global         matmul_kernel
        .type           matmul_kernel,@function
        .size           matmul_kernel,(.L_x_3 - matmul_kernel)
        .other          matmul_kernel,@"STO_CUDA_ENTRY STV_DEFAULT"
matmul_kernel:
.text.matmul_kernel:
[----:B------:R-:W0:Y:S08]  /*0000*/  LDC R1, c[0x0][0x37c] ;  /* 0x0000df00ff017b82 */ /* 0x000e300000000800 */
[----:B------:R-:W1:Y:S01]  /*0010*/  LDC.64 R2, c[0x0][0x398] ;  /* 0x0000e600ff027b82 */ /* 0x000e620000000a00 */
[----:B------:R-:W2:Y:S01]  /*0020*/  S2R R17, SR_TID.X ;  /* 0x0000000000117919 */ /* 0x000ea20000002100 */
[----:B0-----:R-:W-:Y:S01]  /*0030*/  VIADD R1, R1, 0xffffef80 ;  /* 0xffffef8001017836 */ /* 0x001fe20000000000 */
[----:B------:R-:W0:Y:S01]  /*0040*/  LDCU UR4, c[0x0][0x3a0] ;  /* 0x00007400ff0477ac */ /* 0x000e220008000800 */
[----:B------:R-:W-:-:S02]  /*0050*/  CS2R R24, SRZ ;  /* 0x0000000000187805 */ /* 0x000fc4000001ff00 */
[----:B------:R-:W-:Y:S01]  /*0060*/  CS2R R26, SRZ ;  /* 0x00000000001a7805 */ /* 0x000fe2000001ff00 */
[----:B------:R-:W-:Y:S01]  /*0070*/  UMOV UR5, 0x400 ;  /* 0x0000040000057882 */ /* 0x000fe20000000000 */
[----:B------:R-:W3:Y:S01]  /*0080*/  S2UR UR6, SR_CgaCtaId ;  /* 0x00000000000679c3 */ /* 0x000ee20000008800 */
[----:B------:R-:W4:Y:S01]  /*0090*/  LDCU.64 UR8, c[0x0][0x358] ;  /* 0x00006b00ff0877ac */ /* 0x000f220008000a00 */
[----:B0-----:R-:W-:Y:S01]  /*00a0*/  UIADD3 UR4, UPT, UPT, UR4, 0x7f, URZ ;  /* 0x0000007f04047890 */ /* 0x001fe2000fffe0ff */
[----:B-1----:R-:W-:Y:S01]  /*00b0*/  VIADD R0, R3, 0x1f ;  /* 0x0000001f03007836 */ /* 0x002fe20000000000 */
[----:B------:R2:W-:Y:S02]  /*00c0*/  STL [R1+0x8d8], R3 ;  /* 0x0008d80301007387 */ /* 0x0005e40000100800 */
[----:B------:R-:W-:Y:S02]  /*00d0*/  UISETP.GE.AND UP0, UPT, UR4, 0x80, UPT ;  /* 0x000000800400788c */ /* 0x000fe4000bf06270 */
[----:B------:R-:W-:Y:S01]  /*00e0*/  SHF.R.S32.HI R5, RZ, 0x1f, R0 ;  /* 0x0000001fff057819 */ /* 0x000fe20000011400 */
[----:B---3--:R-:W-:-:S03]  /*00f0*/  ULEA UR5, UR6, UR5, 0x18 ;  /* 0x0000000506057291 */ /* 0x008fc6000f8ec0ff */
[----:B------:R-:W-:Y:S02]  /*0100*/  LEA.HI R5, R5, R0, RZ, 0x5 ;  /* 0x0000000005057211 */ /* 0x000fe400078f28ff */
[----:B--2---:R-:W-:Y:S02]  /*0110*/  LOP3.LUT R3, R17, 0x3f, RZ, 0xc0, !PT ;  /* 0x0000003f11037812 */ /* 0x004fe400078ec0ff */
[----:B------:R-:W-:Y:S02]  /*0120*/  SHF.R.S32.HI R0, RZ, 0x5, R5 ;  /* 0x00000005ff007819 */ /* 0x000fe40000011405 */
[----:B------:R-:W0:Y:S03]  /*0130*/  S2R R5, SR_CTAID.X ;  /* 0x0000000000057919 */ /* 0x000e260000002500 */
[----:B------:R-:W-:-:S05]  /*0140*/  IMAD.SHL.U32 R0, R0, 0x8, RZ ;  /* 0x0000000800007824 */ /* 0x000fca00078e00ff */
[-C--:B------:R-:W-:Y:S02]  /*0150*/  IABS R9, R0.reuse ;  /* 0x0000000000097213 */ /* 0x080fe40000000000 */
[----:B------:R-:W-:Y:S02]  /*0160*/  IABS R12, R0 ;  /* 0x00000000000c7213 */ /* 0x000fe40000000000 */
[----:B------:R-:W1:Y:S08]  /*0170*/  I2F.RP R4, R9 ;  /* 0x0000000900047306 */ /* 0x000e700000209400 */
[----:B-1----:R-:W1:Y:S01]  /*0180*/  MUFU.RCP R4, R4 ;  /* 0x0000000400047308 */ /* 0x002e620000001000 */
[----:B0-----:R-:W-:Y:S01]  /*0190*/  IABS R10, R5 ;  /* 0x00000005000a7213 */ /* 0x001fe20000000000 */
[----:B-1----:R-:W-:-:S02]  /*01a0*/  VIADD R6, R4, 0xffffffe ;  /* 0x0ffffffe04067836 */ /* 0x002fc40000000000 */
[----:B------:R-:W-:-:S04]  /*01b0*/  IMAD.MOV R4, RZ, RZ, -R12 ;  /* 0x000000ffff047224 */ /* 0x000fc800078e0a0c */
[----:B------:R0:W1:Y:S02]  /*01c0*/  F2I.FTZ.U32.TRUNC.NTZ R7, R6 ;  /* 0x0000000600077305 */ /* 0x000064000021f000 */
[----:B0-----:R-:W-:Y:S02]  /*01d0*/  IMAD.MOV.U32 R6, RZ, RZ, RZ ;  /* 0x000000ffff067224 */ /* 0x001fe400078e00ff */
[----:B-1----:R-:W-:-:S04]  /*01e0*/  IMAD.MOV R8, RZ, RZ, -R7 ;  /* 0x000000ffff087224 */ /* 0x002fc800078e0a07 */
[----:B------:R-:W-:Y:S02]  /*01f0*/  IMAD R11, R8, R9, RZ ;  /* 0x00000009080b7224 */ /* 0x000fe400078e02ff */
[----:B------:R-:W-:Y:S02]  /*0200*/  IMAD.MOV.U32 R8, RZ, RZ, R10 ;  /* 0x000000ffff087224 */ /* 0x000fe400078e000a */
[----:B------:R-:W-:-:S06]  /*0210*/  IMAD.HI.U32 R7, R7, R11, R6 ;  /* 0x0000000b07077227 */ /* 0x000fcc00078e0006 */
[----:B------:R-:W-:-:S04]  /*0220*/  IMAD.HI.U32 R7, R7, R8, RZ ;  /* 0x0000000807077227 */ /* 0x000fc800078e00ff */
[----:B------:R-:W-:-:S05]  /*0230*/  IMAD R4, R7, R4, R8 ;  /* 0x0000000407047224 */ /* 0x000fca00078e0208 */
[----:B------:R-:W-:-:S13]  /*0240*/  ISETP.GT.U32.AND P1, PT, R9, R4, PT ;  /* 0x000000040900720c */ /* 0x000fda0003f24070 */
[----:B------:R-:W-:Y:S02]  /*0250*/  @!P1 IMAD.IADD R4, R4, 0x1, -R9 ;  /* 0x0000000104049824 */ /* 0x000fe400078e0a09 */
[----:B------:R-:W-:Y:S01]  /*0260*/  @!P1 VIADD R7, R7, 0x1 ;  /* 0x0000000107079836 */ /* 0x000fe20000000000 */
[----:B------:R-:W-:Y:S02]  /*0270*/  ISETP.NE.AND P1, PT, R0, RZ, PT ;  /* 0x000000ff0000720c */ /* 0x000fe40003f25270 */
[----:B------:R-:W-:Y:S02]  /*0280*/  ISETP.GE.U32.AND P0, PT, R4, R9, PT ;  /* 0x000000090400720c */ /* 0x000fe40003f06070 */
[----:B------:R-:W-:-:S04]  /*0290*/  LOP3.LUT R4, R5, R0, RZ, 0x3c, !PT ;  /* 0x0000000005047212 */ /* 0x000fc800078e3cff */
[----:B------:R-:W-:Y:S01]  /*02a0*/  ISETP.GE.AND P2, PT, R4, RZ, PT ;  /* 0x000000ff0400720c */ /* 0x000fe20003f46270 */
[----:B------:R-:W-:-:S06]  /*02b0*/  VIADD R4, R2, 0x3f ;  /* 0x0000003f02047836 */ /* 0x000fcc0000000000 */
[----:B------:R-:W-:-:S04]  /*02c0*/  @P0 VIADD R7, R7, 0x1 ;  /* 0x0000000107070836 */ /* 0x000fc80000000000 */
[----:B------:R-:W-:Y:S01]  /*02d0*/  IMAD.MOV.U32 R6, RZ, RZ, R7 ;  /* 0x000000ffff067224 */ /* 0x000fe200078e0007 */
[----:B------:R-:W-:-:S03]  /*02e0*/  SHF.R.S32.HI R7, RZ, 0x1f, R4 ;  /* 0x0000001fff077819 */ /* 0x000fc60000011404 */
[----:B------:R-:W-:Y:S01]  /*02f0*/  @!P2 IMAD.MOV R6, RZ, RZ, -R6 ;  /* 0x000000ffff06a224 */ /* 0x000fe200078e0a06 */
[----:B------:R-:W-:Y:S02]  /*0300*/  @!P1 LOP3.LUT R6, RZ, R0, RZ, 0x33, !PT ;  /* 0x00000000ff069212 */ /* 0x000fe400078e33ff */
[----:B------:R-:W-:-:S03]  /*0310*/  LEA.HI R7, R7, R4, RZ, 0x6 ;  /* 0x0000000407077211 */ /* 0x000fc600078f30ff */
[----:B------:R-:W-:Y:S02]  /*0320*/  IMAD.SHL.U32 R4, R6, 0x8, RZ ;  /* 0x0000000806047824 */ /* 0x000fe400078e00ff */
[----:B------:R-:W-:-:S03]  /*0330*/  IMAD.MOV R6, RZ, RZ, -R6 ;  /* 0x000000ffff067224 */ /* 0x000fc600078e0a06 */
[----:B------:R-:W-:Y:S01]  /*0340*/  LEA.HI.SX32 R7, R7, -R4, 0x1a ;  /* 0x8000000407077211 */ /* 0x000fe200078fd2ff */
[----:B------:R-:W-:Y:S02]  /*0350*/  IMAD R15, R0, R6, R5 ;  /* 0x00000006000f7224 */ /* 0x000fe400078e0205 */
[----:B------:R-:W-:Y:S01]  /*0360*/  IMAD.MOV.U32 R6, RZ, RZ, RZ ;  /* 0x000000ffff067224 */ /* 0x000fe200078e00ff */
[----:B------:R-:W-:Y:S02]  /*0370*/  VIMNMX R8, PT, PT, R7, 0x8, PT ;  /* 0x0000000807087848 */ /* 0x000fe40003fe0100 */
[----:B------:R-:W-:Y:S02]  /*0380*/  IABS R13, R15 ;  /* 0x0000000f000d7213 */ /* 0x000fe40000000000 */
[----:B------:R-:W-:-:S04]  /*0390*/  IABS R11, R8 ;  /* 0x00000008000b7213 */ /* 0x000fc80000000000 */
[----:B------:R-:W0:Y:S08]  /*03a0*/  I2F.RP R9, R11 ;  /* 0x0000000b00097306 */ /* 0x000e300000209400 */
[----:B0-----:R-:W0:Y:S02]  /*03b0*/  MUFU.RCP R9, R9 ;  /* 0x0000000900097308 */ /* 0x001e240000001000 */
[----:B0-----:R-:W-:-:S06]  /*03c0*/  VIADD R7, R9, 0xffffffe ;  /* 0x0ffffffe09077836 */ /* 0x001fcc0000000000 */
[----:B------:R-:W0:Y:S02]  /*03d0*/  F2I.FTZ.U32.TRUNC.NTZ R7, R7 ;  /* 0x0000000700077305 */ /* 0x000e24000021f000 */
[----:B0-----:R-:W-:-:S04]  /*03e0*/  IMAD.MOV R10, RZ, RZ, -R7 ;  /* 0x000000ffff0a7224 */ /* 0x001fc800078e0a07 */
[----:B------:R-:W-:-:S04]  /*03f0*/  IMAD.MOV.U32 R0, RZ, RZ, R10 ;  /* 0x000000ffff007224 */ /* 0x000fc800078e000a */
[----:B------:R-:W-:Y:S01]  /*0400*/  IMAD R5, R0, R11, RZ ;  /* 0x0000000b00057224 */ /* 0x000fe200078e02ff */
[----:B------:R-:W-:-:S03]  /*0410*/  IABS R0, R8 ;  /* 0x0000000800007213 */ /* 0x000fc60000000000 */
[----:B------:R-:W-:-:S04]  /*0420*/  IMAD.HI.U32 R6, R7, R5, R6 ;  /* 0x0000000507067227 */ /* 0x000fc800078e0006 */
[----:B------:R-:W-:Y:S02]  /*0430*/  IMAD.MOV R0, RZ, RZ, -R0 ;  /* 0x000000ffff007224 */ /* 0x000fe400078e0a00 */
[----:B------:R-:W-:-:S04]  /*0440*/  IMAD.HI.U32 R6, R6, R13, RZ ;  /* 0x0000000d06067227 */ /* 0x000fc800078e00ff */
[----:B------:R-:W-:Y:S01]  /*0450*/  IMAD R0, R6, R0, R13 ;  /* 0x0000000006007224 */ /* 0x000fe200078e020d */
[----:B------:R-:W-:-:S04]  /*0460*/  CS2R R12, SRZ ;  /* 0x00000000000c7805 */ /* 0x000fc8000001ff00 */
[----:B------:R-:W-:-:S13]  /*0470*/  ISETP.GT.U32.AND P1, PT, R11, R0, PT ;  /* 0x000000000b00720c */ /* 0x000fda0003f24070 */
[----:B------:R-:W-:Y:S02]  /*0480*/  @!P1 IMAD.IADD R0, R0, 0x1, -R11 ;  /* 0x0000000100009824 */ /* 0x000fe400078e0a0b */
[----:B------:R-:W-:Y:S01]  /*0490*/  @!P1 VIADD R6, R6, 0x1 ;  /* 0x0000000106069836 */ /* 0x000fe20000000000 */
[----:B------:R-:W-:Y:S02]  /*04a0*/  ISETP.NE.AND P1, PT, R8, RZ, PT ;  /* 0x000000ff0800720c */ /* 0x000fe40003f25270 */
[----:B------:R-:W-:Y:S02]  /*04b0*/  ISETP.GE.U32.AND P0, PT, R0, R11, PT ;  /* 0x0000000b0000720c */ /* 0x000fe40003f06070 */
[----:B------:R-:W-:Y:S02]  /*04c0*/  CS2R R10, SRZ ;  /* 0x00000000000a7805 */ /* 0x000fe4000001ff00 */
[----:B------:R-:W-:-:S04]  /*04d0*/  LOP3.LUT R0, R15, R8, RZ, 0x3c, !PT ;  /* 0x000000080f007212 */ /* 0x000fc800078e3cff */
[----:B------:R-:W-:-:S05]  /*04e0*/  ISETP.GE.AND P2, PT, R0, RZ, PT ;  /* 0x000000ff0000720c */ /* 0x000fca0003f46270 */
[----:B------:R-:W-:-:S04]  /*04f0*/  @P0 VIADD R6, R6, 0x1 ;  /* 0x0000000106060836 */ /* 0x000fc80000000000 */
[----:B------:R-:W-:Y:S01]  /*0500*/  IMAD.MOV.U32 R16, RZ, RZ, R6 ;  /* 0x000000ffff107224 */ /* 0x000fe200078e0006 */
[----:B------:R-:W-:-:S03]  /*0510*/  CS2R R6, SRZ ;  /* 0x0000000000067805 */ /* 0x000fc6000001ff00 */
[----:B------:R-:W-:Y:S01]  /*0520*/  @!P2 IMAD.MOV R16, RZ, RZ, -R16 ;  /* 0x000000ffff10a224 */ /* 0x000fe200078e0a10 */
[----:B------:R-:W-:-:S05]  /*0530*/  @!P1 LOP3.LUT R16, RZ, R8, RZ, 0x33, !PT ;  /* 0x00000008ff109212 */ /* 0x000fca00078e33ff */
[----:B------:R-:W-:Y:S02]  /*0540*/  IMAD.SHL.U32 R28, R16, 0x20, RZ ;  /* 0x00000020101c7824 */ /* 0x000fe400078e00ff */
[----:B------:R-:W-:Y:S02]  /*0550*/  IMAD.MOV R5, RZ, RZ, -R16 ;  /* 0x000000ffff057224 */ /* 0x000fe400078e0a10 */
[C---:B------:R-:W-:Y:S01]  /*0560*/  VIADD R18, R28.reuse, 0x1 ;  /* 0x000000011c127836 */ /* 0x040fe20000000000 */
[----:B------:R-:W-:Y:S01]  /*0570*/  STL [R1+0x2b4], R28 ;  /* 0x0002b41c01007387 */ /* 0x000fe20000100800 */
[C---:B------:R-:W-:Y:S02]  /*0580*/  VIADD R16, R28.reuse, 0x2 ;  /* 0x000000021c107836 */ /* 0x040fe40000000000 */
[----:B------:R-:W-:Y:S01]  /*0590*/  VIADD R17, R28, 0x3 ;  /* 0x000000031c117836 */ /* 0x000fe20000000000 */
[----:B------:R0:W-:Y:S01]  /*05a0*/  STL [R1+0x6c], R18 ;  /* 0x00006c1201007387 */ /* 0x0001e20000100800 */
[----:B------:R-:W-:Y:S01]  /*05b0*/  IMAD R5, R8, R5, R15 ;  /* 0x0000000508057224 */ /* 0x000fe200078e020f */
[----:B------:R-:W-:Y:S01]  /*05c0*/  CS2R R14, SRZ ;  /* 0x00000000000e7805 */ /* 0x000fe2000001ff00 */
[----:B------:R-:W-:Y:S01]  /*05d0*/  VIADD R29, R28, 0x16 ;  /* 0x000000161c1d7836 */ /* 0x000fe20000000000 */
[----:B------:R1:W-:Y:S01]  /*05e0*/  STL [R1+0x68], R16 ;  /* 0x0000681001007387 */ /* 0x0003e20000100800 */
[----:B------:R-:W-:Y:S01]  /*05f0*/  IMAD.IADD R0, R4, 0x1, R5 ;  /* 0x0000000104007824 */ /* 0x000fe200078e0205 */
[----:B------:R-:W-:Y:S01]  /*0600*/  CS2R R8, SRZ ;  /* 0x0000000000087805 */ /* 0x000fe2000001ff00 */
[----:B------:R-:W-:Y:S01]  /*0610*/  VIADD R19, R28, 0x1a ;  /* 0x0000001a1c137836 */ /* 0x000fe20000000000 */
[----:B------:R2:W-:Y:S01]  /*0620*/  STL [R1+0x64], R17 ;  /* 0x0000641101007387 */ /* 0x0005e20000100800 */
[----:B------:R-:W-:Y:S01]  /*0630*/  IMAD R0, R0, 0x40, R3 ;  /* 0x0000004000007824 */ /* 0x000fe200078e0203 */
[----:B------:R-:W-:Y:S01]  /*0640*/  CS2R R4, SRZ ;  /* 0x0000000000047805 */ /* 0x000fe2000001ff00 */
[----:B0-----:R-:W-:-:S02]  /*0650*/  VIADD R18, R28, 0x4 ;  /* 0x000000041c127836 */ /* 0x001fc40000000000 */
[C---:B------:R-:W-:Y:S02]  /*0660*/  VIADD R20, R28.reuse, 0x1b ;  /* 0x0000001b1c147836 */ /* 0x040fe40000000000 */
[C---:B-1----:R-:W-:Y:S01]  /*0670*/  VIADD R16, R28.reuse, 0x5 ;  /* 0x000000051c107836 */ /* 0x042fe20000000000 */
[----:B------:R0:W-:Y:S01]  /*0680*/  STL [R1+0x60], R18 ;  /* 0x0000601201007387 */ /* 0x0001e20000100800 */
[C---:B------:R-:W-:Y:S02]  /*0690*/  VIADD R21, R28.reuse, 0x1c ;  /* 0x0000001c1c157836 */ /* 0x040fe40000000000 */
[C---:B--2---:R-:W-:Y:S01]  /*06a0*/  VIADD R17, R28.reuse, 0x6 ;  /* 0x000000061c117836 */ /* 0x044fe20000000000 */
[----:B------:R1:W-:Y:S01]  /*06b0*/  STL [R1+0x5c], R16 ;  /* 0x00005c1001007387 */ /* 0x0003e20000100800 */
[C---:B------:R-:W-:Y:S02]  /*06c0*/  VIADD R22, R28.reuse, 0x1d ;  /* 0x0000001d1c167836 */ /* 0x040fe40000000000 */
[C---:B------:R-:W-:Y:S01]  /*06d0*/  VIADD R23, R28.reuse, 0x1e ;  /* 0x0000001e1c177836 */ /* 0x040fe20000000000 */
[----:B------:R2:W-:Y:S01]  /*06e0*/  STL [R1+0x58], R17 ;  /* 0x0000581101007387 */ /* 0x0005e20000100800 */
[----:B0-----:R-:W-:-:S02]  /*06f0*/  VIADD R18, R28, 0x7 ;  /* 0x000000071c127836 */ /* 0x001fc40000000000 */
[----:B-1----:R-:W-:-:S03]  /*0700*/  VIADD R16, R28, 0x8 ;  /* 0x000000081c107836 */ /* 0x002fc60000000000 */
[----:B------:R0:W-:Y:S01]  /*0710*/  STL [R1+0x54], R18 ;  /* 0x0000541201007387 */ /* 0x0001e20000100800 */
[----:B--2---:R-:W-:-:S03]  /*0720*/  VIADD R17, R28, 0x9 ;  /* 0x000000091c117836 */ /* 0x004fc60000000000 */
[----:B------:R1:W-:Y:S04]  /*0730*/  STL [R1+0x50], R16 ;  /* 0x0000501001007387 */ /* 0x0003e80000100800 */
[----:B------:R2:W-:Y:S01]  /*0740*/  STL [R1+0x4c], R17 ;  /* 0x00004c1101007387 */ /* 0x0005e20000100800 */
[C---:B0-----:R-:W-:Y:S02]  /*0750*/  VIADD R18, R28.reuse, 0xa ;  /* 0x0000000a1c127836 */ /* 0x041fe40000000000 */
        /* <DEDUP_REMOVED lines=22> */
[----:B------:R2:W-:Y:S01]  /*08c0*/  STL [R1], R17 ;  /* 0x0000001101007387 */ /* 0x0005e20000100800 */
[----:B0-----:R-:W-:-:S03]  /*08d0*/  VIADD R18, R28, 0x19 ;  /* 0x000000191c127836 */ /* 0x001fc60000000000 */
[----:B------:R0:W5:Y:S01]  /*08e0*/  LDL.LU R3, [R1+0x8d8] ;  /* 0x0008d80001037983 */ /* 0x0001620000300800 */
[----:B-1----:R-:W-:-:S03]  /*08f0*/  VIADD R16, R28, 0x17 ;  /* 0x000000171c107836 */ /* 0x002fc60000000000 */
[----:B------:R0:W-:Y:S01]  /*0900*/  STL [R1+0x8d4], R0 ;  /* 0x0008d40001007387 */ /* 0x0001e20000100800 */
[C---:B--2---:R-:W-:Y:S02]  /*0910*/  VIADD R17, R28.reuse, 0x18 ;  /* 0x000000181c117836 */ /* 0x044fe40000000000 */
[----:B------:R-:W-:Y:S01]  /*0920*/  VIADD R28, R28, 0x1f ;  /* 0x0000001f1c1c7836 */ /* 0x000fe20000000000 */
[----:B----4-:R-:W-:Y:S06]  /*0930*/  BRA.U !UP0, `(.L_x_0) ;  /* 0x0000018908947547 */ /* 0x010fec000b800000 */
[----:B------:R-:W2:Y:S01]  /*0940*/  LDL.LU R26, [R1+0x4] ;  /* 0x00000400011a7983 */ /* 0x000ea20000300800 */
[----:B------:R-:W-:Y:S01]  /*0950*/  IABS R8, R2 ;  /* 0x0000000200087213 */ /* 0x000fe20000000000 */
[----:B------:R-:W-:Y:S01]  /*0960*/  IMAD.MOV.U32 R15, RZ, RZ, R0 ;  /* 0x000000ffff0f7224 */ /* 0x000fe200078e0000 */
[----:B-----5:R-:W-:Y:S01]  /*0970*/  IABS R12, R3 ;  /* 0x00000003000c7213 */ /* 0x020fe20000000000 */
[----:B------:R-:W3:Y:S01]  /*0980*/  LDL.LU R27, [R1+0x8] ;  /* 0x00000800011b7983 */ /* 0x000ee20000300800 */
[----:B------:R-:W-:Y:S01]  /*0990*/  IMAD.MOV.U32 R4, RZ, RZ, RZ ;  /* 0x000000ffff047224 */ /* 0x000fe200078e00ff */
[----:B------:R-:W-:Y:S01]  /*09a0*/  IABS R9, R21 ;  /* 0x0000001500097213 */ /* 0x000fe20000000000 */
[----:B------:R-:W1:Y:S01]  /*09b0*/  LDCU UR6, c[0x0][0x3ac] ;  /* 0x00007580ff0677ac */ /* 0x000e620008000800 */
[----:B------:R-:W4:Y:S01]  /*09c0*/  LDL.LU R24, [R1] ;  /* 0x0000000001187983 */ /* 0x000f220000300800 */
[----:B------:R-:W-:Y:S02]  /*09d0*/  ISETP.GE.AND P5, PT, R28, RZ, PT ;  /* 0x000000ff1c00720c */ /* 0x000fe40003fa6270 */
[----:B------:R-:W-:Y:S01]  /*09e0*/  ISETP.GE.AND P4, PT, R23, RZ, PT ;  /* 0x000000ff1700720c */ /* 0x000fe20003f86270 */
[----:B------:R-:W2:Y:S01]  /*09f0*/  LDL.LU R25, [R1+0x10] ;  /* 0x0000100001197983 */ /* 0x000ea20000300800 */
[----:B0-----:R-:W0:Y:S01]  /*0a00*/  I2F.RP R0, R8 ;  /* 0x0000000800007306 */ /* 0x001e220000209400 */
[----:B------:R-:W1:Y:S01]  /*0a10*/  LDCU.128 UR12, c[0x0][0x380] ;  /* 0x00007000ff0c77ac */ /* 0x000e620008000c00 */
[----:B------:R-:W1:Y:S06]  /*0a20*/  LDCU UR7, c[0x0][0x3b0] ;  /* 0x00007600ff0777ac */ /* 0x000e6c0008000800 */
[----:B------:R-:W1:Y:S08]  /*0a30*/  I2F.RP R6, R12 ;  /* 0x0000000c00067306 */ /* 0x000e700000209400 */
[----:B0-----:R-:W0:Y:S08]  /*0a40*/  MUFU.RCP R0, R0 ;  /* 0x0000000000007308 */ /* 0x001e300000001000 */
[----:B-1----:R-:W1:Y:S01]  /*0a50*/  MUFU.RCP R6, R6 ;  /* 0x0000000600067308 */ /* 0x002e620000001000 */
[----:B0-----:R-:W-:-:S07]  /*0a60*/  VIADD R0, R0, 0xffffffe ;  /* 0x0ffffffe00007836 */ /* 0x001fce0000000000 */
[----:B------:R-:W0:Y:S01]  /*0a70*/  F2I.FTZ.U32.TRUNC.NTZ R5, R0 ;  /* 0x0000000000057305 */ /* 0x000e22000021f000 */
[----:B-1----:R-:W-:-:S07]  /*0a80*/  VIADD R6, R6, 0xffffffe ;  /* 0x0ffffffe06067836 */ /* 0x002fce0000000000 */
[----:B------:R1:W1:Y:S01]  /*0a90*/  F2I.FTZ.U32.TRUNC.NTZ R7, R6 ;  /* 0x0000000600077305 */ /* 0x000262000021f000 */
[----:B0-----:R-:W-:-:S04]  /*0aa0*/  IMAD.MOV R0, RZ, RZ, -R5 ;  /* 0x000000ffff007224 */ /* 0x001fc800078e0a05 */
[----:B-1----:R-:W-:Y:S01]  /*0ab0*/  IMAD R6, R0, R8, RZ ;  /* 0x0000000800067224 */ /* 0x002fe200078e02ff */
[----:B------:R-:W-:-:S03]  /*0ac0*/  IABS R0, R15 ;  /* 0x0000000f00007213 */ /* 0x000fc60000000000 */
[----:B------:R-:W-:-:S04]  /*0ad0*/  IMAD.HI.U32 R6, R5, R6, R4 ;  /* 0x0000000605067227 */ /* 0x000fc800078e0004 */
[----:B------:R-:W-:-:S04]  /*0ae0*/  IMAD.MOV.U32 R4, RZ, RZ, R0 ;  /* 0x000000ffff047224 */ /* 0x000fc800078e0000 */
[----:B------:R-:W-:-:S04]  /*0af0*/  IMAD.HI.U32 R6, R6, R4, RZ ;  /* 0x0000000406067227 */ /* 0x000fc800078e00ff */
[----:B------:R-:W-:Y:S02]  /*0b00*/  IMAD.MOV R6, RZ, RZ, -R6 ;  /* 0x000000ffff067224 */ /* 0x000fe400078e0a06 */
[--C-:B------:R-:W-:Y:S02]  /*0b10*/  IMAD.MOV R0, RZ, RZ, -R7.reuse ;  /* 0x000000ffff007224 */ /* 0x100fe400078e0a07 */
[----:B------:R-:W-:Y:S02]  /*0b20*/  IMAD R4, R8, R6, R4 ;  /* 0x0000000608047224 */ /* 0x000fe400078e0204 */
[----:B------:R-:W-:Y:S02]  /*0b30*/  IMAD R0, R0, R12, RZ ;  /* 0x0000000c00007224 */ /* 0x000fe400078e02ff */
[----:B------:R-:W-:Y:S01]  /*0b40*/  IMAD.MOV.U32 R6, RZ, RZ, RZ ;  /* 0x000000ffff067224 */ /* 0x000fe200078e00ff */
[----:B------:R-:W-:Y:S02]  /*0b50*/  ISETP.GT.U32.AND P0, PT, R8, R4, PT ;  /* 0x000000040800720c */ /* 0x000fe40003f04070 */
[----:B------:R-:W-:Y:S01]  /*0b60*/  IABS R5, R28 ;  /* 0x0000001c00057213 */ /* 0x000fe20000000000 */
[----:B------:R-:W-:Y:S01]  /*0b70*/  IMAD.HI.U32 R0, R7, R0, R6 ;  /* 0x0000000007007227 */ /* 0x000fe200078e0006 */
[----:B------:R-:W-:-:S02]  /*0b80*/  IABS R6, R23 ;  /* 0x0000001700067213 */ /* 0x000fc40000000000 */
[----:B------:R-:W-:-:S03]  /*0b90*/  IABS R7, R22 ;  /* 0x0000001600077213 */ /* 0x000fc60000000000 */
[----:B------:R-:W-:-:S04]  /*0ba0*/  IMAD.HI.U32 R14, R0, R5, RZ ;  /* 0x00000005000e7227 */ /* 0x000fc800078e00ff */
[----:B------:R-:W-:-:S04]  /*0bb0*/  IMAD.HI.U32 R11, R0, R6, RZ ;  /* 0x00000006000b7227 */ /* 0x000fc800078e00ff */
[----:B------:R-:W-:Y:S02]  /*0bc0*/  IMAD.MOV R14, RZ, RZ, -R14 ;  /* 0x000000ffff0e7224 */ /* 0x000fe400078e0a0e */
[----:B------:R-:W-:Y:S02]  /*0bd0*/  @!P0 IMAD.IADD R4, R4, 0x1, -R8 ;  /* 0x0000000104048824 */ /* 0x000fe400078e0a08 */
[----:B------:R-:W-:-:S04]  /*0be0*/  IMAD.HI.U32 R13, R0, R7, RZ ;  /* 0x00000007000d7227 */ /* 0x000fc800078e00ff */
[----:B------:R-:W-:Y:S02]  /*0bf0*/  IMAD.MOV R11, RZ, RZ, -R11 ;  /* 0x000000ffff0b7224 */ /* 0x000fe400078e0a0b */
[----:B------:R-:W-:Y:S01]  /*0c00*/  IMAD R5, R12, R14, R5 ;  /* 0x0000000e0c057224 */ /* 0x000fe200078e0205 */
[----:B------:R-:W-:Y:S01]  /*0c10*/  ISETP.GT.U32.AND P2, PT, R8, R4, PT ;  /* 0x000000040800720c */ /* 0x000fe20003f44070 */
[----:B------:R-:W-:Y:S02]  /*0c20*/  IMAD.MOV R13, RZ, RZ, -R13 ;  /* 0x000000ffff0d7224 */ /* 0x000fe400078e0a0d */
[C---:B------:R-:W-:Y:S01]  /*0c30*/  IMAD R6, R12.reuse, R11, R6 ;  /* 0x0000000b0c067224 */ /* 0x040fe200078e0206 */
[----:B------:R-:W-:Y:S01]  /*0c40*/  ISETP.GT.U32.AND P1, PT, R12, R5, PT ;  /* 0x000000050c00720c */ /* 0x000fe20003f24070 */
[----:B------:R-:W-:Y:S01]  /*0c50*/  IMAD.HI.U32 R10, R0, R9, RZ ;  /* 0x00000009000a7227 */ /* 0x000fe200078e00ff */
[----:B------:R-:W-:Y:S02]  /*0c60*/  IABS R14, R20 ;  /* 0x00000014000e7213 */ /* 0x000fe40000000000 */
[C---:B------:R-:W-:Y:S01]  /*0c70*/  ISETP.GT.U32.AND P0, PT, R12.reuse, R6, PT ;  /* 0x000000060c00720c */ /* 0x040fe20003f04070 */
[----:B------:R-:W-:-:S02]  /*0c80*/  IMAD R7, R12, R13, R7 ;  /* 0x0000000d0c077224 */ /* 0x000fc400078e0207 */
[----:B------:R-:W-:Y:S01]  /*0c90*/  IMAD.MOV R10, RZ, RZ, -R10 ;  /* 0x000000ffff0a7224 */ /* 0x000fe200078e0a0a */
[----:B------:R-:W-:Y:S02]  /*0ca0*/  IABS R11, R19 ;  /* 0x00000013000b7213 */ /* 0x000fe40000000000 */
[C---:B------:R-:W-:Y:S01]  /*0cb0*/  ISETP.GT.U32.AND P3, PT, R12.reuse, R7, PT ;  /* 0x000000070c00720c */ /* 0x040fe20003f64070 */
[----:B------:R-:W-:Y:S02]  /*0cc0*/  IMAD R9, R12, R10, R9 ;  /* 0x0000000a0c097224 */ /* 0x000fe400078e0209 */
[----:B------:R-:W-:Y:S01]  /*0cd0*/  IMAD.HI.U32 R10, R0, R14, RZ ;  /* 0x0000000e000a7227 */ /* 0x000fe200078e00ff */
[----:B------:R-:W-:-:S03]  /*0ce0*/  ISETP.GE.AND P6, PT, R15, RZ, PT ;  /* 0x000000ff0f00720c */ /* 0x000fc60003fc6270 */
[----:B------:R-:W-:Y:S02]  /*0cf0*/  @!P2 IMAD.IADD R4, R4, 0x1, -R8 ;  /* 0x000000010404a824 */ /* 0x000fe400078e0a08 */
[----:B------:R-:W-:Y:S02]  /*0d00*/  IMAD.MOV.U32 R8, RZ, RZ, R11 ;  /* 0x000000ffff087224 */ /* 0x000fe400078e000b */
[----:B------:R-:W-:Y:S02]  /*0d10*/  IMAD.MOV R11, RZ, RZ, -R10 ;  /* 0x000000ffff0b7224 */ /* 0x000fe400078e0a0a */
[----:B------:R-:W-:Y:S01]  /*0d20*/  @!P1 IMAD.IADD R5, R5, 0x1, -R12 ;  /* 0x0000000105059824 */ /* 0x000fe200078e0a0c */
[C---:B------:R-:W-:Y:S01]  /*0d30*/  ISETP.GT.U32.AND P2, PT, R12.reuse, R9, PT ;  /* 0x000000090c00720c */ /* 0x040fe20003f44070 */
[----:B------:R-:W-:Y:S02]  /*0d40*/  IMAD R14, R12, R11, R14 ;  /* 0x0000000b0c0e7224 */ /* 0x000fe400078e020e */
[--C-:B------:R-:W-:Y:S01]  /*0d50*/  @!P0 IMAD.IADD R6, R6, 0x1, -R12.reuse ;  /* 0x0000000106068824 */ /* 0x100fe200078e0a0c */
[----:B------:R-:W-:Y:S01]  /*0d60*/  ISETP.GT.U32.AND P0, PT, R12, R5, PT ;  /* 0x000000050c00720c */ /* 0x000fe20003f04070 */
[----:B------:R0:W-:Y:S01]  /*0d70*/  STL [R1+0x9a8], R3 ;  /* 0x0009a80301007387 */ /* 0x0001e20000100800 */
[----:B------:R-:W-:Y:S01]  /*0d80*/  @!P3 IMAD.IADD R7, R7, 0x1, -R12 ;  /* 0x000000010707b824 */ /* 0x000fe200078e0a0c */
[----:B------:R-:W-:-:S02]  /*0d90*/  ISETP.NE.AND P1, PT, R2, RZ, PT ;  /* 0x000000ff0200720c */ /* 0x000fc40003f25270 */
[----:B------:R-:W-:Y:S01]  /*0da0*/  ISETP.GT.U32.AND P3, PT, R12, R14, PT ;  /* 0x0000000e0c00720c */ /* 0x000fe20003f64070 */
[----:B0-----:R-:W-:Y:S02]  /*0db0*/  IMAD.MOV.U32 R3, RZ, RZ, R4 ;  /* 0x000000ffff037224 */ /* 0x001fe400078e0004 */
[----:B------:R-:W-:-:S04]  /*0dc0*/  IMAD.HI.U32 R10, R0, R8, RZ ;  /* 0x00000008000a7227 */ /* 0x000fc800078e00ff */
[----:B------:R-:W-:Y:S01]  /*0dd0*/  @!P6 IMAD.MOV R3, RZ, RZ, -R3 ;  /* 0x000000ffff03e224 */ /* 0x000fe200078e0a03 */
[C---:B------:R-:W-:Y:S01]  /*0de0*/  ISETP.GT.U32.AND P6, PT, R12.reuse, R6, PT ;  /* 0x000000060c00720c */ /* 0x040fe20003fc4070 */
[----:B------:R-:W-:Y:S02]  /*0df0*/  IMAD.MOV R4, RZ, RZ, -R10 ;  /* 0x000000ffff047224 */ /* 0x000fe400078e0a0a */
[--C-:B------:R-:W-:Y:S01]  /*0e00*/  @!P2 IMAD.IADD R9, R9, 0x1, -R12.reuse ;  /* 0x000000010909a824 */ /* 0x100fe200078e0a0c */
[C---:B------:R-:W-:Y:S01]  /*0e10*/  ISETP.GT.U32.AND P2, PT, R12.reuse, R7, PT ;  /* 0x000000070c00720c */ /* 0x040fe20003f44070 */
[----:B------:R-:W-:Y:S01]  /*0e20*/  @!P0 IMAD.IADD R5, R5, 0x1, -R12 ;  /* 0x0000000105058824 */ /* 0x000fe200078e0a0c */
[----:B------:R-:W-:Y:S01]  /*0e30*/  IABS R10, R18 ;  /* 0x00000012000a7213 */ /* 0x000fe20000000000 */
[----:B------:R-:W-:Y:S01]  /*0e40*/  IMAD R4, R12, R4, R8 ;  /* 0x000000040c047224 */ /* 0x000fe200078e0208 */
[----:B------:R-:W-:Y:S01]  /*0e50*/  @!P1 LOP3.LUT R3, RZ, R2, RZ, 0x33, !PT ;  /* 0x00000002ff039212 */ /* 0x000fe200078e33ff */
[--C-:B------:R-:W-:Y:S01]  /*0e60*/  @!P3 IMAD.IADD R14, R14, 0x1, -R12.reuse ;  /* 0x000000010e0eb824 */ /* 0x100fe200078e0a0c */
[----:B------:R-:W-:Y:S01]  /*0e70*/  IABS R2, R17 ;  /* 0x0000001100027213 */ /* 0x000fe20000000000 */
[----:B------:R-:W-:Y:S01]  /*0e80*/  IMAD.MOV.U32 R15, RZ, RZ, R5 ;  /* 0x000000ffff0f7224 */ /* 0x000fe200078e0005 */
[----:B------:R-:W-:Y:S01]  /*0e90*/  ISETP.GT.U32.AND P1, PT, R12, R9, PT ;  /* 0x000000090c00720c */ /* 0x000fe20003f24070 */
[----:B------:R-:W-:Y:S01]  /*0ea0*/  @!P6 IMAD.IADD R6, R6, 0x1, -R12 ;  /* 0x000000010606e824 */ /* 0x000fe200078e0a0c */
[C---:B------:R-:W-:Y:S01]  /*0eb0*/  ISETP.GT.U32.AND P6, PT, R12.reuse, R4, PT ;  /* 0x000000040c00720c */ /* 0x040fe20003fc4070 */
[----:B------:R-:W-:Y:S01]  /*0ec0*/  @!P5 IMAD.MOV R15, RZ, RZ, -R15 ;  /* 0x000000ffff0fd224 */ /* 0x000fe200078e0a0f */
[----:B------:R-:W-:Y:S01]  /*0ed0*/  ISETP.GT.U32.AND P5, PT, R12, R14, PT ;  /* 0x0000000e0c00720c */ /* 0x000fe20003fa4070 */
[----:B------:R-:W-:Y:S01]  /*0ee0*/  IMAD.HI.U32 R8, R0, R10, RZ ;  /* 0x0000000a00087227 */ /* 0x000fe200078e00ff */
[----:B------:R-:W-:-:S03]  /*0ef0*/  ISETP.GE.AND P0, PT, R22, RZ, PT ;  /* 0x000000ff1600720c */ /* 0x000fc60003f06270 */
[----:B------:R-:W-:-:S04]  /*0f00*/  IMAD.HI.U32 R11, R0, R2, RZ ;  /* 0x00000002000b7227 */ /* 0x000fc800078e00ff */
[----:B------:R-:W-:Y:S01]  /*0f10*/  @!P2 IMAD.IADD R7, R7, 0x1, -R12 ;  /* 0x000000010707a824 */ /* 0x000fe200078e0a0c */
[----:B------:R-:W-:Y:S01]  /*0f20*/  ISETP.GE.AND P2, PT, R21, RZ, PT ;  /* 0x000000ff1500720c */ /* 0x000fe20003f46270 */
[----:B------:R-:W-:Y:S02]  /*0f30*/  IMAD.MOV R8, RZ, RZ, -R8 ;  /* 0x000000ffff087224 */ /* 0x000fe400078e0a08 */
[----:B------:R-:W-:Y:S02]  /*0f40*/  IMAD.MOV R11, RZ, RZ, -R11 ;  /* 0x000000ffff0b7224 */ /* 0x000fe400078e0a0b */
[C---:B------:R-:W-:Y:S02]  /*0f50*/  IMAD R8, R12.reuse, R8, R10 ;  /* 0x000000080c087224 */ /* 0x040fe400078e020a */
[----:B------:R-:W-:Y:S02]  /*0f60*/  IMAD R2, R12, R11, R2 ;  /* 0x0000000b0c027224 */ /* 0x000fe400078e0202 */
[----:B------:R-:W-:-:S02]  /*0f70*/  @!P1 IMAD.IADD R9, R9, 0x1, -R12 ;  /* 0x0000000109099824 */ /* 0x000fc400078e0a0c */
[----:B------:R-:W-:Y:S01]  /*0f80*/  @!P6 IMAD.IADD R4, R4, 0x1, -R12 ;  /* 0x000000010404e824 */ /* 0x000fe200078e0a0c */
[----:B------:R-:W-:Y:S01]  /*0f90*/  ISETP.GT.U32.AND P6, PT, R12, R8, PT ;  /* 0x000000080c00720c */ /* 0x000fe20003fc4070 */
[----:B------:R-:W-:Y:S01]  /*0fa0*/  IMAD.MOV.U32 R13, RZ, RZ, R6 ;  /* 0x000000ffff0d7224 */ /* 0x000fe200078e0006 */
[----:B------:R-:W-:Y:S01]  /*0fb0*/  ISETP.GE.AND P1, PT, R20, RZ, PT ;  /* 0x000000ff1400720c */ /* 0x000fe20003f26270 */
[----:B------:R-:W-:Y:S02]  /*0fc0*/  IMAD.MOV.U32 R6, RZ, RZ, R7 ;  /* 0x000000ffff067224 */ /* 0x000fe400078e0007 */
[----:B------:R-:W-:Y:S01]  /*0fd0*/  @!P5 IMAD.IADD R14, R14, 0x1, -R12 ;  /* 0x000000010e0ed824 */ /* 0x000fe200078e0a0c */
[----:B------:R-:W-:Y:S01]  /*0fe0*/  ISETP.GT.U32.AND P5, PT, R12, R2, PT ;  /* 0x000000020c00720c */ /* 0x000fe20003fa4070 */
[----:B------:R-:W-:Y:S02]  /*0ff0*/  IMAD.MOV.U32 R5, RZ, RZ, R9 ;  /* 0x000000ffff057224 */ /* 0x000fe400078e0009 */
[----:B------:R-:W-:-:S02]  /*1000*/  @!P4 IMAD.MOV R13, RZ, RZ, -R13 ;  /* 0x000000ffff0dc224 */ /* 0x000fc400078e0a0d */
[----:B------:R-:W-:Y:S01]  /*1010*/  @!P0 IMAD.MOV R6, RZ, RZ, -R6 ;  /* 0x000000ffff068224 */ /* 0x000fe200078e0a06 */
[----:B------:R4:W-:Y:S01]  /*1020*/  STL [R1+0x150], R3 ;  /* 0x0001500301007387 */ /* 0x0009e20000100800 */
[----:B------:R-:W-:-:S03]  /*1030*/  @!P2 IMAD.MOV R5, RZ, RZ, -R5 ;  /* 0x000000ffff05a224 */ /* 0x000fc600078e0a05 */
[----:B------:R0:W-:Y:S01]  /*1040*/  STL [R1+0x34], R15 ;  /* 0x0000340f01007387 */ /* 0x0001e20000100800 */
[----:B------:R-:W-:-:S03]  /*1050*/  IMAD.MOV.U32 R9, RZ, RZ, R14 ;  /* 0x000000ffff097224 */ /* 0x000fc600078e000e */
[----:B------:R1:W-:Y:S04]  /*1060*/  STL [R1+0x30], R13 ;  /* 0x0000300d01007387 */ /* 0x0003e80000100800 */
[----:B------:R-:W-:Y:S01]  /*1070*/  STL [R1+0x2c], R6 ;  /* 0x00002c0601007387 */ /* 0x000fe20000100800 */
[----:B------:R-:W-:-:S03]  /*1080*/  @!P6 IMAD.IADD R8, R8, 0x1, -R12 ;  /* 0x000000010808e824 */ /* 0x000fc600078e0a0c */
[----:B------:R-:W-:Y:S01]  /*1090*/  STL [R1+0x28], R5 ;  /* 0x0000280501007387 */ /* 0x000fe20000100800 */
[----:B------:R-:W-:-:S03]  /*10a0*/  @!P5 IMAD.IADD R2, R2, 0x1, -R12 ;  /* 0x000000010202d824 */ /* 0x000fc600078e0a0c */
[----:B------:R-:W3:Y:S01]  /*10b0*/  LDL.LU R21, [R1+0xc] ;  /* 0x00000c0001157983 */ /* 0x000ee20000300800 */
[----:B------:R-:W-:Y:S01]  /*10c0*/  @!P1 IMAD.MOV R9, RZ, RZ, -R9 ;  /* 0x000000ffff099224 */ /* 0x000fe200078e0a09 */
[C---:B------:R-:W-:Y:S02]  /*10d0*/  ISETP.GT.U32.AND P4, PT, R12.reuse, R4, PT ;  /* 0x000000040c00720c */ /* 0x040fe40003f84070 */
[C---:B------:R-:W-:Y:S02]  /*10e0*/  ISETP.GT.U32.AND P6, PT, R12.reuse, R8, PT ;  /* 0x000000080c00720c */ /* 0x040fe40003fc4070 */
[----:B------:R-:W-:Y:S02]  /*10f0*/  ISETP.GT.U32.AND P5, PT, R12, R2, PT ;  /* 0x000000020c00720c */ /* 0x000fe40003fa4070 */
[----:B------:R-:W-:Y:S02]  /*1100*/  ISETP.GE.AND P3, PT, R19, RZ, PT ;  /* 0x000000ff1300720c */ /* 0x000fe40003f66270 */
[----:B------:R-:W-:-:S02]  /*1110*/  ISETP.GE.AND P0, PT, R18, RZ, PT ;  /* 0x000000ff1200720c */ /* 0x000fc40003f06270 */
[----:B------:R-:W-:-:S03]  /*1120*/  ISETP.GE.AND P2, PT, R17, RZ, PT ;  /* 0x000000ff1100720c */ /* 0x000fc60003f46270 */
[--C-:B------:R-:W-:Y:S02]  /*1130*/  @!P4 IMAD.IADD R4, R4, 0x1, -R12.reuse ;  /* 0x000000010404c824 */ /* 0x100fe400078e0a0c */
[--C-:B------:R-:W-:Y:S02]  /*1140*/  @!P6 IMAD.IADD R8, R8, 0x1, -R12.reuse ;  /* 0x000000010808e824 */ /* 0x100fe400078e0a0c */
[----:B------:R-:W-:Y:S01]  /*1150*/  @!P5 IMAD.IADD R2, R2, 0x1, -R12 ;  /* 0x000000010202d824 */ /* 0x000fe200078e0a0c */
[----:B------:R-:W-:Y:S01]  /*1160*/  ISETP.GE.AND P1, PT, R29, RZ, PT ;  /* 0x000000ff1d00720c */ /* 0x000fe20003f26270 */
[----:B------:R-:W-:Y:S02]  /*1170*/  IMAD.MOV.U32 R11, RZ, RZ, R4 ;  /* 0x000000ffff0b7224 */ /* 0x000fe400078e0004 */
[----:B------:R-:W-:Y:S02]  /*1180*/  IMAD.MOV.U32 R10, RZ, RZ, R8 ;  /* 0x000000ffff0a7224 */ /* 0x000fe400078e0008 */
[----:B------:R-:W-:-:S02]  /*1190*/  @!P3 IMAD.MOV R11, RZ, RZ, -R11 ;  /* 0x000000ffff0bb224 */ /* 0x000fc400078e0a0b */
[----:B------:R-:W-:Y:S02]  /*11a0*/  @!P0 IMAD.MOV R10, RZ, RZ, -R10 ;  /* 0x000000ffff0a8224 */ /* 0x000fe400078e0a0a */
[----:B----4-:R-:W-:Y:S02]  /*11b0*/  IMAD.MOV.U32 R3, RZ, RZ, R24 ;  /* 0x000000ffff037224 */ /* 0x010fe400078e0018 */
[----:B------:R-:W4:Y:S01]  /*11c0*/  LDL.LU R24, [R1+0x14] ;  /* 0x0000140001187983 */ /* 0x000f220000300800 */
[----:B--2---:R-:W-:-:S03]  /*11d0*/  IMAD.MOV.U32 R22, RZ, RZ, R25 ;  /* 0x000000ffff167224 */ /* 0x004fc600078e0019 */
[----:B------:R-:W-:Y:S04]  /*11e0*/  STL [R1+0x20], R9 ;  /* 0x0000200901007387 */ /* 0x000fe80000100800 */
[----:B------:R-:W2:Y:S01]  /*11f0*/  LDL.LU R25, [R1+0x24] ;  /* 0x0000240001197983 */ /* 0x000ea20000300800 */
[----:B0-----:R-:W-:Y:S02]  /*1200*/  IMAD.MOV.U32 R15, RZ, RZ, R26 ;  /* 0x000000ffff0f7224 */ /* 0x001fe400078e001a */
[----:B---3--:R-:W-:Y:S01]  /*1210*/  IMAD.MOV.U32 R26, RZ, RZ, R27 ;  /* 0x000000ffff1a7224 */ /* 0x008fe200078e001b */
[----:B------:R-:W-:Y:S01]  /*1220*/  IABS R27, R29 ;  /* 0x0000001d001b7213 */ /* 0x000fe20000000000 */
[----:B------:R-:W-:Y:S01]  /*1230*/  IMAD.MOV.U32 R29, RZ, RZ, R2 ;  /* 0x000000ffff1d7224 */ /* 0x000fe200078e0002 */
[----:B------:R-:W-:Y:S03]  /*1240*/  STL [R1+0x1c], R11 ;  /* 0x00001c0b01007387 */ /* 0x000fe60000100800 */
[----:B------:R-:W-:Y:S01]  /*1250*/  @!P2 IMAD.MOV R29, RZ, RZ, -R29 ;  /* 0x000000ffff1da224 */ /* 0x000fe200078e0a1d */
[----:B------:R0:W-:Y:S04]  /*1260*/  STL [R1+0x18], R10 ;  /* 0x0000180a01007387 */ /* 0x0001e80000100800 */
[----:B------:R-:W-:Y:S04]  /*1270*/  STL [R1+0x998], R29 ;  /* 0x0009981d01007387 */ /* 0x000fe80000100800 */
[----:B-1----:R-:W3:Y:S01]  /*1280*/  LDL.LU R13, [R1+0x38] ;  /* 0x00003800010d7983 */ /* 0x002ee20000300800 */
[----:B------:R-:W-:-:S02]  /*1290*/  ISETP.GE.AND P2, PT, R26, RZ, PT ;  /* 0x000000ff1a00720c */ /* 0x000fc40003f46270 */
[----:B0-----:R-:W-:Y:S02]  /*12a0*/  IABS R10, R26 ;  /* 0x0000001a000a7213 */ /* 0x001fe40000000000 */
[----:B------:R-:W3:Y:S01]  /*12b0*/  LDL.LU R26, [R1+0x3c] ;  /* 0x00003c00011a7983 */ /* 0x000ee20000300800 */
[----:B------:R-:W-:Y:S02]  /*12c0*/  IABS R5, R3 ;  /* 0x0000000300057213 */ /* 0x000fe40000000000 */
[----:B------:R-:W-:Y:S01]  /*12d0*/  ISETP.GE.AND P0, PT, R3, RZ, PT ;  /* 0x000000ff0300720c */ /* 0x000fe20003f06270 */
[----:B------:R-:W3:Y:S04]  /*12e0*/  LDL.LU R23, [R1+0x40] ;  /* 0x0000400001177983 */ /* 0x000ee80000300800 */
[----:B------:R-:W3:Y:S01]  /*12f0*/  LDL.LU R3, [R1+0x44] ;  /* 0x0000440001037983 */ /* 0x000ee20000300800 */
[----:B------:R-:W-:-:S05]  /*1300*/  IABS R28, R16 ;  /* 0x00000010001c7213 */ /* 0x000fca0000000000 */
[----:B------:R-:W-:-:S04]  /*1310*/  IMAD.HI.U32 R7, R0, R28, RZ ;  /* 0x0000001c00077227 */ /* 0x000fc800078e00ff */
[----:B------:R-:W-:Y:S02]  /*1320*/  IMAD.MOV R7, RZ, RZ, -R7 ;  /* 0x000000ffff077224 */ /* 0x000fe400078e0a07 */
[----:B------:R-:W-:-:S04]  /*1330*/  IMAD.HI.U32 R6, R0, R27, RZ ;  /* 0x0000001b00067227 */ /* 0x000fc800078e00ff */
[----:B------:R-:W-:Y:S02]  /*1340*/  IMAD R28, R12, R7, R28 ;  /* 0x000000070c1c7224 */ /* 0x000fe400078e021c */
[----:B------:R-:W-:-:S03]  /*1350*/  IMAD.MOV R6, RZ, RZ, -R6 ;  /* 0x000000ffff067224 */ /* 0x000fc600078e0a06 */
[C---:B------:R-:W-:Y:S01]  /*1360*/  ISETP.GT.U32.AND P6, PT, R12.reuse, R28, PT ;  /* 0x0000001c0c00720c */ /* 0x040fe20003fc4070 */
[----:B------:R-:W-:-:S05]  /*1370*/  IMAD R27, R12, R6, R27 ;  /* 0x000000060c1b7224 */ /* 0x000fca00078e021b */
[----:B------:R-:W-:Y:S01]  /*1380*/  ISETP.GT.U32.AND P3, PT, R12, R27, PT ;  /* 0x0000001b0c00720c */ /* 0x000fe20003f64070 */
[----:B------:R-:W-:-:S06]  /*1390*/  IMAD.HI.U32 R6, R0, R5, RZ ;  /* 0x0000000500067227 */ /* 0x000fcc00078e00ff */
[----:B------:R-:W-:Y:S01]  /*13a0*/  @!P6 IMAD.IADD R28, R28, 0x1, -R12 ;  /* 0x000000011c1ce824 */ /* 0x000fe200078e0a0c */
[----:B------:R-:W-:-:S04]  /*13b0*/  IABS R9, R15 ;  /* 0x0000000f00097213 */ /* 0x000fc80000000000 */
[----:B------:R-:W-:Y:S01]  /*13c0*/  ISETP.GT.U32.AND P6, PT, R12, R28, PT ;  /* 0x0000001c0c00720c */ /* 0x000fe20003fc4070 */
[----:B------:R-:W-:Y:S02]  /*13d0*/  @!P3 IMAD.IADD R27, R27, 0x1, -R12 ;  /* 0x000000011b1bb824 */ /* 0x000fe400078e0a0c */
[----:B------:R-:W-:Y:S02]  /*13e0*/  IMAD.MOV R4, RZ, RZ, -R6 ;  /* 0x000000ffff047224 */ /* 0x000fe400078e0a06 */
[----:B------:R-:W-:Y:S01]  /*13f0*/  IMAD.HI.U32 R2, R0, R9, RZ ;  /* 0x0000000900027227 */ /* 0x000fe200078e00ff */
[----:B------:R-:W-:-:S03]  /*1400*/  ISETP.GT.U32.AND P3, PT, R12, R27, PT ;  /* 0x0000001b0c00720c */ /* 0x000fc60003f64070 */
[----:B------:R-:W-:Y:S02]  /*1410*/  IMAD R8, R12, R4, R5 ;  /* 0x000000040c087224 */ /* 0x000fe400078e0205 */
[----:B------:R-:W-:Y:S02]  /*1420*/  IMAD.MOV R2, RZ, RZ, -R2 ;  /* 0x000000ffff027224 */ /* 0x000fe400078e0a02 */
[----:B------:R-:W-:Y:S01]  /*1430*/  @!P6 IMAD.IADD R28, R28, 0x1, -R12 ;  /* 0x000000011c1ce824 */ /* 0x000fe200078e0a0c */
[C---:B------:R-:W-:Y:S01]  /*1440*/  ISETP.GT.U32.AND P6, PT, R12.reuse, R8, PT ;  /* 0x000000080c00720c */ /* 0x040fe20003fc4070 */
[----:B------:R-:W-:Y:S02]  /*1450*/  IMAD R9, R12, R2, R9 ;  /* 0x000000020c097224 */ /* 0x000fe400078e0209 */
[----:B------:R-:W-:-:S04]  /*1460*/  IMAD.HI.U32 R4, R0, R10, RZ ;  /* 0x0000000a00047227 */ /* 0x000fc800078e00ff */
[----:B------:R-:W-:Y:S02]  /*1470*/  IMAD.MOV R4, RZ, RZ, -R4 ;  /* 0x000000ffff047224 */ /* 0x000fe400078e0a04 */
[----:B------:R-:W-:Y:S01]  /*1480*/  @!P3 IMAD.IADD R27, R27, 0x1, -R12 ;  /* 0x000000011b1bb824 */ /* 0x000fe200078e0a0c */
[C---:B------:R-:W-:Y:S01]  /*1490*/  ISETP.GT.U32.AND P3, PT, R12.reuse, R9, PT ;  /* 0x000000090c00720c */ /* 0x040fe20003f64070 */
[----:B------:R-:W-:Y:S02]  /*14a0*/  IMAD R10, R12, R4, R10 ;  /* 0x000000040c0a7224 */ /* 0x000fe400078e020a */
[----:B------:R-:W-:-:S03]  /*14b0*/  @!P6 IMAD.IADD R8, R8, 0x1, -R12 ;  /* 0x000000010808e824 */ /* 0x000fc600078e0a0c */
[----:B------:R-:W-:Y:S02]  /*14c0*/  ISETP.GT.U32.AND P6, PT, R12, R10, PT ;  /* 0x0000000a0c00720c */ /* 0x000fe40003fc4070 */
[----:B------:R-:W-:-:S05]  /*14d0*/  ISETP.GE.AND P5, PT, R15, RZ, PT ;  /* 0x000000ff0f00720c */ /* 0x000fca0003fa6270 */
[--C-:B------:R-:W-:Y:S01]  /*14e0*/  @!P3 IMAD.IADD R9, R9, 0x1, -R12.reuse ;  /* 0x000000010909b824 */ /* 0x100fe200078e0a0c */
[----:B------:R-:W-:Y:S02]  /*14f0*/  ISETP.GT.U32.AND P3, PT, R12, R8, PT ;  /* 0x000000080c00720c */ /* 0x000fe40003f64070 */
[----:B------:R-:W-:Y:S02]  /*1500*/  ISETP.GE.AND P4, PT, R16, RZ, PT ;  /* 0x000000ff1000720c */ /* 0x000fe40003f86270 */
[----:B------:R-:W-:Y:S01]  /*1510*/  IABS R14, R22 ;  /* 0x00000016000e7213 */ /* 0x000fe20000000000 */
[----:B------:R-:W-:Y:S01]  /*1520*/  @!P6 IMAD.IADD R10, R10, 0x1, -R12 ;  /* 0x000000010a0ae824 */ /* 0x000fe200078e0a0c */
[----:B------:R-:W-:-:S03]  /*1530*/  ISETP.GT.U32.AND P6, PT, R12, R9, PT ;  /* 0x000000090c00720c */ /* 0x000fc60003fc4070 */
[----:B------:R-:W-:-:S04]  /*1540*/  IMAD.HI.U32 R5, R0, R14, RZ ;  /* 0x0000000e00057227 */ /* 0x000fc800078e00ff */
[----:B------:R-:W-:Y:S02]  /*1550*/  IMAD.MOV R5, RZ, RZ, -R5 ;  /* 0x000000ffff057224 */ /* 0x000fe400078e0a05 */
[----:B------:R-:W-:Y:S02]  /*1560*/  @!P3 IMAD.IADD R8, R8, 0x1, -R12 ;  /* 0x000000010808b824 */ /* 0x000fe400078e0a0c */
[C---:B------:R-:W-:Y:S02]  /*1570*/  IMAD R14, R12.reuse, R5, R14 ;  /* 0x000000050c0e7224 */ /* 0x040fe400078e020e */
[----:B------:R-:W-:Y:S02]  /*1580*/  @!P0 IMAD.MOV R8, RZ, RZ, -R8 ;  /* 0x000000ffff088224 */ /* 0x000fe400078e0a08 */
[----:B------:R-:W-:Y:S01]  /*1590*/  @!P1 IMAD.MOV R27, RZ, RZ, -R27 ;  /* 0x000000ffff1b9224 */ /* 0x000fe200078e0a1b */
[----:B------:R-:W-:Y:S01]  /*15a0*/  ISETP.GT.U32.AND P1, PT, R12, R14, PT ;  /* 0x0000000e0c00720c */ /* 0x000fe20003f24070 */
[----:B------:R-:W-:-:S02]  /*15b0*/  @!P6 IMAD.IADD R9, R9, 0x1, -R12 ;  /* 0x000000010909e824 */ /* 0x000fc400078e0a0c */
[----:B------:R-:W-:Y:S01]  /*15c0*/  @!P4 IMAD.MOV R28, RZ, RZ, -R28 ;  /* 0x000000ffff1cc224 */ /* 0x000fe200078e0a1c */
[----:B------:R-:W-:-:S09]  /*15d0*/  ISETP.GT.U32.AND P4, PT, R12, R10, PT ;  /* 0x0000000a0c00720c */ /* 0x000fd20003f84070 */
[----:B------:R-:W-:-:S04]  /*15e0*/  @!P1 IMAD.IADD R14, R14, 0x1, -R12 ;  /* 0x000000010e0e9824 */ /* 0x000fc800078e0a0c */
[----:B------:R-:W-:Y:S02]  /*15f0*/  @!P4 IMAD.IADD R10, R10, 0x1, -R12 ;  /* 0x000000010a0ac824 */ /* 0x000fe400078e0a0c */
[----:B------:R-:W-:Y:S01]  /*1600*/  @!P5 IMAD.MOV R9, RZ, RZ, -R9 ;  /* 0x000000ffff09d224 */ /* 0x000fe200078e0a09 */
[----:B------:R-:W-:Y:S01]  /*1610*/  STL [R1+0x99c], R28 ;  /* 0x00099c1c01007387 */ /* 0x000fe20000100800 */
[----:B------:R-:W-:-:S03]  /*1620*/  @!P2 IMAD.MOV R10, RZ, RZ, -R10 ;  /* 0x000000ffff0aa224 */ /* 0x000fc600078e0a0a */
[----:B------:R-:W-:Y:S04]  /*1630*/  STL [R1+0x9a0], R27 ;  /* 0x0009a01b01007387 */ /* 0x000fe80000100800 */
[----:B------:R-:W-:Y:S04]  /*1640*/  STL [R1+0x9a4], R8 ;  /* 0x0009a40801007387 */ /* 0x000fe80000100800 */
[----:B------:R-:W-:Y:S04]  /*1650*/  STL [R1+0x9ac], R9 ;  /* 0x0009ac0901007387 */ /* 0x000fe80000100800 */
[----:B------:R-:W-:Y:S01]  /*1660*/  STL [R1+0x9b0], R10 ;  /* 0x0009b00a01007387 */ /* 0x000fe20000100800 */
[----:B------:R-:W-:-:S05]  /*1670*/  IABS R11, R21 ;  /* 0x00000015000b7213 */ /* 0x000fca0000000000 */
[----:B------:R-:W-:-:S04]  /*1680*/  IMAD.HI.U32 R2, R0, R11, RZ ;  /* 0x0000000b00027227 */ /* 0x000fc800078e00ff */
[----:B------:R-:W-:-:S04]  /*1690*/  IMAD.MOV R2, RZ, RZ, -R2 ;  /* 0x000000ffff027224 */ /* 0x000fc800078e0a02 */
[----:B------:R-:W-:-:S05]  /*16a0*/  IMAD R11, R12, R2, R11 ;  /* 0x000000020c0b7224 */ /* 0x000fca00078e020b */
[----:B------:R-:W-:-:S13]  /*16b0*/  ISETP.GT.U32.AND P3, PT, R12, R11, PT ;  /* 0x0000000b0c00720c */ /* 0x000fda0003f64070 */
[----:B------:R-:W-:Y:S01]  /*16c0*/  @!P3 IMAD.IADD R11, R11, 0x1, -R12 ;  /* 0x000000010b0bb824 */ /* 0x000fe200078e0a0c */
[----:B----4-:R-:W-:-:S05]  /*16d0*/  IABS R15, R24 ;  /* 0x00000018000f7213 */ /* 0x010fca0000000000 */
[----:B------:R-:W-:Y:S01]  /*16e0*/  IMAD.HI.U32 R4, R0, R15, RZ ;  /* 0x0000000f00047227 */ /* 0x000fe200078e00ff */
[----:B--2---:R-:W-:-:S03]  /*16f0*/  IABS R16, R25 ;  /* 0x0000001900107213 */ /* 0x004fc60000000000 */
[----:B------:R-:W-:Y:S02]  /*1700*/  IMAD.MOV R4, RZ, RZ, -R4 ;  /* 0x000000ffff047224 */ /* 0x000fe400078e0a04 */
[----:B------:R-:W-:-:S04]  /*1710*/  IMAD.HI.U32 R2, R0, R16, RZ ;  /* 0x0000001000027227 */ /* 0x000fc800078e00ff */
[----:B------:R-:W-:Y:S02]  /*1720*/  IMAD.MOV R2, RZ, RZ, -R2 ;  /* 0x000000ffff027224 */ /* 0x000fe400078e0a02 */
[C---:B------:R-:W-:Y:S02]  /*1730*/  IMAD R15, R12.reuse, R4, R15 ;  /* 0x000000040c0f7224 */ /* 0x040fe400078e020f */
[----:B------:R-:W-:-:S03]  /*1740*/  IMAD R16, R12, R2, R16 ;  /* 0x000000020c107224 */ /* 0x000fc600078e0210 */
[C---:B------:R-:W-:Y:S02]  /*1750*/  ISETP.GT.U32.AND P0, PT, R12.reuse, R15, PT ;  /* 0x0000000f0c00720c */ /* 0x040fe40003f04070 */
[C---:B------:R-:W-:Y:S02]  /*1760*/  ISETP.GT.U32.AND P6, PT, R12.reuse, R16, PT ;  /* 0x000000100c00720c */ /* 0x040fe40003fc4070 */
[----:B---3--:R-:W-:Y:S02]  /*1770*/  IABS R17, R13 ;  /* 0x0000000d00117213 */ /* 0x008fe40000000000 */
[----:B------:R-:W-:-:S03]  /*1780*/  ISETP.GT.U32.AND P1, PT, R12, R11, PT ;  /* 0x0000000b0c00720c */ /* 0x000fc60003f24070 */
[----:B------:R-:W-:-:S04]  /*1790*/  IMAD.HI.U32 R2, R0, R17, RZ ;  /* 0x0000001100027227 */ /* 0x000fc800078e00ff */
[--C-:B------:R-:W-:Y:S02]  /*17a0*/  @!P0 IMAD.IADD R15, R15, 0x1, -R12.reuse ;  /* 0x000000010f0f8824 */ /* 0x100fe400078e0a0c */
[----:B------:R-:W-:-:S03]  /*17b0*/  @!P6 IMAD.IADD R16, R16, 0x1, -R12 ;  /* 0x000000011010e824 */ /* 0x000fc600078e0a0c */
[----:B------:R-:W-:Y:S01]  /*17c0*/  ISETP.GT.U32.AND P6, PT, R12, R15, PT ;  /* 0x0000000f0c00720c */ /* 0x000fe20003fc4070 */
[----:B------:R-:W-:Y:S01]  /*17d0*/  IMAD.MOV R2, RZ, RZ, -R2 ;  /* 0x000000ffff027224 */ /* 0x000fe200078e0a02 */
[----:B------:R-:W-:-:S03]  /*17e0*/  ISETP.GE.AND P4, PT, R21, RZ, PT ;  /* 0x000000ff1500720c */ /* 0x000fc60003f86270 */
[----:B------:R-:W-:Y:S02]  /*17f0*/  IMAD R17, R12, R2, R17 ;  /* 0x000000020c117224 */ /* 0x000fe400078e0211 */
[--C-:B------:R-:W-:Y:S01]  /*1800*/  @!P1 IMAD.IADD R11, R11, 0x1, -R12.reuse ;  /* 0x000000010b0b9824 */ /* 0x100fe200078e0a0c */
[----:B------:R-:W-:Y:S02]  /*1810*/  ISETP.GE.AND P1, PT, R24, RZ, PT ;  /* 0x000000ff1800720c */ /* 0x000fe40003f26270 */
[----:B------:R-:W-:Y:S01]  /*1820*/  ISETP.GT.U32.AND P2, PT, R12, R17, PT ;  /* 0x000000110c00720c */ /* 0x000fe20003f44070 */
[----:B------:R-:W2:Y:S02]  /*1830*/  LDL.LU R24, [R1+0x48] ;  /* 0x0000480001187983 */ /* 0x000ea40000300800 */
[----:B------:R-:W-:Y:S01]  /*1840*/  @!P6 IMAD.IADD R15, R15, 0x1, -R12 ;  /* 0x000000010f0fe824 */ /* 0x000fe200078e0a0c */
[----:B------:R-:W-:Y:S02]  /*1850*/  ISETP.GE.AND P6, PT, R25, RZ, PT ;  /* 0x000000ff1900720c */ /* 0x000fe40003fc6270 */
[----:B------:R-:W3:Y:S01]  /*1860*/  LDL.LU R25, [R1+0x4c] ;  /* 0x00004c0001197983 */ /* 0x000ee20000300800 */
[----:B------:R-:W-:Y:S01]  /*1870*/  @!P4 IMAD.MOV R11, RZ, RZ, -R11 ;  /* 0x000000ffff0bc224 */ /* 0x000fe200078e0a0b */
[----:B------:R-:W-:-:S05]  /*1880*/  IABS R18, R26 ;  /* 0x0000001a00127213 */ /* 0x000fca0000000000 */
[----:B------:R-:W-:Y:S01]  /*1890*/  @!P2 IMAD.IADD R17, R17, 0x1, -R12 ;  /* 0x000000011111a824 */ /* 0x000fe200078e0a0c */
[----:B------:R-:W-:Y:S02]  /*18a0*/  ISETP.GE.AND P2, PT, R26, RZ, PT ;  /* 0x000000ff1a00720c */ /* 0x000fe40003f46270 */
[----:B------:R-:W4:Y:S04]  /*18b0*/  LDL.LU R26, [R1+0x50] ;  /* 0x00005000011a7983 */ /* 0x000f280000300800 */
[----:B------:R0:W-:Y:S04]  /*18c0*/  STL [R1+0x9b4], R11 ;  /* 0x0009b40b01007387 */ /* 0x0001e80000100800 */
[----:B0-----:R-:W4:Y:S04]  /*18d0*/  LDL.LU R11, [R1+0x54] ;  /* 0x00005400010b7983 */ /* 0x001f280000300800 */
[----:B------:R-:W4:Y:S04]  /*18e0*/  LDL.LU R10, [R1+0x58] ;  /* 0x00005800010a7983 */ /* 0x000f280000300800 */
[----:B------:R-:W4:Y:S04]  /*18f0*/  LDL.LU R8, [R1+0x5c] ;  /* 0x00005c0001087983 */ /* 0x000f280000300800 */
[----:B------:R-:W4:Y:S04]  /*1900*/  LDL.LU R28, [R1+0x60] ;  /* 0x00006000011c7983 */ /* 0x000f280000300800 */
[----:B------:R-:W4:Y:S04]  /*1910*/  LDL.LU R29, [R1+0x64] ;  /* 0x00006400011d7983 */ /* 0x000f280000300800 */
[----:B------:R-:W4:Y:S04]  /*1920*/  LDL.LU R9, [R1+0x68] ;  /* 0x0000680001097983 */ /* 0x000f280000300800 */
[----:B------:R-:W4:Y:S01]  /*1930*/  LDL R27, [R1+0x6c] ;  /* 0x00006c00011b7983 */ /* 0x000f220000100800 */
[----:B------:R-:W-:-:S02]  /*1940*/  ISETP.GT.U32.AND P5, PT, R12, R16, PT ;  /* 0x000000100c00720c */ /* 0x000fc40003fa4070 */
[----:B------:R-:W-:-:S11]  /*1950*/  IABS R20, R3 ;  /* 0x0000000300147213 */ /* 0x000fd60000000000 */
[----:B------:R-:W-:-:S04]  /*1960*/  @!P5 IMAD.IADD R16, R16, 0x1, -R12 ;  /* 0x000000011010d824 */ /* 0x000fc800078e0a0c */
[----:B------:R-:W-:Y:S01]  /*1970*/  @!P6 IMAD.MOV R16, RZ, RZ, -R16 ;  /* 0x000000ffff10e224 */ /* 0x000fe200078e0a10 */
[----:B------:R-:W-:Y:S02]  /*1980*/  ISETP.GE.AND P6, PT, R3, RZ, PT ;  /* 0x000000ff0300720c */ /* 0x000fe40003fc6270 */
[----:B------:R-:W4:Y:S01]  /*1990*/  LDL R3, [R1+0x2b4] ;  /* 0x0002b40001037983 */ /* 0x000f220000100800 */
[----:B------:R-:W-:Y:S01]  /*19a0*/  ISETP.GT.U32.AND P0, PT, R12, R14, PT ;  /* 0x0000000e0c00720c */ /* 0x000fe20003f04070 */
[----:B------:R-:W-:-:S04]  /*19b0*/  IMAD.HI.U32 R4, R0, R18, RZ ;  /* 0x0000001200047227 */ /* 0x000fc800078e00ff */
[----:B------:R-:W-:-:S04]  /*19c0*/  IMAD.MOV R4, RZ, RZ, -R4 ;  /* 0x000000ffff047224 */ /* 0x000fc800078e0a04 */
[----:B------:R-:W-:Y:S01]  /*19d0*/  IMAD R18, R12, R4, R18 ;  /* 0x000000040c127224 */ /* 0x000fe200078e0212 */
[----:B------:R-:W-:-:S03]  /*19e0*/  IABS R2, R23 ;  /* 0x0000001700027213 */ /* 0x000fc60000000000 */
[----:B------:R-:W-:Y:S01]  /*19f0*/  @!P0 IMAD.IADD R14, R14, 0x1, -R12 ;  /* 0x000000010e0e8824 */ /* 0x000fe200078e0a0c */
[----:B------:R-:W-:Y:S01]  /*1a00*/  ISETP.GT.U32.AND P0, PT, R12, R18, PT ;  /* 0x000000120c00720c */ /* 0x000fe20003f04070 */
[----:B------:R-:W-:Y:S01]  /*1a10*/  IMAD.HI.U32 R4, R0, R2, RZ ;  /* 0x0000000200047227 */ /* 0x000fe200078e00ff */
[----:B------:R-:W-:-:S03]  /*1a20*/  ISETP.GE.AND P3, PT, R22, RZ, PT ;  /* 0x000000ff1600720c */ /* 0x000fc60003f66270 */
[----:B------:R-:W-:-:S04]  /*1a30*/  IMAD.MOV R4, RZ, RZ, -R4 ;  /* 0x000000ffff047224 */ /* 0x000fc800078e0a04 */
[----:B------:R-:W-:-:S04]  /*1a40*/  IMAD R19, R12, R4, R2 ;  /* 0x000000040c137224 */ /* 0x000fc800078e0202 */
[----:B------:R-:W-:Y:S01]  /*1a50*/  @!P0 IMAD.IADD R18, R18, 0x1, -R12 ;  /* 0x0000000112128824 */ /* 0x000fe200078e0a0c */
[C---:B------:R-:W-:Y:S01]  /*1a60*/  ISETP.GT.U32.AND P0, PT, R12.reuse, R17, PT ;  /* 0x000000110c00720c */ /* 0x040fe20003f04070 */
[----:B------:R-:W-:Y:S01]  /*1a70*/  @!P3 IMAD.MOV R14, RZ, RZ, -R14 ;  /* 0x000000ffff0eb224 */ /* 0x000fe200078e0a0e */
[----:B------:R-:W-:Y:S01]  /*1a80*/  ISETP.GT.U32.AND P3, PT, R12, R19, PT ;  /* 0x000000130c00720c */ /* 0x000fe20003f64070 */
[----:B------:R-:W-:Y:S01]  /*1a90*/  IMAD.HI.U32 R5, R0, R20, RZ ;  /* 0x0000001400057227 */ /* 0x000fe200078e00ff */
[----:B------:R-:W-:Y:S02]  /*1aa0*/  ISETP.GT.U32.AND P4, PT, R12, R18, PT ;  /* 0x000000120c00720c */ /* 0x000fe40003f84070 */
[----:B------:R-:W-:Y:S01]  /*1ab0*/  ISETP.GE.AND P5, PT, R13, RZ, PT ;  /* 0x000000ff0d00720c */ /* 0x000fe20003fa6270 */
[----:B------:R-:W-:-:S04]  /*1ac0*/  IMAD.MOV R2, RZ, RZ, -R5 ;  /* 0x000000ffff027224 */ /* 0x000fc800078e0a05 */
[----:B------:R-:W-:Y:S02]  /*1ad0*/  IMAD R20, R12, R2, R20 ;  /* 0x000000020c147224 */ /* 0x000fe400078e0214 */
[--C-:B------:R-:W-:Y:S02]  /*1ae0*/  @!P0 IMAD.IADD R17, R17, 0x1, -R12.reuse ;  /* 0x0000000111118824 */ /* 0x100fe400078e0a0c */
[--C-:B------:R-:W-:Y:S02]  /*1af0*/  @!P3 IMAD.IADD R19, R19, 0x1, -R12.reuse ;  /* 0x000000011313b824 */ /* 0x100fe400078e0a0c */
[----:B------:R-:W-:Y:S01]  /*1b00*/  @!P4 IMAD.IADD R18, R18, 0x1, -R12 ;  /* 0x000000011212c824 */ /* 0x000fe200078e0a0c */
[C---:B------:R-:W-:Y:S01]  /*1b10*/  ISETP.GT.U32.AND P4, PT, R12.reuse, R20, PT ;  /* 0x000000140c00720c */ /* 0x040fe20003f84070 */
[----:B------:R-:W-:Y:S01]  /*1b20*/  @!P5 IMAD.MOV R17, RZ, RZ, -R17 ;  /* 0x000000ffff11d224 */ /* 0x000fe200078e0a11 */
[----:B------:R-:W-:Y:S01]  /*1b30*/  ISETP.GT.U32.AND P5, PT, R12, R19, PT ;  /* 0x000000130c00720c */ /* 0x000fe20003fa4070 */
[----:B------:R-:W-:Y:S01]  /*1b40*/  @!P1 IMAD.MOV R15, RZ, RZ, -R15 ;  /* 0x000000ffff0f9224 */ /* 0x000fe200078e0a0f */
[----:B------:R-:W-:-:S09]  /*1b50*/  ISETP.GE.AND P1, PT, R23, RZ, PT ;  /* 0x000000ff1700720c */ /* 0x000fd20003f26270 */
[--C-:B------:R-:W-:Y:S02]  /*1b60*/  @!P4 IMAD.IADD R20, R20, 0x1, -R12.reuse ;  /* 0x000000011414c824 */ /* 0x100fe400078e0a0c */
[----:B------:R-:W-:-:S03]  /*1b70*/  @!P5 IMAD.IADD R19, R19, 0x1, -R12 ;  /* 0x000000011313d824 */ /* 0x000fc600078e0a0c */
[----:B------:R-:W-:Y:S01]  /*1b80*/  ISETP.GT.U32.AND P4, PT, R12, R20, PT ;  /* 0x000000140c00720c */ /* 0x000fe20003f84070 */
[----:B------:R-:W-:Y:S02]  /*1b90*/  @!P2 IMAD.MOV R18, RZ, RZ, -R18 ;  /* 0x000000ffff12a224 */ /* 0x000fe400078e0a12 */
[----:B------:R-:W-:-:S10]  /*1ba0*/  @!P1 IMAD.MOV R19, RZ, RZ, -R19 ;  /* 0x000000ffff139224 */ /* 0x000fd400078e0a13 */
[----:B------:R-:W-:-:S04]  /*1bb0*/  @!P4 IMAD.IADD R20, R20, 0x1, -R12 ;  /* 0x000000011414c824 */ /* 0x000fc800078e0a0c */
[----:B------:R-:W-:Y:S01]  /*1bc0*/  @!P6 IMAD.MOV R20, RZ, RZ, -R20 ;  /* 0x000000ffff14e224 */ /* 0x000fe200078e0a14 */
[----:B---3--:R-:W-:-:S05]  /*1bd0*/  IABS R22, R25 ;  /* 0x0000001900167213 */ /* 0x008fca0000000000 */
[----:B------:R-:W-:Y:S01]  /*1be0*/  IMAD.HI.U32 R2, R0, R22, RZ ;  /* 0x0000001600027227 */ /* 0x000fe200078e00ff */
[----:B--2---:R-:W-:-:S03]  /*1bf0*/  IABS R21, R24 ;  /* 0x0000001800157213 */ /* 0x004fc60000000000 */
[----:B------:R-:W-:Y:S01]  /*1c00*/  IMAD.MOV R2, RZ, RZ, -R2 ;  /* 0x000000ffff027224 */ /* 0x000fe200078e0a02 */
[----:B------:R-:W-:Y:S01]  /*1c10*/  ISETP.GE.AND P0, PT, R24, RZ, PT ;  /* 0x000000ff1800720c */ /* 0x000fe20003f06270 */
[----:B------:R-:W-:-:S04]  /*1c20*/  IMAD.HI.U32 R4, R0, R21, RZ ;  /* 0x0000001500047227 */ /* 0x000fc800078e00ff */
[----:B------:R-:W-:Y:S01]  /*1c30*/  IMAD R22, R12, R2, R22 ;  /* 0x000000020c167224 */ /* 0x000fe200078e0216 */
[----:B----4-:R-:W-:Y:S01]  /*1c40*/  IABS R23, R26 ;  /* 0x0000001a00177213 */ /* 0x010fe20000000000 */
[----:B------:R-:W-:-:S03]  /*1c50*/  IMAD.MOV R4, RZ, RZ, -R4 ;  /* 0x000000ffff047224 */ /* 0x000fc600078e0a04 */
[C---:B------:R-:W-:Y:S02]  /*1c60*/  ISETP.GT.U32.AND P5, PT, R12.reuse, R22, PT ;  /* 0x000000160c00720c */ /* 0x040fe40003fa4070 */
[----:B------:R-:W-:Y:S01]  /*1c70*/  IABS R24, R11 ;  /* 0x0000000b00187213 */ /* 0x000fe20000000000 */
[----:B------:R-:W-:Y:S01]  /*1c80*/  IMAD R21, R12, R4, R21 ;  /* 0x000000040c157224 */ /* 0x000fe200078e0215 */
[----:B------:R-:W-:-:S03]  /*1c90*/  ISETP.GE.AND P3, PT, R25, RZ, PT ;  /* 0x000000ff1900720c */ /* 0x000fc60003f66270 */
[----:B------:R-:W-:Y:S01]  /*1ca0*/  IMAD.HI.U32 R2, R0, R24, RZ ;  /* 0x0000001800027227 */ /* 0x000fe200078e00ff */
[----:B------:R-:W-:-:S03]  /*1cb0*/  IABS R25, R10 ;  /* 0x0000000a00197213 */ /* 0x000fc60000000000 */
[----:B------:R-:W-:-:S04]  /*1cc0*/  IMAD.HI.U32 R4, R0, R23, RZ ;  /* 0x0000001700047227 */ /* 0x000fc800078e00ff */
[----:B------:R-:W-:Y:S02]  /*1cd0*/  IMAD.MOV R2, RZ, RZ, -R2 ;  /* 0x000000ffff027224 */ /* 0x000fe400078e0a02 */
[----:B------:R-:W-:Y:S02]  /*1ce0*/  IMAD.MOV R4, RZ, RZ, -R4 ;  /* 0x000000ffff047224 */ /* 0x000fe400078e0a04 */
[----:B------:R-:W-:Y:S02]  /*1cf0*/  IMAD R24, R12, R2, R24 ;  /* 0x000000020c187224 */ /* 0x000fe400078e0218 */
[----:B------:R-:W-:Y:S01]  /*1d00*/  IMAD.HI.U32 R2, R0, R25, RZ ;  /* 0x0000001900027227 */ /* 0x000fe200078e00ff */
[----:B------:R-:W-:Y:S02]  /*1d10*/  IABS R5, R9 ;  /* 0x0000000900057213 */ /* 0x000fe40000000000 */
[C---:B------:R-:W-:Y:S01]  /*1d20*/  ISETP.GT.U32.AND P2, PT, R12.reuse, R21, PT ;  /* 0x000000150c00720c */ /* 0x040fe20003f44070 */
[----:B------:R-:W-:Y:S01]  /*1d30*/  IMAD R23, R12, R4, R23 ;  /* 0x000000040c177224 */ /* 0x000fe200078e0217 */
[----:B------:R-:W-:Y:S01]  /*1d40*/  ISETP.GE.AND P4, PT, R26, RZ, PT ;  /* 0x000000ff1a00720c */ /* 0x000fe20003f86270 */
[----:B------:R-:W-:Y:S01]  /*1d50*/  @!P5 IMAD.IADD R22, R22, 0x1, -R12 ;  /* 0x000000011616d824 */ /* 0x000fe200078e0a0c */
[----:B------:R-:W-:Y:S01]  /*1d60*/  IABS R26, R8 ;  /* 0x00000008001a7213 */ /* 0x000fe20000000000 */
[----:B------:R-:W-:-:S02]  /*1d70*/  IMAD.MOV R2, RZ, RZ, -R2 ;  /* 0x000000ffff027224 */ /* 0x000fc400078e0a02 */
[----:B------:R-:W-:Y:S01]  /*1d80*/  IMAD.HI.U32 R4, R0, R5, RZ ;  /* 0x0000000500047227 */ /* 0x000fe200078e00ff */
[----:B------:R-:W-:-:S03]  /*1d90*/  ISETP.GT.U32.AND P1, PT, R12, R22, PT ;  /* 0x000000160c00720c */ /* 0x000fc60003f24070 */
[----:B------:R-:W-:Y:S02]  /*1da0*/  IMAD R25, R12, R2, R25 ;  /* 0x000000020c197224 */ /* 0x000fe400078e0219 */
[----:B------:R-:W-:Y:S02]  /*1db0*/  IMAD.MOV R4, RZ, RZ, -R4 ;  /* 0x000000ffff047224 */ /* 0x000fe400078e0a04 */
[----:B------:R-:W-:-:S04]  /*1dc0*/  IMAD.HI.U32 R2, R0, R26, RZ ;  /* 0x0000001a00027227 */ /* 0x000fc800078e00ff */
[C---:B------:R-:W-:Y:S01]  /*1dd0*/  IMAD R5, R12.reuse, R4, R5 ;  /* 0x000000040c057224 */ /* 0x040fe200078e0205 */
[----:B------:R-:W-:Y:S01]  /*1de0*/  IABS R4, R27 ;  /* 0x0000001b00047213 */ /* 0x000fe20000000000 */
[----:B------:R-:W-:Y:S01]  /*1df0*/  IMAD.MOV R2, RZ, RZ, -R2 ;  /* 0x000000ffff027224 */ /* 0x000fe200078e0a02 */
[----:B------:R-:W0:Y:S01]  /*1e00*/  S2R R27, SR_TID.X ;  /* 0x00000000001b7919 */ /* 0x000e220000002100 */
[----:B------:R-:W-:Y:S01]  /*1e10*/  @!P2 IMAD.IADD R21, R21, 0x1, -R12 ;  /* 0x000000011515a824 */ /* 0x000fe200078e0a0c */
[C---:B------:R-:W-:Y:S01]  /*1e20*/  ISETP.GT.U32.AND P2, PT, R12.reuse, R23, PT ;  /* 0x000000170c00720c */ /* 0x040fe20003f44070 */
[----:B------:R-:W-:Y:S01]  /*1e30*/  IMAD R26, R12, R2, R26 ;  /* 0x000000020c1a7224 */ /* 0x000fe200078e021a */
[----:B------:R-:W-:Y:S01]  /*1e40*/  IABS R6, R29 ;  /* 0x0000001d00067213 */ /* 0x000fe20000000000 */
[----:B------:R-:W-:Y:S01]  /*1e50*/  @!P1 IMAD.IADD R22, R22, 0x1, -R12 ;  /* 0x0000000116169824 */ /* 0x000fe200078e0a0c */
[----:B------:R-:W-:Y:S02]  /*1e60*/  IABS R7, R28 ;  /* 0x0000001c00077213 */ /* 0x000fe40000000000 */
[----:B------:R-:W-:Y:S01]  /*1e70*/  ISETP.GT.U32.AND P1, PT, R12, R26, PT ;  /* 0x0000001a0c00720c */ /* 0x000fe20003f24070 */
[----:B------:R-:W-:-:S04]  /*1e80*/  IMAD.HI.U32 R2, R0, R6, RZ ;  /* 0x0000000600027227 */ /* 0x000fc800078e00ff */
[----:B------:R-:W-:Y:S02]  /*1e90*/  IMAD.MOV R2, RZ, RZ, -R2 ;  /* 0x000000ffff027224 */ /* 0x000fe400078e0a02 */
[----:B------:R-:W-:-:S04]  /*1ea0*/  IMAD.HI.U32 R13, R0, R7, RZ ;  /* 0x00000007000d7227 */ /* 0x000fc800078e00ff */
[----:B------:R-:W-:Y:S02]  /*1eb0*/  @!P2 IMAD.IADD R23, R23, 0x1, -R12 ;  /* 0x000000011717a824 */ /* 0x000fe400078e0a0c */
[C---:B------:R-:W-:Y:S02]  /*1ec0*/  IMAD R6, R12.reuse, R2, R6 ;  /* 0x000000020c067224 */ /* 0x040fe400078e0206 */
[----:B------:R-:W-:Y:S01]  /*1ed0*/  IMAD.MOV R13, RZ, RZ, -R13 ;  /* 0x000000ffff0d7224 */ /* 0x000fe200078e0a0d */
[----:B------:R-:W-:Y:S01]  /*1ee0*/  ISETP.GT.U32.AND P6, PT, R12, R23, PT ;  /* 0x000000170c00720c */ /* 0x000fe20003fc4070 */
[----:B------:R-:W-:Y:S01]  /*1ef0*/  @!P1 IMAD.IADD R26, R26, 0x1, -R12 ;  /* 0x000000011a1a9824 */ /* 0x000fe200078e0a0c */
[C---:B------:R-:W-:Y:S01]  /*1f00*/  ISETP.GT.U32.AND P1, PT, R12.reuse, R6, PT ;  /* 0x000000060c00720c */ /* 0x040fe20003f24070 */
[----:B------:R-:W-:Y:S01]  /*1f10*/  IMAD R7, R12, R13, R7 ;  /* 0x0000000d0c077224 */ /* 0x000fe200078e0207 */
[----:B------:R-:W-:Y:S01]  /*1f20*/  IABS R2, R3 ;  /* 0x0000000300027213 */ /* 0x000fe20000000000 */
[----:B------:R-:W-:-:S04]  /*1f30*/  IMAD.HI.U32 R13, R0, R4, RZ ;  /* 0x00000004000d7227 */ /* 0x000fc800078e00ff */
[----:B------:R-:W-:Y:S02]  /*1f40*/  IMAD.MOV R13, RZ, RZ, -R13 ;  /* 0x000000ffff0d7224 */ /* 0x000fe400078e0a0d */
[----:B------:R-:W-:-:S04]  /*1f50*/  IMAD.HI.U32 R0, R0, R2, RZ ;  /* 0x0000000200007227 */ /* 0x000fc800078e00ff */
[----:B------:R-:W-:Y:S02]  /*1f60*/  IMAD R4, R12, R13, R4 ;  /* 0x0000000d0c047224 */ /* 0x000fe400078e0204 */
[----:B------:R-:W-:Y:S02]  /*1f70*/  IMAD.MOV R0, RZ, RZ, -R0 ;  /* 0x000000ffff007224 */ /* 0x000fe400078e0a00 */
[----:B0-----:R-:W-:Y:S02]  /*1f80*/  IMAD.SHL.U32 R13, R27, 0x2, RZ ;  /* 0x000000021b0d7824 */ /* 0x001fe400078e00ff */
[--C-:B------:R-:W-:Y:S01]  /*1f90*/  @!P6 IMAD.IADD R23, R23, 0x1, -R12.reuse ;  /* 0x000000011717e824 */ /* 0x100fe200078e0a0c */
[----:B------:R-:W-:Y:S01]  /*1fa0*/  ISETP.GE.AND P6, PT, R11, RZ, PT ;  /* 0x000000ff0b00720c */ /* 0x000fe20003fc6270 */
[----:B------:R-:W-:Y:S01]  /*1fb0*/  @!P1 IMAD.IADD R6, R6, 0x1, -R12 ;  /* 0x0000000106069824 */ /* 0x000fe200078e0a0c */
[----:B------:R-:W2:Y:S01]  /*1fc0*/  LDL.LU R11, [R1+0x9b4] ;  /* 0x0009b400010b7983 */ /* 0x000ea20000300800 */
[----:B------:R-:W-:Y:S01]  /*1fd0*/  ISETP.GE.AND P1, PT, R10, RZ, PT ;  /* 0x000000ff0a00720c */ /* 0x000fe20003f26270 */
[C---:B------:R-:W-:Y:S01]  /*1fe0*/  IMAD R0, R12.reuse, R0, R2 ;  /* 0x000000000c007224 */ /* 0x040fe200078e0202 */
[----:B------:R-:W-:Y:S01]  /*1ff0*/  LOP3.LUT R2, R13, 0x10, RZ, 0xc0, !PT ;  /* 0x000000100d027812 */ /* 0x000fe200078ec0ff */
[----:B------:R-:W3:Y:S04]  /*2000*/  LDL.LU R10, [R1+0x9b0] ;  /* 0x0009b000010a7983 */ /* 0x000ee80000300800 */
[----:B------:R-:W4:Y:S01]  /*2010*/  LDL.LU R13, [R1+0x6c] ;  /* 0x00006c00010d7983 */ /* 0x000f220000300800 */
[----:B------:R-:W-:-:S13]  /*2020*/  ISETP.GT.U32.AND P2, PT, R12, R21, PT ;  /* 0x000000150c00720c */ /* 0x000fda0003f44070 */
[----:B------:R-:W-:-:S04]  /*2030*/  @!P2 IMAD.IADD R21, R21, 0x1, -R12 ;  /* 0x000000011515a824 */ /* 0x000fc800078e0a0c */
[----:B------:R-:W-:Y:S01]  /*2040*/  @!P0 IMAD.MOV R21, RZ, RZ, -R21 ;  /* 0x000000ffff158224 */ /* 0x000fe200078e0a15 */
[C---:B------:R-:W-:Y:S02]  /*2050*/  ISETP.GT.U32.AND P0, PT, R12.reuse, R26, PT ;  /* 0x0000001a0c00720c */ /* 0x040fe40003f04070 */
[----:B------:R-:W-:-:S11]  /*2060*/  ISETP.GT.U32.AND P2, PT, R12, R25, PT ;  /* 0x000000190c00720c */ /* 0x000fd60003f44070 */
[----:B------:R-:W-:Y:S01]  /*2070*/  @!P0 IMAD.IADD R26, R26, 0x1, -R12 ;  /* 0x000000011a1a8824 */ /* 0x000fe200078e0a0c */
[C---:B------:R-:W-:Y:S01]  /*2080*/  ISETP.GT.U32.AND P0, PT, R12.reuse, R4, PT ;  /* 0x000000040c00720c */ /* 0x040fe20003f04070 */
[----:B------:R-:W-:Y:S01]  /*2090*/  @!P3 IMAD.MOV R22, RZ, RZ, -R22 ;  /* 0x000000ffff16b224 */ /* 0x000fe200078e0a16 */
[C---:B------:R-:W-:Y:S01]  /*20a0*/  ISETP.GT.U32.AND P3, PT, R12.reuse, R6, PT ;  /* 0x000000060c00720c */ /* 0x040fe20003f64070 */
[----:B------:R-:W-:Y:S01]  /*20b0*/  @!P2 IMAD.IADD R25, R25, 0x1, -R12 ;  /* 0x000000011919a824 */ /* 0x000fe200078e0a0c */
[----:B------:R-:W-:-:S09]  /*20c0*/  ISETP.GT.U32.AND P5, PT, R12, R24, PT ;  /* 0x000000180c00720c */ /* 0x000fd20003fa4070 */
[----:B------:R-:W-:-:S05]  /*20d0*/  @!P0 IMAD.IADD R4, R4, 0x1, -R12 ;  /* 0x0000000104048824 */ /* 0x000fca00078e0a0c */
[C---:B------:R-:W-:Y:S02]  /*20e0*/  ISETP.GT.U32.AND P0, PT, R12.reuse, R4, PT ;  /* 0x000000040c00720c */ /* 0x040fe40003f04070 */
[----:B------:R-:W-:Y:S01]  /*20f0*/  ISETP.GT.U32.AND P2, PT, R12, R25, PT ;  /* 0x000000190c00720c */ /* 0x000fe20003f44070 */
[--C-:B------:R-:W-:Y:S01]  /*2100*/  @!P3 IMAD.IADD R6, R6, 0x1, -R12.reuse ;  /* 0x000000010606b824 */ /* 0x100fe200078e0a0c */
[----:B------:R-:W-:Y:S02]  /*2110*/  ISETP.GE.AND P3, PT, R29, RZ, PT ;  /* 0x000000ff1d00720c */ /* 0x000fe40003f66270 */
[----:B------:R-:W0:Y:S01]  /*2120*/  S2R R29, SR_TID.X ;  /* 0x00000000001d7919 */ /* 0x000e220000002100 */
[----:B------:R-:W-:-:S06]  /*2130*/  @!P5 IMAD.IADD R24, R24, 0x1, -R12 ;  /* 0x000000011818d824 */ /* 0x000fcc00078e0a0c */
[--C-:B------:R-:W-:Y:S01]  /*2140*/  @!P0 IMAD.IADD R4, R4, 0x1, -R12.reuse ;  /* 0x0000000104048824 */ /* 0x100fe200078e0a0c */
[C---:B------:R-:W-:Y:S01]  /*2150*/  ISETP.GT.U32.AND P5, PT, R12.reuse, R24, PT ;  /* 0x000000180c00720c */ /* 0x040fe20003fa4070 */
[----:B------:R-:W-:Y:S01]  /*2160*/  @!P2 IMAD.IADD R25, R25, 0x1, -R12 ;  /* 0x000000011919a824 */ /* 0x000fe200078e0a0c */
[----:B------:R-:W-:Y:S01]  /*2170*/  ISETP.GT.U32.AND P2, PT, R12, R5, PT ;  /* 0x000000050c00720c */ /* 0x000fe20003f44070 */
[----:B------:R-:W-:Y:S01]  /*2180*/  @!P4 IMAD.MOV R23, RZ, RZ, -R23 ;  /* 0x000000ffff17c224 */ /* 0x000fe200078e0a17 */
[----:B------:R-:W-:-:S09]  /*2190*/  ISETP.GE.AND P4, PT, R28, RZ, PT ;  /* 0x000000ff1c00720c */ /* 0x000fd20003f86270 */
[--C-:B------:R-:W-:Y:S02]  /*21a0*/  @!P5 IMAD.IADD R24, R24, 0x1, -R12.reuse ;  /* 0x000000011818d824 */ /* 0x100fe400078e0a0c */
[----:B------:R-:W-:Y:S01]  /*21b0*/  @!P2 IMAD.IADD R5, R5, 0x1, -R12 ;  /* 0x000000010505a824 */ /* 0x000fe200078e0a0c */
[----:B------:R-:W-:Y:S02]  /*21c0*/  ISETP.GE.AND P2, PT, R8, RZ, PT ;  /* 0x000000ff0800720c */ /* 0x000fe40003f46270 */
[----:B------:R-:W-:Y:S01]  /*21d0*/  LOP3.LUT R8, R27, 0x7, RZ, 0xc0, !PT ;  /* 0x000000071b087812 */ /* 0x000fe200078ec0ff */
[----:B------:R-:W-:Y:S01]  /*21e0*/  @!P6 IMAD.MOV R24, RZ, RZ, -R24 ;  /* 0x000000ffff18e224 */ /* 0x000fe200078e0a18 */
[----:B------:R-:W-:Y:S02]  /*21f0*/  ISETP.GT.U32.AND P6, PT, R12, R5, PT ;  /* 0x000000050c00720c */ /* 0x000fe40003fc4070 */
[----:B------:R-:W-:Y:S01]  /*2200*/  LOP3.LUT R2, R2, 0x20, R27, 0xf8, !PT ;  /* 0x0000002002027812 */ /* 0x000fe200078ef81b */
[----:B------:R-:W-:Y:S01]  /*2210*/  IMAD R28, R8, 0x90, RZ ;  /* 0x00000090081c7824 */ /* 0x000fe200078e02ff */
[----:B0-----:R-:W-:Y:S01]  /*2220*/  LOP3.LUT R29, R29, 0x3f, RZ, 0xc0, !PT ;  /* 0x0000003f1d1d7812 */ /* 0x001fe200078ec0ff */
[----:B------:R-:W-:-:S03]  /*2230*/  IMAD.SHL.U32 R27, R27, 0x40, RZ ;  /* 0x000000401b1b7824 */ /* 0x000fc600078e00ff */
[----:B------:R-:W-:Y:S01]  /*2240*/  LOP3.LUT R2, R28, R2, RZ, 0x3c, !PT ;  /* 0x000000021c027212 */ /* 0x000fe200078e3cff */
[----:B------:R-:W-:Y:S01]  /*2250*/  IMAD R28, R8, 0x110, RZ ;  /* 0x00000110081c7824 */ /* 0x000fe200078e02ff */
[----:B------:R-:W-:Y:S02]  /*2260*/  LOP3.LUT R8, R29, 0x40, RZ, 0xfc, !PT ;  /* 0x000000401d087812 */ /* 0x000fe400078efcff */
[----:B------:R-:W-:Y:S01]  /*2270*/  LOP3.LUT R2, R2, 0x400, R27, 0xf8, !PT ;  /* 0x0000040002027812 */ /* 0x000fe200078ef81b */
[----:B------:R-:W-:Y:S01]  /*2280*/  @!P6 IMAD.IADD R5, R5, 0x1, -R12 ;  /* 0x000000010505e824 */ /* 0x000fe200078e0a0c */
[----:B------:R-:W-:Y:S02]  /*2290*/  ISETP.GE.AND P6, PT, R9, RZ, PT ;  /* 0x000000ff0900720c */ /* 0x000fe40003fc6270 */
[----:B------:R-:W2:Y:S01]  /*22a0*/  LDL.LU R9, [R1+0x9ac] ;  /* 0x0009ac0001097983 */ /* 0x000ea20000300800 */
[----:B------:R-:W-:-:S03]  /*22b0*/  @!P2 IMAD.MOV R26, RZ, RZ, -R26 ;  /* 0x000000ffff1aa224 */ /* 0x000fc600078e0a1a */
[----:B------:R0:W-:Y:S01]  /*22c0*/  STL [R1+0x154], R2 ;  /* 0x0001540201007387 */ /* 0x0001e20000100800 */
[----:B------:R-:W-:Y:S01]  /*22d0*/  ISETP.GE.AND P2, PT, R3, RZ, PT ;  /* 0x000000ff0300720c */ /* 0x000fe20003f46270 */
[----:B0-----:R-:W-:Y:S01]  /*22e0*/  IMAD R2, R29, UR6, RZ ;  /* 0x000000061d027c24 */ /* 0x001fe2000f8e02ff */
[----:B----4-:R-:W-:Y:S02]  /*22f0*/  ISETP.GE.AND P0, PT, R13, RZ, PT ;  /* 0x000000ff0d00720c */ /* 0x010fe40003f06270 */
[----:B------:R-:W0:Y:S02]  /*2300*/  S2R R13, SR_TID.X ;  /* 0x00000000000d7919 */ /* 0x000e240000002100 */
[----:B0-----:R-:W-:-:S05]  /*2310*/  IMAD.SHL.U32 R13, R13, 0x2, RZ ;  /* 0x000000020d0d7824 */ /* 0x001fca00078e00ff */
[----:B------:R-:W-:Y:S01]  /*2320*/  LOP3.LUT R28, R28, 0x30, R13, 0x78, !PT ;  /* 0x000000301c1c7812 */ /* 0x000fe200078e780d */
[----:B------:R-:W-:Y:S02]  /*2330*/  IMAD R13, R8, UR6, RZ ;  /* 0x00000006080d7c24 */ /* 0x000fe4000f8e02ff */
[----:B------:R-:W4:Y:S04]  /*2340*/  LDL.LU R8, [R1+0x34] ;  /* 0x0000340001087983 */ /* 0x000f280000300800 */
[----:B------:R-:W2:Y:S04]  /*2350*/  LDL.LU R27, [R1+0x30] ;  /* 0x00003000011b7983 */ /* 0x000ea80000300800 */
[----:B------:R-:W2:Y:S04]  /*2360*/  LDL.LU R28, [R1+0x2c] ;  /* 0x00002c00011c7983 */ /* 0x000ea80000300800 */
[----:B------:R-:W2:Y:S04]  /*2370*/  LDL.LU R29, [R1+0x28] ;  /* 0x00002800011d7983 */ /* 0x000ea80000300800 */
[----:B------:R-:W2:Y:S01]  /*2380*/  LDL.LU R3, [R1+0x9a8] ;  /* 0x0009a80001037983 */ /* 0x000ea20000300800 */
[----:B------:R-:W-:-:S13]  /*2390*/  ISETP.GT.U32.AND P5, PT, R12, R7, PT ;  /* 0x000000070c00720c */ /* 0x000fda0003fa4070 */
[----:B------:R-:W-:-:S05]  /*23a0*/  @!P5 IMAD.IADD R7, R7, 0x1, -R12 ;  /* 0x000000010707d824 */ /* 0x000fca00078e0a0c */
[----:B------:R-:W-:-:S13]  /*23b0*/  ISETP.GT.U32.AND P5, PT, R12, R7, PT ;  /* 0x000000070c00720c */ /* 0x000fda0003fa4070 */
[----:B------:R-:W-:Y:S01]  /*23c0*/  @!P5 IMAD.IADD R7, R7, 0x1, -R12 ;  /* 0x000000010707d824 */ /* 0x000fe200078e0a0c */
[----:B------:R-:W-:-:S13]  /*23d0*/  ISETP.GT.U32.AND P5, PT, R12, R0, PT ;  /* 0x000000000c00720c */ /* 0x000fda0003fa4070 */
[----:B------:R-:W-:-:S05]  /*23e0*/  @!P5 IMAD.IADD R0, R0, 0x1, -R12 ;  /* 0x000000010000d824 */ /* 0x000fca00078e0a0c */
[----:B------:R-:W-:Y:S01]  /*23f0*/  ISETP.GT.U32.AND P5, PT, R12, R0, PT ;  /* 0x000000000c00720c */ /* 0x000fe20003fa4070 */
[----:B------:R-:W-:-:S12]  /*2400*/  @!P1 IMAD.MOV R25, RZ, RZ, -R25 ;  /* 0x000000ffff199224 */ /* 0x000fd800078e0a19 */
[----:B------:R-:W-:Y:S01]  /*2410*/  @!P5 IMAD.IADD R0, R0, 0x1, -R12 ;  /* 0x000000010000d824 */ /* 0x000fe200078e0a0c */
[----:B------:R-:W-:-:S04]  /*2420*/  LEA R12, P1, R13, UR14, 0x1 ;  /* 0x0000000e0d0c7c11 */ /* 0x000fc8000f8208ff */
[----:B------:R-:W-:Y:S01]  /*2430*/  LEA.HI.X.SX32 R13, R13, UR15, 0x1, P1 ;  /* 0x0000000f0d0d7c11 */ /* 0x000fe200088f0eff */
[----:B------:R-:W-:Y:S01]  /*2440*/  STL [R1+0x984], R12 ;  /* 0x0009840c01007387 */ /* 0x000fe20000100800 */
[----:B------:R-:W-:-:S03]  /*2450*/  LEA R2, P5, R2, UR14, 0x1 ;  /* 0x0000000e02027c11 */ /* 0x000fc6000f8a08ff */
[----:B------:R0:W-:Y:S04]  /*2460*/  STL [R1+0x980], R13 ;  /* 0x0009800d01007387 */ /* 0x0001e80000100800 */
[----:B0-----:R-:W3:Y:S04]  /*2470*/  LDL.LU R13, [R1+0x20] ;  /* 0x00002000010d7983 */ /* 0x001ee80000300800 */
[----:B------:R0:W-:Y:S01]  /*2480*/  STL [R1+0x95c], R2 ;  /* 0x00095c0201007387 */ /* 0x0001e20000100800 */
[----:B--2---:R-:W-:Y:S02]  /*2490*/  ISETP.NE.AND P1, PT, R3, RZ, PT ;  /* 0x000000ff0300720c */ /* 0x004fe40003f25270 */
[----:B------:R-:W-:-:S02]  /*24a0*/  LOP3.LUT R12, RZ, R3, RZ, 0x33, !PT ;  /* 0x00000003ff0c7212 */ /* 0x000fc400078e33ff */
[----:B------:R-:W1:Y:S02]  /*24b0*/  S2R R3, SR_TID.X ;  /* 0x0000000000037919 */ /* 0x000e640000002100 */
[C---:B----4-:R-:W-:Y:S01]  /*24c0*/  SEL R8, R12.reuse, R8, !P1 ;  /* 0x000000080c087207 */ /* 0x050fe20004800000 */
[----:B------:R2:W-:Y:S01]  /*24d0*/  STL [R1+0x38], R12 ;  /* 0x0000380c01007387 */ /* 0x0005e20000100800 */
[----:B------:R-:W-:-:S03]  /*24e0*/  SEL R27, R12, R27, !P1 ;  /* 0x0000001b0c1b7207 */ /* 0x000fc60004800000 */
[----:B0-----:R-:W4:Y:S01]  /*24f0*/  LDL.LU R2, [R1+0x18] ;  /* 0x0000180001027983 */ /* 0x001f220000300800 */
[----:B------:R-:W-:Y:S02]  /*2500*/  SEL R28, R12, R28, !P1 ;  /* 0x0000001c0c1c7207 */ /* 0x000fe40004800000 */
[----:B-1----:R-:W-:-:S05]  /*2510*/  LOP3.LUT R3, R3, 0x3f, RZ, 0xc0, !PT ;  /* 0x0000003f03037812 */ /* 0x002fca00078ec0ff */
[----:B------:R-:W-:-:S05]  /*2520*/  IMAD R3, R3, UR6, RZ ;  /* 0x0000000603037c24 */ /* 0x000fca000f8e02ff */
[----:B------:R-:W-:-:S05]  /*2530*/  LEA.HI.X.SX32 R3, R3, UR15, 0x1, P5 ;  /* 0x0000000f03037c11 */ /* 0x000fca000a8f0eff */
[----:B------:R0:W-:Y:S01]  /*2540*/  STL [R1+0x958], R3 ;  /* 0x0009580301007387 */ /* 0x0001e20000100800 */
[----:B--2---:R-:W-:-:S03]  /*2550*/  SEL R12, R12, R29, !P1 ;  /* 0x0000001d0c0c7207 */ /* 0x004fc60004800000 */
[----:B0-----:R-:W2:Y:S04]  /*2560*/  LDL.LU R3, [R1+0x1c] ;  /* 0x00001c0001037983 */ /* 0x001ea80000300800 */
[----:B------:R0:W-:Y:S04]  /*2570*/  STL [R1+0x24], R8 ;  /* 0x0000240801007387 */ /* 0x0001e80000100800 */
[----:B0-----:R-:W2:Y:S04]  /*2580*/  LDL.LU R8, [R1+0x9a4] ;  /* 0x0009a40001087983 */ /* 0x001ea80000300800 */
[----:B------:R0:W-:Y:S04]  /*2590*/  STL [R1+0x14], R27 ;  /* 0x0000141b01007387 */ /* 0x0001e80000100800 */
[----:B0-----:R-:W2:Y:S04]  /*25a0*/  LDL.LU R27, [R1+0x9a0] ;  /* 0x0009a000011b7983 */ /* 0x001ea80000300800 */
[----:B------:R0:W-:Y:S04]  /*25b0*/  STL [R1+0x10], R28 ;  /* 0x0000101c01007387 */ /* 0x0001e80000100800 */
[----:B0-----:R-:W2:Y:S04]  /*25c0*/  LDL.LU R28, [R1+0x99c] ;  /* 0x00099c00011c7983 */ /* 0x001ea80000300800 */
[----:B------:R-:W2:Y:S04]  /*25d0*/  LDL.LU R29, [R1+0x998] ;  /* 0x00099800011d7983 */ /* 0x000ea80000300800 */
[----:B------:R0:W-:Y:S04]  /*25e0*/  STL [R1+0x988], R12 ;  /* 0x0009880c01007387 */ /* 0x0001e80000100800 */
[----:B0-----:R-:W2:Y:S04]  /*25f0*/  LDL.LU R12, [R1+0x10] ;  /* 0x00001000010c7983 */ /* 0x001ea80000300800 */
[----:B--2---:R0:W-:Y:S04]  /*2600*/  STL [R1+0x98c], R12 ;  /* 0x00098c0c01007387 */ /* 0x0041e80000100800 */
[----:B0-----:R-:W2:Y:S04]  /*2610*/  LDL.LU R12, [R1+0x14] ;  /* 0x00001400010c7983 */ /* 0x001ea80000300800 */
[----:B--2---:R0:W-:Y:S04]  /*2620*/  STL [R1+0x990], R12 ;  /* 0x0009900c01007387 */ /* 0x0041e80000100800 */
[----:B0-----:R-:W2:Y:S01]  /*2630*/  LDL.LU R12, [R1+0x24] ;  /* 0x00002400010c7983 */ /* 0x001ea20000300800 */
[----:B------:R-:W-:-:S02]  /*2640*/  @!P4 IMAD.MOV R7, RZ, RZ, -R7 ;  /* 0x000000ffff07c224 */ /* 0x000fc400078e0a07 */
[----:B------:R-:W-:Y:S01]  /*2650*/  @!P3 IMAD.MOV R6, RZ, RZ, -R6 ;  /* 0x000000ffff06b224 */ /* 0x000fe200078e0a06 */
[----:B--2---:R0:W-:Y:S04]  /*2660*/  STL [R1+0x994], R12 ;  /* 0x0009940c01007387 */ /* 0x0041e80000100800 */
[----:B0-----:R-:W3:Y:S01]  /*2670*/  LDL.LU R12, [R1+0x38] ;  /* 0x00003800010c7983 */ /* 0x001ee20000300800 */
[----:B------:R-:W-:Y:S02]  /*2680*/  @!P6 IMAD.MOV R5, RZ, RZ, -R5 ;  /* 0x000000ffff05e224 */ /* 0x000fe400078e0a05 */
[----:B------:R-:W-:Y:S02]  /*2690*/  @!P0 IMAD.MOV R4, RZ, RZ, -R4 ;  /* 0x000000ffff048224 */ /* 0x000fe400078e0a04 */
[----:B------:R-:W-:Y:S01]  /*26a0*/  @!P2 IMAD.MOV R0, RZ, RZ, -R0 ;  /* 0x000000ffff00a224 */ /* 0x000fe200078e0a00 */
[----:B---3--:R-:W-:-:S02]  /*26b0*/  SEL R13, R12, R13, !P1 ;  /* 0x0000000d0c0d7207 */ /* 0x008fc40004800000 */
[C---:B------:R-:W-:Y:S02]  /*26c0*/  SEL R3, R12.reuse, R3, !P1 ;  /* 0x000000030c037207 */ /* 0x040fe40004800000 */
[C---:B----4-:R-:W-:Y:S02]  /*26d0*/  SEL R2, R12.reuse, R2, !P1 ;  /* 0x000000020c027207 */ /* 0x050fe40004800000 */
[C---:B------:R-:W-:Y:S02]  /*26e0*/  SEL R29, R12.reuse, R29, !P1 ;  /* 0x0000001d0c1d7207 */ /* 0x040fe40004800000 */
[C---:B------:R-:W-:Y:S02]  /*26f0*/  SEL R28, R12.reuse, R28, !P1 ;  /* 0x0000001c0c1c7207 */ /* 0x040fe40004800000 */
[C---:B------:R-:W-:Y:S02]  /*2700*/  SEL R27, R12.reuse, R27, !P1 ;  /* 0x0000001b0c1b7207 */ /* 0x040fe40004800000 */
[----:B------:R-:W-:-:S02]  /*2710*/  SEL R8, R12, R8, !P1 ;  /* 0x000000080c087207 */ /* 0x000fc40004800000 */
[C---:B------:R-:W-:Y:S02]  /*2720*/  SEL R9, R12.reuse, R9, !P1 ;  /* 0x000000090c097207 */ /* 0x040fe40004800000 */
[C---:B------:R-:W-:Y:S02]  /*2730*/  SEL R10, R12.reuse, R10, !P1 ;  /* 0x0000000a0c0a7207 */ /* 0x040fe40004800000 */
        /* <DEDUP_REMOVED lines=18> */
[----:B------:R-:W-:Y:S02]  /*2860*/  SEL R0, R12, R0, !P1 ;  /* 0x000000000c007207 */ /* 0x000fe40004800000 */
[----:B------:R-:W2:Y:S02]  /*2870*/  LDL.LU R12, [R1+0x994] ;  /* 0x00099400010c7983 */ /* 0x000ea40000300800 */
[----:B--2---:R-:W-:-:S05]  /*2880*/  IMAD R12, R12, UR7, RZ ;  /* 0x000000070c0c7c24 */ /* 0x004fca000f8e02ff */
[----:B------:R0:W-:Y:S04]  /*2890*/  STL [R1+0x38], R12 ;  /* 0x0000380c01007387 */ /* 0x0001e80000100800 */
[----:B0-----:R-:W2:Y:S02]  /*28a0*/  LDL.LU R12, [R1+0x990] ;  /* 0x00099000010c7983 */ /* 0x001ea40000300800 */
[----:B--2---:R-:W-:-:S05]  /*28b0*/  IMAD R12, R12, UR7, RZ ;  /* 0x000000070c0c7c24 */ /* 0x004fca000f8e02ff */
[----:B------:R0:W-:Y:S04]  /*28c0*/  STL [R1+0x3c], R12 ;  /* 0x00003c0c01007387 */ /* 0x0001e80000100800 */
[----:B0-----:R-:W2:Y:S02]  /*28d0*/  LDL.LU R12, [R1+0x98c] ;  /* 0x00098c00010c7983 */ /* 0x001ea40000300800 */
[----:B--2---:R-:W-:-:S05]  /*28e0*/  IMAD R12, R12, UR7, RZ ;  /* 0x000000070c0c7c24 */ /* 0x004fca000f8e02ff */
[----:B------:R0:W-:Y:S04]  /*28f0*/  STL [R1+0x44], R12 ;  /* 0x0000440c01007387 */ /* 0x0001e80000100800 */
[----:B0-----:R-:W2:Y:S01]  /*2900*/  LDL.LU R12, [R1+0x988] ;  /* 0x00098800010c7983 */ /* 0x001ea20000300800 */
[----:B------:R-:W-:Y:S02]  /*2910*/  IMAD R13, R13, UR7, RZ ;  /* 0x000000070d0d7c24 */ /* 0x000fe4000f8e02ff */
[----:B------:R-:W-:Y:S02]  /*2920*/  IMAD R3, R3, UR7, RZ ;  /* 0x0000000703037c24 */ /* 0x000fe4000f8e02ff */
[----:B------:R-:W-:Y:S02]  /*2930*/  IMAD R8, R8, UR7, RZ ;  /* 0x0000000708087c24 */ /* 0x000fe4000f8e02ff */
[----:B------:R-:W-:-:S02]  /*2940*/  IMAD R10, R10, UR7, RZ ;  /* 0x000000070a0a7c24 */ /* 0x000fc4000f8e02ff */
[----:B------:R-:W-:Y:S02]  /*2950*/  IMAD R23, R23, UR7, RZ ;  /* 0x0000000717177c24 */ /* 0x000fe4000f8e02ff */
[----:B------:R-:W-:Y:S02]  /*2960*/  IMAD R6, R6, UR7, RZ ;  /* 0x0000000706067c24 */ /* 0x000fe4000f8e02ff */
[----:B--2---:R-:W-:-:S05]  /*2970*/  IMAD R12, R12, UR7, RZ ;  /* 0x000000070c0c7c24 */ /* 0x004fca000f8e02ff */
[----:B------:R0:W-:Y:S04]  /*2980*/  STL [R1+0x50], R12 ;  /* 0x0000500c01007387 */ /* 0x0001e80000100800 */
[----:B0-----:R-:W2:Y:S04]  /*2990*/  LDL.LU R12, [R1+0x984] ;  /* 0x00098400010c7983 */ /* 0x001ea80000300800 */
[----:B------:R0:W-:Y:S04]  /*29a0*/  STL [R1+0x54], R13 ;  /* 0x0000540d01007387 */ /* 0x0001e80000100800 */
[----:B0-----:R-:W2:Y:S04]  /*29b0*/  LDL.LU R13, [R1+0x980] ;  /* 0x00098000010d7983 */ /* 0x001ea80000300800 */
[----:B------:R0:W-:Y:S02]  /*29c0*/  STL [R1+0x60], R3 ;  /* 0x0000600301007387 */ /* 0x0001e40000100800 */
[----:B0-----:R-:W-:-:S02]  /*29d0*/  IMAD R3, R2, UR7, RZ ;  /* 0x0000000702037c24 */ /* 0x001fc4000f8e02ff */
[----:B------:R-:W-:Y:S02]  /*29e0*/  IMAD R2, R28, UR7, RZ ;  /* 0x000000071c027c24 */ /* 0x000fe4000f8e02ff */
[----:B------:R-:W-:Y:S02]  /*29f0*/  IMAD R28, R27, UR7, RZ ;  /* 0x000000071b1c7c24 */ /* 0x000fe4000f8e02ff */
[----:B------:R-:W2:Y:S04]  /*2a00*/  LDL.LU R27, [R1+0x38] ;  /* 0x00003800011b7983 */ /* 0x000ea80000300800 */
[----:B------:R0:W-:Y:S02]  /*2a10*/  STL [R1+0x7c], R8 ;  /* 0x00007c0801007387 */ /* 0x0001e40000100800 */
[----:B0-----:R-:W-:-:S02]  /*2a20*/  IMAD.MOV.U32 R8, RZ, RZ, R3 ;  /* 0x000000ffff087224 */ /* 0x001fc400078e0003 */
[----:B------:R-:W-:Y:S02]  /*2a30*/  IMAD R3, R9, UR7, RZ ;  /* 0x0000000709037c24 */ /* 0x000fe4000f8e02ff */
[----:B------:R-:W-:-:S03]  /*2a40*/  IMAD R9, R11, UR7, RZ ;  /* 0x000000070b097c24 */ /* 0x000fc6000f8e02ff */
[----:B------:R0:W-:Y:S04]  /*2a50*/  STL [R1+0x80], R3 ;  /* 0x0000800301007387 */ /* 0x0001e80000100800 */
[----:B------:R-:W-:Y:S01]  /*2a60*/  STL [R1+0x84], R10 ;  /* 0x0000840a01007387 */ /* 0x000fe20000100800 */
[----:B0-----:R-:W-:-:S03]  /*2a70*/  IMAD R3, R14, UR7, RZ ;  /* 0x000000070e037c24 */ /* 0x001fc6000f8e02ff */
[----:B------:R-:W3:Y:S04]  /*2a80*/  LDL.LU R14, [R1+0x44] ;  /* 0x00004400010e7983 */ /* 0x000ee80000300800 */
[----:B------:R0:W-:Y:S04]  /*2a90*/  STL [R1+0x90], R9 ;  /* 0x0000900901007387 */ /* 0x0001e80000100800 */
[----:B------:R1:W-:Y:S01]  /*2aa0*/  STL [R1+0x94], R3 ;  /* 0x0000940301007387 */ /* 0x0003e20000100800 */
[----:B0-----:R-:W-:-:S03]  /*2ab0*/  IMAD R9, R15, UR7, RZ ;  /* 0x000000070f097c24 */ /* 0x001fc6000f8e02ff */
[----:B------:R-:W4:Y:S01]  /*2ac0*/  LDL.LU R15, [R1+0x3c] ;  /* 0x00003c00010f7983 */ /* 0x000f220000300800 */
[----:B-1----:R-:W-:-:S03]  /*2ad0*/  IMAD R3, R16, UR7, RZ ;  /* 0x0000000710037c24 */ /* 0x002fc6000f8e02ff */
[----:B------:R0:W-:Y:S04]  /*2ae0*/  STL [R1+0x98], R9 ;  /* 0x0000980901007387 */ /* 0x0001e80000100800 */
[----:B------:R-:W3:Y:S04]  /*2af0*/  LDL.LU R16, [R1+0x50] ;  /* 0x0000500001107983 */ /* 0x000ee80000300800 */
[----:B------:R1:W-:Y:S01]  /*2b00*/  STL [R1+0xa8], R3 ;  /* 0x0000a80301007387 */ /* 0x0003e20000100800 */
[----:B0-----:R-:W-:Y:S02]  /*2b10*/  IMAD R9, R17, UR7, RZ ;  /* 0x0000000711097c24 */ /* 0x001fe4000f8e02ff */
[----:B------:R-:W-:-:S03]  /*2b20*/  IMAD.MOV.U32 R17, RZ, RZ, R2 ;  /* 0x000000ffff117224 */ /* 0x000fc600078e0002 */
[----:B------:R-:W-:Y:S01]  /*2b30*/  STL [R1+0xb0], R9 ;  /* 0x0000b00901007387 */ /* 0x000fe20000100800 */
[----:B-1----:R-:W-:-:S03]  /*2b40*/  IMAD R3, R18, UR7, RZ ;  /* 0x0000000712037c24 */ /* 0x002fc6000f8e02ff */
[----:B------:R-:W3:Y:S01]  /*2b50*/  LDL.LU R18, [R1+0x54] ;  /* 0x0000540001127983 */ /* 0x000ee20000300800 */
[----:B------:R-:W-:-:S03]  /*2b60*/  IMAD R2, R19, UR7, RZ ;  /* 0x0000000713027c24 */ /* 0x000fc6000f8e02ff */
[----:B------:R0:W-:Y:S02]  /*2b70*/  STL [R1+0xc0], R3 ;  /* 0x0000c00301007387 */ /* 0x0001e40000100800 */
[----:B0-----:R-:W-:Y:S02]  /*2b80*/  IMAD R3, R20, UR7, RZ ;  /* 0x0000000714037c24 */ /* 0x001fe4000f8e02ff */
[----:B------:R-:W3:Y:S04]  /*2b90*/  LDL.LU R20, [R1+0x60] ;  /* 0x0000600001147983 */ /* 0x000ee80000300800 */
[----:B------:R0:W-:Y:S04]  /*2ba0*/  STL [R1+0xc8], R2 ;  /* 0x0000c80201007387 */ /* 0x0001e80000100800 */
[----:B------:R1:W-:Y:S01]  /*2bb0*/  STL [R1+0xd8], R3 ;  /* 0x0000d80301007387 */ /* 0x0003e20000100800 */
[----:B0-----:R-:W-:-:S02]  /*2bc0*/  IMAD R2, R21, UR7, RZ ;  /* 0x0000000715027c24 */ /* 0x001fc4000f8e02ff */
[----:B-1----:R-:W-:-:S03]  /*2bd0*/  IMAD R3, R22, UR7, RZ ;  /* 0x0000000716037c24 */ /* 0x002fc6000f8e02ff */
[----:B------:R-:W-:Y:S04]  /*2be0*/  STL [R1+0xe0], R2 ;  /* 0x0000e00201007387 */ /* 0x000fe80000100800 */
[----:B------:R-:W-:Y:S04]  /*2bf0*/  STL [R1+0xf0], R3 ;  /* 0x0000f00301007387 */ /* 0x000fe80000100800 */
[----:B------:R0:W-:Y:S01]  /*2c00*/  STL.64 [R1+0x960], R2 ;  /* 0x0009600201007387 */ /* 0x0001e20000100a00 */
[----:B------:R-:W-:-:S03]  /*2c10*/  IMAD R21, R24, UR7, RZ ;  /* 0x0000000718157c24 */ /* 0x000fc6000f8e02ff */
[----:B------:R-:W-:Y:S01]  /*2c20*/  STL [R1+0xf8], R23 ;  /* 0x0000f81701007387 */ /* 0x000fe20000100800 */
[----:B0-----:R-:W-:Y:S02]  /*2c30*/  IMAD R2, R25, UR7, RZ ;  /* 0x0000000719027c24 */ /* 0x001fe4000f8e02ff */
[----:B------:R-:W-:-:S03]  /*2c40*/  IMAD R3, R26, UR7, RZ ;  /* 0x000000071a037c24 */ /* 0x000fc6000f8e02ff */
[----:B------:R0:W-:Y:S04]  /*2c50*/  STL [R1+0x34], R2 ;  /* 0x0000340201007387 */ /* 0x0001e80000100800 */
[----:B------:R-:W-:Y:S01]  /*2c60*/  STL [R1+0x40], R21 ;  /* 0x0000401501007387 */ /* 0x000fe20000100800 */
[----:B0-----:R-:W-:-:S03]  /*2c70*/  IMAD R2, R7, UR7, RZ ;  /* 0x0000000707027c24 */ /* 0x001fc6000f8e02ff */
[----:B------:R0:W-:Y:S04]  /*2c80*/  STL [R1+0x30], R3 ;  /* 0x0000300301007387 */ /* 0x0001e80000100800 */
[----:B------:R1:W-:Y:S01]  /*2c90*/  STL [R1+0x2c], R2 ;  /* 0x00002c0201007387 */ /* 0x0003e20000100800 */
[----:B0-----:R-:W-:-:S03]  /*2ca0*/  IMAD R3, R5, UR7, RZ ;  /* 0x0000000705037c24 */ /* 0x001fc6000f8e02ff */
[----:B------:R-:W-:Y:S01]  /*2cb0*/  STL [R1+0x28], R6 ;  /* 0x0000280601007387 */ /* 0x000fe20000100800 */
[----:B-1----:R-:W-:-:S03]  /*2cc0*/  IMAD R2, R4, UR7, RZ ;  /* 0x0000000704027c24 */ /* 0x002fc6000f8e02ff */
[----:B------:R0:W-:Y:S04]  /*2cd0*/  STL [R1+0x24], R3 ;  /* 0x0000240301007387 */ /* 0x0001e80000100800 */
[----:B------:R1:W-:Y:S04]  /*2ce0*/  STL [R1+0x20], R2 ;  /* 0x0000200201007387 */ /* 0x0003e80000100800 */
[----:B0-----:R-:W3:Y:S04]  /*2cf0*/  LDL R3, [R1+0x98] ;  /* 0x0000980001037983 */ /* 0x001ee80000100800 */
[----:B-1----:R-:W4:Y:S01]  /*2d00*/  LDL R2, [R1+0x94] ;  /* 0x0000940001027983 */ /* 0x002f220000100800 */
[----:B--2---:R-:W-:-:S05]  /*2d10*/  IMAD.WIDE R4, R27, 0x2, R12 ;  /* 0x000000021b047825 */ /* 0x004fca00078e020c */
[----:B------:R-:W-:Y:S04]  /*2d20*/  STL.64 [R1+0x18], R4 ;  /* 0x0000180401007387 */ /* 0x000fe80000100a00 */
[----:B---3--:R0:W-:Y:S04]  /*2d30*/  STL [R1+0x968], R3 ;  /* 0x0009680301007387 */ /* 0x0081e80000100800 */
[----:B0-----:R-:W2:Y:S04]  /*2d40*/  LDL R3, [R1+0x90] ;  /* 0x0000900001037983 */ /* 0x001ea80000100800 */
[----:B----4-:R0:W-:Y:S04]  /*2d50*/  STL [R1+0x96c], R2 ;  /* 0x00096c0201007387 */ /* 0x0101e80000100800 */
[----:B0-----:R-:W3:Y:S04]  /*2d60*/  LDL R2, [R1+0x84] ;  /* 0x0000840001027983 */ /* 0x001ee80000100800 */
[----:B--2---:R0:W-:Y:S04]  /*2d70*/  STL [R1+0x970], R3 ;  /* 0x0009700301007387 */ /* 0x0041e80000100800 */
[----:B0-----:R-:W2:Y:S04]  /*2d80*/  LDL R3, [R1+0x80] ;  /* 0x0000800001037983 */ /* 0x001ea80000100800 */
[----:B---3--:R0:W-:Y:S04]  /*2d90*/  STL [R1+0x974], R2 ;  /* 0x0009740201007387 */ /* 0x0081e80000100800 */
[----:B0-----:R-:W3:Y:S01]  /*2da0*/  LDL R2, [R1+0x7c] ;  /* 0x00007c0001027983 */ /* 0x001ee20000100800 */
[----:B------:R-:W-:-:S02]  /*2db0*/  IMAD R29, R29, UR7, RZ ;  /* 0x000000071d1d7c24 */ /* 0x000fc4000f8e02ff */
[----:B------:R-:W-:-:S04]  /*2dc0*/  IMAD.WIDE R6, R15, 0x2, R12 ;  /* 0x000000020f067825 */ /* 0x000fc800078e020c */
[----:B------:R-:W-:-:S04]  /*2dd0*/  IMAD.WIDE R4, R14, 0x2, R12 ;  /* 0x000000020e047825 */ /* 0x000fc800078e020c */
[----:B------:R-:W-:Y:S02]  /*2de0*/  IMAD.MOV.U32 R19, RZ, RZ, R28 ;  /* 0x000000ffff137224 */ /* 0x000fe400078e001c */
[----:B------:R-:W-:Y:S02]  /*2df0*/  IMAD.MOV.U32 R24, RZ, RZ, R29 ;  /* 0x000000ffff187224 */ /* 0x000fe400078e001d */
[----:B------:R-:W-:-:S04]  /*2e00*/  IMAD.WIDE R28, R18, 0x2, R12 ;  /* 0x00000002121c7825 */ /* 0x000fc800078e020c */
[----:B------:R-:W-:Y:S02]  /*2e10*/  IMAD.MOV.U32 R22, RZ, RZ, R8 ;  /* 0x000000ffff167224 */ /* 0x000fe400078e0008 */
[----:B------:R-:W-:-:S04]  /*2e20*/  IMAD.WIDE R8, R24, 0x2, R12 ;  /* 0x0000000218087825 */ /* 0x000fc800078e020c */
[--C-:B------:R-:W-:Y:S01]  /*2e30*/  IMAD.WIDE R10, R17, 0x2, R12.reuse ;  /* 0x00000002110a7825 */ /* 0x100fe200078e020c */
[----:B--2---:R-:W-:Y:S04]  /*2e40*/  STL [R1+0x978], R3 ;  /* 0x0009780301007387 */ /* 0x004fe80000100800 */
[----:B---3--:R0:W-:Y:S04]  /*2e50*/  STL [R1+0x97c], R2 ;  /* 0x00097c0201007387 */ /* 0x0081e80000100800 */
[----:B------:R-:W2:Y:S04]  /*2e60*/  LDL R26, [R1+0xc8] ;  /* 0x0000c800011a7983 */ /* 0x000ea80000100800 */
[----:B------:R-:W3:Y:S01]  /*2e70*/  LDL R25, [R1+0xd8] ;  /* 0x0000d80001197983 */ /* 0x000ee20000100800 */
[----:B0-----:R-:W-:-:S03]  /*2e80*/  IMAD.WIDE R2, R16, 0x2, R12 ;  /* 0x0000000210027825 */ /* 0x001fc600078e020c */
[----:B------:R0:W-:Y:S04]  /*2e90*/  STL.64 [R1+0x10], R6 ;  /* 0x0000100601007387 */ /* 0x0001e80000100a00 */
[----:B------:R1:W-:Y:S04]  /*2ea0*/  STL.64 [R1+0x8], R4 ;  /* 0x0000080401007387 */ /* 0x0003e80000100a00 */
[----:B------:R4:W-:Y:S01]  /*2eb0*/  STL.64 [R1+0x8e8], R28 ;  /* 0x0008e81c01007387 */ /* 0x0009e20000100a00 */
[----:B0-----:R-:W-:-:S03]  /*2ec0*/  IMAD.WIDE R6, R22, 0x2, R12 ;  /* 0x0000000216067825 */ /* 0x001fc600078e020c */
[----:B------:R0:W-:Y:S01]  /*2ed0*/  STL.64 [R1], R2 ;  /* 0x0000000201007387 */ /* 0x0001e20000100a00 */
[----:B-1----:R-:W-:-:S03]  /*2ee0*/  IMAD.WIDE R4, R20, 0x2, R12 ;  /* 0x0000000214047825 */ /* 0x002fc600078e020c */
[----:B----4-:R-:W4:Y:S04]  /*2ef0*/  LDL R28, [R1+0xb0] ;  /* 0x0000b000011c7983 */ /* 0x010f280000100800 */
[----:B------:R-:W2:Y:S04]  /*2f00*/  LDL R29, [R1+0xc0] ;  /* 0x0000c000011d7983 */ /* 0x000ea80000100800 */
[----:B------:R1:W-:Y:S01]  /*2f10*/  STL.64 [R1+0x8f0], R4 ;  /* 0x0008f00401007387 */ /* 0x0003e20000100a00 */
[----:B0-----:R-:W-:-:S03]  /*2f20*/  IMAD.WIDE R2, R19, 0x2, R12 ;  /* 0x0000000213027825 */ /* 0x001fc600078e020c */
[----:B-1----:R-:W2:Y:S04]  /*2f30*/  LDL R5, [R1+0xa8] ;  /* 0x0000a80001057983 */ /* 0x002ea80000100800 */
[----:B------:R0:W-:Y:S04]  /*2f40*/  STL.64 [R1+0x8f8], R6 ;  /* 0x0008f80601007387 */ /* 0x0001e80000100a00 */
[----:B0-----:R-:W2:Y:S04]  /*2f50*/  LDL.LU R6, [R1+0x24] ;  /* 0x0000240001067983 */ /* 0x001ea80000300800 */
[----:B------:R-:W2:Y:S04]  /*2f60*/  LDL.LU R7, [R1+0x20] ;  /* 0x0000200001077983 */ /* 0x000ea80000300800 */
[----:B------:R0:W-:Y:S04]  /*2f70*/  STL.64 [R1+0x900], R8 ;  /* 0x0009000801007387 */ /* 0x0001e80000100a00 */
[----:B0-----:R-:W2:Y:S04]  /*2f80*/  LDL.LU R8, [R1+0x2c] ;  /* 0x00002c0001087983 */ /* 0x001ea80000300800 */
[----:B------:R-:W2:Y:S04]  /*2f90*/  LDL.LU R9, [R1+0x28] ;  /* 0x0000280001097983 */ /* 0x000ea80000300800 */
[----:B------:R0:W-:Y:S04]  /*2fa0*/  STL.64 [R1+0x908], R10 ;  /* 0x0009080a01007387 */ /* 0x0001e80000100a00 */
[----:B0-----:R-:W2:Y:S04]  /*2fb0*/  LDL.LU R10, [R1+0x34] ;  /* 0x00003400010a7983 */ /* 0x001ea80000300800 */
[----:B------:R-:W2:Y:S04]  /*2fc0*/  LDL.LU R11, [R1+0x30] ;  /* 0x00003000010b7983 */ /* 0x000ea80000300800 */
[----:B------:R0:W-:Y:S04]  /*2fd0*/  STL.64 [R1+0x48], R2 ;  /* 0x0000480201007387 */ /* 0x0001e80000100a00 */
[----:B0-----:R-:W2:Y:S02]  /*2fe0*/  LDL.LU R2, [R1+0x97c] ;  /* 0x00097c0001027983 */ /* 0x001ea40000300800 */
[----:B--2---:R-:W-:-:S05]  /*2ff0*/  IMAD.WIDE R2, R2, 0x2, R12 ;  /* 0x0000000202027825 */ /* 0x004fca00078e020c */
        /* <DEDUP_REMOVED lines=13> */
[----:B0-----:R-:W2:Y:S01]  /*30d0*/  LDL.LU R3, [R1+0x968] ;  /* 0x0009680001037983 */ /* 0x001ea20000300800 */
[----:B------:R-:W-:-:S04]  /*30e0*/  IMAD.WIDE R4, R5, 0x2, R12 ;  /* 0x0000000205047825 */ /* 0x000fc800078e020c */
[----:B--2---:R-:W-:-:S05]  /*30f0*/  IMAD.WIDE R2, R3, 0x2, R12 ;  /* 0x0000000203027825 */ /* 0x004fca00078e020c */
[----:B------:R0:W-:Y:S04]  /*3100*/  STL.64 [R1+0xd0], R2 ;  /* 0x0000d00201007387 */ /* 0x0001e80000100a00 */
[----:B0-----:R-:W2:Y:S04]  /*3110*/  LDL.LU.64 R2, [R1+0x960] ;  /* 0x0009600001027983 */ /* 0x001ea80000300a00 */
[----:B------:R4:W-:Y:S02]  /*3120*/  STL.64 [R1+0xe8], R4 ;  /* 0x0000e80401007387 */ /* 0x0009e40000100a00 */
[----:B----4-:R-:W-:-:S05]  /*3130*/  IMAD.WIDE R4, R28, 0x2, R12 ;  /* 0x000000021c047825 */ /* 0x010fca00078e020c */
[----:B------:R0:W-:Y:S02]  /*3140*/  STL.64 [R1+0x100], R4 ;  /* 0x0001000401007387 */ /* 0x0001e40000100a00 */
[----:B0-----:R-:W-:-:S04]  /*3150*/  IMAD.WIDE R4, R29, 0x2, R12 ;  /* 0x000000021d047825 */ /* 0x001fc800078e020c */
[--C-:B------:R-:W-:Y:S01]  /*3160*/  IMAD.WIDE R28, R26, 0x2, R12.reuse ;  /* 0x000000021a1c7825 */ /* 0x100fe200078e020c */
[----:B------:R3:W-:Y:S04]  /*3170*/  STL.64 [R1+0x108], R4 ;  /* 0x0001080401007387 */ /* 0x0007e80000100a00 */
[----:B------:R2:W-:Y:S01]  /*3180*/  STL.64 [R1+0x118], R28 ;  /* 0x0001181c01007387 */ /* 0x0005e20000100a00 */
[----:B---3--:R-:W-:-:S04]  /*3190*/  IMAD.WIDE R4, R25, 0x2, R12 ;  /* 0x0000000219047825 */ /* 0x008fc800078e020c */
[--C-:B--2---:R-:W-:Y:S02]  /*31a0*/  IMAD.WIDE R28, R2, 0x2, R12.reuse ;  /* 0x00000002021c7825 */ /* 0x104fe400078e020c */
[----:B------:R-:W2:Y:S04]  /*31b0*/  LDL.LU R2, [R1+0x95c] ;  /* 0x00095c0001027983 */ /* 0x000ea80000300800 */
[----:B------:R0:W-:Y:S02]  /*31c0*/  STL.64 [R1+0x120], R4 ;  /* 0x0001200401007387 */ /* 0x0001e40000100a00 */
[--C-:B0-----:R-:W-:Y:S02]  /*31d0*/  IMAD.WIDE R4, R3, 0x2, R12.reuse ;  /* 0x0000000203047825 */ /* 0x101fe400078e020c */
[----:B------:R-:W2:Y:S04]  /*31e0*/  LDL.LU R3, [R1+0x958] ;  /* 0x0009580001037983 */ /* 0x000ea80000300800 */
[----:B------:R0:W-:Y:S04]  /*31f0*/  STL.64 [R1+0x130], R28 ;  /* 0x0001301c01007387 */ /* 0x0001e80000100a00 */
[----:B------:R1:W-:Y:S01]  /*3200*/  STL.64 [R1+0x140], R4 ;  /* 0x0001400401007387 */ /* 0x0003e20000100a00 */
[----:B0-----:R-:W-:-:S04]  /*3210*/  IMAD.WIDE R28, R23, 0x2, R12 ;  /* 0x00000002171c7825 */ /* 0x001fc800078e020c */
[--C-:B-1----:R-:W-:Y:S01]  /*3220*/  IMAD.WIDE R4, R21, 0x2, R12.reuse ;  /* 0x0000000215047825 */ /* 0x102fe200078e020c */
[----:B------:R0:W-:Y:S04]  /*3230*/  STL.64 [R1+0x148], R28 ;  /* 0x0001481c01007387 */ /* 0x0001e80000100a00 */
[----:B------:R1:W-:Y:S04]  /*3240*/  STL.64 [R1+0x158], R4 ;  /* 0x0001580401007387 */ /* 0x0003e80000100a00 */
[----:B------:R-:W-:Y:S01]  /*3250*/  STL [R1+0x910], R11 ;  /* 0x0009100b01007387 */ /* 0x000fe20000100800 */
[----:B0-----:R-:W-:-:S04]  /*3260*/  IMAD.WIDE R28, R10, 0x2, R12 ;  /* 0x000000020a1c7825 */ /* 0x001fc800078e020c */
[--C-:B-1----:R-:W-:Y:S01]  /*3270*/  IMAD.WIDE R4, R11, 0x2, R12.reuse ;  /* 0x000000020b047825 */ /* 0x102fe200078e020c */
[----:B------:R-:W-:Y:S04]  /*3280*/  STL.64 [R1+0x170], R28 ;  /* 0x0001701c01007387 */ /* 0x000fe80000100a00 */
[----:B------:R0:W-:Y:S04]  /*3290*/  STL [R1+0x914], R10 ;  /* 0x0009140a01007387 */ /* 0x0001e80000100800 */
[----:B------:R1:W-:Y:S04]  /*32a0*/  STL.64 [R1+0x178], R4 ;  /* 0x0001780401007387 */ /* 0x0003e80000100a00 */
[----:B0-----:R-:W3:Y:S04]  /*32b0*/  LDL.LU R10, [R1+0xf8] ;  /* 0x0000f800010a7983 */ /* 0x001ee80000300800 */
[----:B------:R-:W4:Y:S01]  /*32c0*/  LDL.LU R11, [R1+0x40] ;  /* 0x00004000010b7983 */ /* 0x000f220000300800 */
[----:B-1----:R-:W-:-:S05]  /*32d0*/  IMAD.WIDE R4, R8, 0x2, R12 ;  /* 0x0000000208047825 */ /* 0x002fca00078e020c */
[----:B------:R-:W-:Y:S04]  /*32e0*/  STL.64 [R1+0x180], R4 ;  /* 0x0001800401007387 */ /* 0x000fe80000100a00 */
[----:B----4-:R0:W-:Y:S04]  /*32f0*/  STL [R1+0x918], R11 ;  /* 0x0009180b01007387 */ /* 0x0101e80000100800 */
[----:B0-----:R-:W4:Y:S04]  /*3300*/  LDL.LU R11, [R1+0xf0] ;  /* 0x0000f000010b7983 */ /* 0x001f280000300800 */
[----:B---3--:R0:W-:Y:S04]  /*3310*/  STL [R1+0x91c], R10 ;  /* 0x00091c0a01007387 */ /* 0x0081e80000100800 */
[----:B0-----:R-:W3:Y:S04]  /*3320*/  LDL.LU R10, [R1+0xe0] ;  /* 0x0000e000010a7983 */ /* 0x001ee80000300800 */
        /* <DEDUP_REMOVED lines=21> */
[----:B0-----:R-:W4:Y:S01]  /*3480*/  LDL.LU R11, [R1+0x7c] ;  /* 0x00007c00010b7983 */ /* 0x001f220000300800 */
[----:B------:R-:W-:-:S03]  /*3490*/  IMAD.WIDE R28, R9, 0x2, R12 ;  /* 0x00000002091c7825 */ /* 0x000fc600078e020c */
[----:B---3--:R0:W-:Y:S01]  /*34a0*/  STL [R1+0x94c], R10 ;  /* 0x00094c0a01007387 */ /* 0x0081e20000100800 */
[----:B------:R-:W-:-:S04]  /*34b0*/  IMAD.WIDE R4, R6, 0x2, R12 ;  /* 0x0000000206047825 */ /* 0x000fc800078e020c */
[----:B------:R-:W-:Y:S01]  /*34c0*/  IMAD R0, R0, UR7, RZ ;  /* 0x0000000700007c24 */ /* 0x000fe2000f8e02ff */
[----:B------:R-:W1:Y:S01]  /*34d0*/  LDCU UR7, c[0x0][0x3a4] ;  /* 0x00007480ff0777ac */ /* 0x000e620008000800 */
[----:B0-----:R-:W-:Y:S01]  /*34e0*/  IMAD.MOV.U32 R10, RZ, RZ, R19 ;  /* 0x000000ffff0a7224 */ /* 0x001fe200078e0013 */
[----:B----4-:R0:W-:Y:S04]  /*34f0*/  STL [R1+0x950], R11 ;  /* 0x0009500b01007387 */ /* 0x0101e80000100800 */
[----:B------:R2:W-:Y:S04]  /*3500*/  STL [R1+0x954], R10 ;  /* 0x0009540a01007387 */ /* 0x0005e80000100800 */
[----:B------:R3:W-:Y:S01]  /*3510*/  STL.64 [R1+0x188], R28 ;  /* 0x0001881c01007387 */ /* 0x0007e20000100a00 */
[----:B0-----:R-:W-:-:S03]  /*3520*/  IMAD.MOV.U32 R11, RZ, RZ, R17 ;  /* 0x000000ffff0b7224 */ /* 0x001fc600078e0011 */
[----:B------:R0:W-:Y:S01]  /*3530*/  STL.64 [R1+0x190], R4 ;  /* 0x0001900401007387 */ /* 0x0001e20000100a00 */
[----:B--2---:R-:W-:-:S04]  /*3540*/  IMAD.WIDE R10, R11, 0x2, R2 ;  /* 0x000000020b0a7825 */ /* 0x004fc800078e0202 */
[----:B---3--:R-:W-:-:S04]  /*3550*/  IMAD.WIDE R28, R7, 0x2, R12 ;  /* 0x00000002071c7825 */ /* 0x008fc800078e020c */
[----:B0-----:R-:W-:Y:S01]  /*3560*/  IMAD.WIDE R4, R0, 0x2, R12 ;  /* 0x0000000200047825 */ /* 0x001fe200078e020c */
[----:B------:R-:W-:Y:S04]  /*3570*/  STL.64 [R1+0x198], R28 ;  /* 0x0001981c01007387 */ /* 0x000fe80000100a00 */
[----:B------:R0:W-:Y:S04]  /*3580*/  STL.64 [R1+0x1a0], R4 ;  /* 0x0001a00401007387 */ /* 0x0001e80000100a00 */
[----:B0-----:R-:W2:Y:S04]  /*3590*/  LDL.LU.64 R4, [R1+0x18] ;  /* 0x0000180001047983 */ /* 0x001ea80000300a00 */
[----:B------:R-:W3:Y:S04]  /*35a0*/  LDL.LU.64 R28, [R1+0x10] ;  /* 0x00001000011c7983 */ /* 0x000ee80000300a00 */
[----:B------:R0:W-:Y:S04]  /*35b0*/  STL.64 [R1+0x38], R10 ;  /* 0x0000380a01007387 */ /* 0x0001e80000100a00 */
[----:B0-----:R-:W4:Y:S02]  /*35c0*/  LDL.LU R10, [R1+0x954] ;  /* 0x00095400010a7983 */ /* 0x001f240000300800 */
[----:B----4-:R-:W-:-:S05]  /*35d0*/  IMAD.WIDE R10, R10, 0x2, R2 ;  /* 0x000000020a0a7825 */ /* 0x010fca00078e0202 */
        /* <DEDUP_REMOVED lines=49> */
[----:B0-----:R-:W4:Y:S01]  /*38f0*/  LDL.LU R11, [R1+0x910] ;  /* 0x00091000010b7983 */ /* 0x001f220000300800 */
[----:B------:R-:W-:-:S04]  /*3900*/  IMAD.WIDE R12, R15, 0x2, R2 ;  /* 0x000000020f0c7825 */ /* 0x000fc800078e0202 */
[----:B------:R-:W-:-:S04]  /*3910*/  IMAD.WIDE R26, R27, 0x2, R2 ;  /* 0x000000021b1a7825 */ /* 0x000fc800078e0202 */
[----:B------:R-:W-:-:S04]  /*3920*/  IMAD.WIDE R14, R14, 0x2, R2 ;  /* 0x000000020e0e7825 */ /* 0x000fc800078e0202 */
[----:B------:R-:W-:-:S04]  /*3930*/  IMAD.WIDE R16, R16, 0x2, R2 ;  /* 0x0000000210107825 */ /* 0x000fc800078e0202 */
[----:B------:R-:W-:-:S04]  /*3940*/  IMAD.WIDE R18, R18, 0x2, R2 ;  /* 0x0000000212127825 */ /* 0x000fc800078e0202 */
[----:B------:R-:W-:-:S04]  /*3950*/  IMAD.WIDE R20, R20, 0x2, R2 ;  /* 0x0000000214147825 */ /* 0x000fc800078e0202 */
[----:B------:R-:W-:-:S04]  /*3960*/  IMAD.WIDE R22, R22, 0x2, R2 ;  /* 0x0000000216167825 */ /* 0x000fc800078e0202 */
[----:B------:R-:W-:-:S04]  /*3970*/  IMAD.WIDE R24, R24, 0x2, R2 ;  /* 0x0000000218187825 */ /* 0x000fc800078e0202 */
[----:B----4-:R-:W-:-:S05]  /*3980*/  IMAD.WIDE R10, R11, 0x2, R2 ;  /* 0x000000020b0a7825 */ /* 0x010fca00078e0202 */
[----:B------:R0:W-:Y:S02]  /*3990*/  STL.64 [R1+0x30], R10 ;  /* 0x0000300a01007387 */ /* 0x0001e40000100a00 */
[----:B0-----:R-:W-:-:S04]  /*39a0*/  IMAD.WIDE R10, R8, 0x2, R2 ;  /* 0x00000002080a7825 */ /* 0x001fc800078e0202 */
[--C-:B------:R-:W-:Y:S01]  /*39b0*/  IMAD.WIDE R8, R9, 0x2, R2.reuse ;  /* 0x0000000209087825 */ /* 0x100fe200078e0202 */
[----:B------:R0:W-:Y:S04]  /*39c0*/  STL.64 [R1+0x128], R10 ;  /* 0x0001280a01007387 */ /* 0x0001e80000100a00 */
[----:B0-----:R-:W4:Y:S04]  /*39d0*/  LDL.LU.64 R10, [R1+0x908] ;  /* 0x00090800010a7983 */ /* 0x001f280000300a00 */
[----:B------:R0:W-:Y:S02]  /*39e0*/  STL.64 [R1+0x28], R8 ;  /* 0x0000280801007387 */ /* 0x0001e40000100a00 */
[----:B0-----:R-:W-:-:S04]  /*39f0*/  IMAD.WIDE R8, R6, 0x2, R2 ;  /* 0x0000000206087825 */ /* 0x001fc800078e0202 */
[--C-:B------:R-:W-:Y:S01]  /*3a00*/  IMAD.WIDE R6, R7, 0x2, R2.reuse ;  /* 0x0000000207067825 */ /* 0x100fe200078e0202 */
[----:B------:R0:W-:Y:S03]  /*3a10*/  STL.64 [R1+0x138], R8 ;  /* 0x0001380801007387 */ /* 0x0001e60000100a00 */
[----:B------:R-:W-:-:S04]  /*3a20*/  IMAD.WIDE R2, R0, 0x2, R2 ;  /* 0x0000000200027825 */ /* 0x000fc800078e0202 */
[----:B--2---:R-:W-:Y:S01]  /*3a30*/  IMAD.MOV.U32 R0, RZ, RZ, R5 ;  /* 0x000000ffff007224 */ /* 0x004fe200078e0005 */
[----:B0-----:R-:W2:Y:S04]  /*3a40*/  LDL.LU.64 R8, [R1+0x900] ;  /* 0x0009000001087983 */ /* 0x001ea80000300a00 */
[----:B------:R0:W-:Y:S04]  /*3a50*/  STL.64 [R1+0x20], R6 ;  /* 0x0000200601007387 */ /* 0x0001e80000100a00 */
[----:B0-----:R-:W2:Y:S04]  /*3a60*/  LDL.LU.64 R6, [R1+0x8f8] ;  /* 0x0008f80001067983 */ /* 0x001ea80000300a00 */
[----:B------:R0:W-:Y:S04]  /*3a70*/  STL.64 [R1+0x168], R2 ;  /* 0x0001680201007387 */ /* 0x0001e80000100a00 */
[----:B0-----:R-:W2:Y:S04]  /*3a80*/  LDL.LU.64 R2, [R1] ;  /* 0x0000000001027983 */ /* 0x001ea80000300a00 */
[----:B------:R0:W-:Y:S04]  /*3a90*/  STL [R1+0x8ac], R4 ;  /* 0x0008ac0401007387 */ /* 0x0001e80000100800 */
[----:B0-----:R-:W2:Y:S04]  /*3aa0*/  LDL.LU.64 R4, [R1+0x8f0] ;  /* 0x0008f00001047983 */ /* 0x001ea80000300a00 */
[----:B------:R-:W-:Y:S04]  /*3ab0*/  STL [R1+0x8a8], R26 ;  /* 0x0008a81a01007387 */ /* 0x000fe80000100800 */
[----:B------:R-:W-:Y:S04]  /*3ac0*/  STL [R1+0x8a4], R0 ;  /* 0x0008a40001007387 */ /* 0x000fe80000100800 */
[----:B------:R0:W-:Y:S04]  /*3ad0*/  STL [R1+0x89c], R27 ;  /* 0x00089c1b01007387 */ /* 0x0001e80000100800 */
[----:B0-----:R-:W2:Y:S01]  /*3ae0*/  LDL.LU.64 R26, [R1+0x8] ;  /* 0x00000800011a7983 */ /* 0x001ea20000300a00 */
[----:B---3--:R-:W-:-:S03]  /*3af0*/  IMAD.MOV.U32 R0, RZ, RZ, R29 ;  /* 0x000000ffff007224 */ /* 0x008fc600078e001d */
[----:B------:R0:W-:Y:S04]  /*3b00*/  STL [R1+0x8a0], R28 ;  /* 0x0008a01c01007387 */ /* 0x0001e80000100800 */
[----:B0-----:R-:W3:Y:S04]  /*3b10*/  LDL.LU.64 R28, [R1+0x8e8] ;  /* 0x0008e800011c7983 */ /* 0x001ee80000300a00 */
[----:B------:R-:W-:Y:S04]  /*3b20*/  STL [R1+0x898], R12 ;  /* 0x0008980c01007387 */ /* 0x000fe80000100800 */
[----:B------:R2:W-:Y:S04]  /*3b30*/  STL [R1+0x894], R0 ;  /* 0x0008940001007387 */ /* 0x0005e80000100800 */
[----:B------:R-:W-:Y:S01]  /*3b40*/  STL [R1+0x88c], R13 ;  /* 0x00088c0d01007387 */ /* 0x000fe20000100800 */
[----:B--2---:R-:W-:-:S03]  /*3b50*/  IMAD.MOV.U32 R0, RZ, RZ, R27 ;  /* 0x000000ffff007224 */ /* 0x004fc600078e001b */
[----:B------:R-:W-:Y:S04]  /*3b60*/  STL [R1+0x890], R26 ;  /* 0x0008901a01007387 */ /* 0x000fe80000100800 */
[----:B------:R-:W-:Y:S04]  /*3b70*/  STL [R1+0x888], R14 ;  /* 0x0008880e01007387 */ /* 0x000fe80000100800 */
[----:B------:R0:W-:Y:S04]  /*3b80*/  STL [R1+0x884], R0 ;  /* 0x0008840001007387 */ /* 0x0001e80000100800 */
[----:B------:R-:W-:Y:S01]  /*3b90*/  STL [R1+0x87c], R15 ;  /* 0x00087c0f01007387 */ /* 0x000fe20000100800 */
[----:B0-----:R-:W-:-:S03]  /*3ba0*/  IMAD.MOV.U32 R0, RZ, RZ, R3 ;  /* 0x000000ffff007224 */ /* 0x001fc600078e0003 */
[----:B------:R-:W-:Y:S04]  /*3bb0*/  STL [R1+0x880], R2 ;  /* 0x0008800201007387 */ /* 0x000fe80000100800 */
[----:B------:R-:W-:Y:S04]  /*3bc0*/  STL [R1+0x878], R16 ;  /* 0x0008781001007387 */ /* 0x000fe80000100800 */
[----:B------:R-:W-:Y:S04]  /*3bd0*/  STL [R1+0x874], R0 ;  /* 0x0008740001007387 */ /* 0x000fe80000100800 */
[----:B------:R-:W-:Y:S04]  /*3be0*/  STL [R1+0x86c], R17 ;  /* 0x00086c1101007387 */ /* 0x000fe80000100800 */
[----:B---3--:R-:W-:Y:S04]  /*3bf0*/  STL [R1+0x870], R28 ;  /* 0x0008701c01007387 */ /* 0x008fe80000100800 */
[----:B------:R-:W-:Y:S04]  /*3c00*/  STL [R1+0x864], R29 ;  /* 0x0008641d01007387 */ /* 0x000fe80000100800 */
[----:B------:R-:W-:Y:S04]  /*3c10*/  STL [R1+0x868], R18 ;  /* 0x0008681201007387 */ /* 0x000fe80000100800 */
[----:B------:R0:W-:Y:S04]  /*3c20*/  STL [R1+0x85c], R19 ;  /* 0x00085c1301007387 */ /* 0x0001e80000100800 */
[----:B0-----:R-:W2:Y:S04]  /*3c30*/  LDL.LU.64 R18, [R1+0x58] ;  /* 0x0000580001127983 */ /* 0x001ea80000300a00 */
[----:B------:R-:W-:Y:S04]  /*3c40*/  STL [R1+0x860], R4 ;  /* 0x0008600401007387 */ /* 0x000fe80000100800 */
[----:B------:R-:W3:Y:S04]  /*3c50*/  LDL.LU.64 R28, [R1+0x60] ;  /* 0x00006000011c7983 */ /* 0x000ee80000300a00 */
[----:B------:R0:W-:Y:S04]  /*3c60*/  STL [R1+0x854], R5 ;  /* 0x0008540501007387 */ /* 0x0001e80000100800 */
[----:B0-----:R-:W2:Y:S04]  /*3c70*/  LDL.LU.64 R4, [R1+0x50] ;  /* 0x0000500001047983 */ /* 0x001ea80000300a00 */
[----:B------:R-:W-:Y:S04]  /*3c80*/  STL [R1+0x858], R20 ;  /* 0x0008581401007387 */ /* 0x000fe80000100800 */
[----:B------:R0:W-:Y:S04]  /*3c90*/  STL [R1+0x84c], R21 ;  /* 0x00084c1501007387 */ /* 0x0001e80000100800 */
[----:B0-----:R-:W2:Y:S04]  /*3ca0*/  LDL.LU.64 R20, [R1+0x48] ;  /* 0x0000480001147983 */ /* 0x001ea80000300a00 */
[----:B------:R-:W-:Y:S04]  /*3cb0*/  STL [R1+0x850], R6 ;  /* 0x0008500601007387 */ /* 0x000fe80000100800 */
[----:B------:R0:W-:Y:S04]  /*3cc0*/  STL [R1+0x844], R7 ;  /* 0x0008440701007387 */ /* 0x0001e80000100800 */
[----:B0-----:R-:W2:Y:S04]  /*3cd0*/  LDL.LU.64 R6, [R1+0x38] ;  /* 0x0000380001067983 */ /* 0x001ea80000300a00 */
[----:B------:R-:W3:Y:S04]  /*3ce0*/  LDL.LU.64 R16, [R1+0x68] ;  /* 0x0000680001107983 */ /* 0x000ee80000300a00 */
[----:B------:R-:W-:Y:S04]  /*3cf0*/  STL [R1+0x848], R22 ;  /* 0x0008481601007387 */ /* 0x000fe80000100800 */
[----:B------:R0:W-:Y:S04]  /*3d00*/  STL [R1+0x83c], R23 ;  /* 0x00083c1701007387 */ /* 0x0001e80000100800 */
[----:B0-----:R-:W3:Y:S04]  /*3d10*/  LDL.LU.64 R22, [R1+0x70] ;  /* 0x0000700001167983 */ /* 0x001ee80000300a00 */
[----:B------:R-:W3:Y:S04]  /*3d20*/  LDL.LU.64 R14, [R1+0x88] ;  /* 0x00008800010e7983 */ /* 0x000ee80000300a00 */
[----:B------:R-:W-:Y:S04]  /*3d30*/  STL [R1+0x840], R8 ;  /* 0x0008400801007387 */ /* 0x000fe80000100800 */
[----:B------:R-:W-:Y:S04]  /*3d40*/  STL [R1+0x834], R9 ;  /* 0x0008340901007387 */ /* 0x000fe80000100800 */
[----:B------:R-:W3:Y:S04]  /*3d50*/  LDL.LU.64 R2, [R1+0x78] ;  /* 0x0000780001027983 */ /* 0x000ee80000300a00 */
[----:B------:R-:W-:Y:S04]  /*3d60*/  STL [R1+0x838], R24 ;  /* 0x0008381801007387 */ /* 0x000fe80000100800 */
[----:B------:R-:W-:Y:S04]  /*3d70*/  STL [R1+0x82c], R25 ;  /* 0x00082c1901007387 */ /* 0x000fe80000100800 */
[----:B------:R-:W3:Y:S04]  /*3d80*/  LDL.LU.64 R12, [R1+0xa0] ;  /* 0x0000a000010c7983 */ /* 0x000ee80000300a00 */
[----:B----4-:R-:W-:Y:S04]  /*3d90*/  STL [R1+0x830], R10 ;  /* 0x0008300a01007387 */ /* 0x010fe80000100800 */
[----:B------:R-:W-:Y:S04]  /*3da0*/  STL [R1+0x2b8], R11 ;  /* 0x0002b80b01007387 */ /* 0x000fe80000100800 */
[----:B------:R-:W4:Y:S01]  /*3db0*/  LDL.LU.64 R26, [R1+0x80] ;  /* 0x00008000011a7983 */ /* 0x000f220000300a00 */
[----:B--2---:R-:W-:-:S03]  /*3dc0*/  IMAD.MOV.U32 R0, RZ, RZ, R7 ;  /* 0x000000ffff007224 */ /* 0x004fc600078e0007 */
[----:B------:R0:W-:Y:S04]  /*3dd0*/  STL [R1+0x2c0], R6 ;  /* 0x0002c00601007387 */ /* 0x0001e80000100800 */
[----:B------:R-:W-:Y:S04]  /*3de0*/  STL [R1+0x2c8], R20 ;  /* 0x0002c81401007387 */ /* 0x000fe80000100800 */
[----:B------:R2:W-:Y:S04]  /*3df0*/  STL [R1+0x2bc], R0 ;  /* 0x0002bc0001007387 */ /* 0x0005e80000100800 */
[----:B0-----:R-:W4:Y:S01]  /*3e00*/  LDL.LU.64 R6, [R1+0xb8] ;  /* 0x0000b80001067983 */ /* 0x001f220000300a00 */
[----:B--2---:R-:W-:-:S03]  /*3e10*/  IMAD.MOV.U32 R0, RZ, RZ, R21 ;  /* 0x000000ffff007224 */ /* 0x004fc600078e0015 */
[----:B------:R-:W-:Y:S04]  /*3e20*/  STL [R1+0x2d0], R4 ;  /* 0x0002d00401007387 */ /* 0x000fe80000100800 */
[----:B------:R0:W-:Y:S04]  /*3e30*/  STL [R1+0x2c4], R0 ;  /* 0x0002c40001007387 */ /* 0x0001e80000100800 */
[----:B------:R-:W2:Y:S01]  /*3e40*/  LDL.LU.64 R20, [R1+0x90] ;  /* 0x0000900001147983 */ /* 0x000ea20000300a00 */
[----:B0-----:R-:W-:-:S03]  /*3e50*/  IMAD.MOV.U32 R0, RZ, RZ, R5 ;  /* 0x000000ffff007224 */ /* 0x001fc600078e0005 */
[----:B------:R-:W-:Y:S04]  /*3e60*/  STL [R1+0x2d8], R18 ;  /* 0x0002d81201007387 */ /* 0x000fe80000100800 */
[----:B------:R0:W-:Y:S04]  /*3e70*/  STL [R1+0x2cc], R0 ;  /* 0x0002cc0001007387 */ /* 0x0001e80000100800 */
[----:B------:R-:W2:Y:S01]  /*3e80*/  LDL.LU.64 R4, [R1+0xd0] ;  /* 0x0000d00001047983 */ /* 0x000ea20000300a00 */
[----:B0-----:R-:W-:-:S03]  /*3e90*/  IMAD.MOV.U32 R0, RZ, RZ, R19 ;  /* 0x000000ffff007224 */ /* 0x001fc600078e0013 */
[----:B---3--:R-:W-:Y:S04]  /*3ea0*/  STL [R1+0x2e0], R28 ;  /* 0x0002e01c01007387 */ /* 0x008fe80000100800 */
[----:B------:R0:W-:Y:S04]  /*3eb0*/  STL [R1+0x2d4], R0 ;  /* 0x0002d40001007387 */ /* 0x0001e80000100800 */
[----:B------:R-:W3:Y:S01]  /*3ec0*/  LDL.LU.64 R18, [R1+0x98] ;  /* 0x0000980001127983 */ /* 0x000ee20000300a00 */
[----:B0-----:R-:W-:-:S03]  /*3ed0*/  IMAD.MOV.U32 R0, RZ, RZ, R29 ;  /* 0x000000ffff007224 */ /* 0x001fc600078e001d */
[----:B------:R-:W-:Y:S04]  /*3ee0*/  STL [R1+0x2e8], R22 ;  /* 0x0002e81601007387 */ /* 0x000fe80000100800 */
[----:B------:R0:W-:Y:S04]  /*3ef0*/  STL [R1+0x2dc], R0 ;  /* 0x0002dc0001007387 */ /* 0x0001e80000100800 */
[----:B------:R-:W3:Y:S04]  /*3f00*/  LDL.LU.64 R28, [R1+0xe8] ;  /* 0x0000e800011c7983 */ /* 0x000ee80000300a00 */
[----:B------:R-:W3:Y:S01]  /*3f10*/  LDL.LU.64 R8, [R1+0xa8] ;  /* 0x0000a80001087983 */ /* 0x000ee20000300a00 */
[----:B0-----:R-:W-:-:S05]  /*3f20*/  IMAD.MOV.U32 R0, RZ, RZ, R23 ;  /* 0x000000ffff007224 */ /* 0x001fca00078e0017 */
[----:B------:R0:W-:Y:S04]  /*3f30*/  STL [R1+0x2e4], R0 ;  /* 0x0002e40001007387 */ /* 0x0001e80000100800 */
[----:B------:R1:W-:Y:S01]  /*3f40*/  STL [R1+0x2f0], R16 ;  /* 0x0002f01001007387 */ /* 0x0003e20000100800 */
[----:B0-----:R-:W-:-:S03]  /*3f50*/  IMAD.MOV.U32 R0, RZ, RZ, R17 ;  /* 0x000000ffff007224 */ /* 0x001fc600078e0011 */
[----:B-1----:R-:W3:Y:S04]  /*3f60*/  LDL.LU.64 R16, [R1+0x100] ;  /* 0x0001000001107983 */ /* 0x002ee80000300a00 */
[----:B------:R0:W-:Y:S04]  /*3f70*/  STL [R1+0x2ec], R0 ;  /* 0x0002ec0001007387 */ /* 0x0001e80000100800 */
[----:B------:R1:W-:Y:S01]  /*3f80*/  STL [R1+0x2f8], R14 ;  /* 0x0002f80e01007387 */ /* 0x0003e20000100800 */
[----:B0-----:R-:W-:-:S03]  /*3f90*/  IMAD.MOV.U32 R0, RZ, RZ, R15 ;  /* 0x000000ffff007224 */ /* 0x001fc600078e000f */
[----:B-1----:R-:W3:Y:S04]  /*3fa0*/  LDL.LU.64 R14, [R1+0xb0] ;  /* 0x0000b000010e7983 */ /* 0x002ee80000300a00 */
[----:B------:R0:W-:Y:S04]  /*3fb0*/  STL [R1+0x2f4], R0 ;  /* 0x0002f40001007387 */ /* 0x0001e80000100800 */
[----:B------:R1:W-:Y:S04]  /*3fc0*/  STL [R1+0x300], R2 ;  /* 0x0003000201007387 */ /* 0x0003e80000100800 */
[----:B------:R-:W3:Y:S01]  /*3fd0*/  LDL.LU.64 R22, [R1+0x108] ;  /* 0x0001080001167983 */ /* 0x000ee20000300a00 */
[----:B0-----:R-:W-:-:S03]  /*3fe0*/  IMAD.MOV.U32 R0, RZ, RZ, R3 ;  /* 0x000000ffff007224 */ /* 0x001fc600078e0003 */
[----:B------:R-:W-:Y:S04]  /*3ff0*/  STL [R1+0x308], R12 ;  /* 0x0003080c01007387 */ /* 0x000fe80000100800 */
[----:B------:R0:W-:Y:S04]  /*4000*/  STL [R1+0x2fc], R0 ;  /* 0x0002fc0001007387 */ /* 0x0001e80000100800 */
[----:B-1----:R-:W3:Y:S01]  /*4010*/  LDL.LU.64 R2, [R1+0xc0] ;  /* 0x0000c00001027983 */ /* 0x002ee20000300a00 */
[----:B0-----:R-:W-:-:S03]  /*4020*/  IMAD.MOV.U32 R0, RZ, RZ, R13 ;  /* 0x000000ffff007224 */ /* 0x001fc600078e000d */
[----:B----4-:R-:W-:Y:S04]  /*4030*/  STL [R1+0x310], R26 ;  /* 0x0003101a01007387 */ /* 0x010fe80000100800 */
[----:B------:R0:W-:Y:S04]  /*4040*/  STL [R1+0x304], R0 ;  /* 0x0003040001007387 */ /* 0x0001e80000100800 */
[----:B------:R-:W4:Y:S01]  /*4050*/  LDL.LU.64 R12, [R1+0x118] ;  /* 0x00011800010c7983 */ /* 0x000f220000300a00 */
[----:B0-----:R-:W-:-:S03]  /*4060*/  IMAD.MOV.U32 R0, RZ, RZ, R27 ;  /* 0x000000ffff007224 */ /* 0x001fc600078e001b */
[----:B------:R-:W4:Y:S04]  /*4070*/  LDL.LU.64 R26, [R1+0xc8] ;  /* 0x0000c800011a7983 */ /* 0x000f280000300a00 */
[----:B------:R0:W-:Y:S04]  /*4080*/  STL [R1+0x30c], R0 ;  /* 0x00030c0001007387 */ /* 0x0001e80000100800 */
[----:B------:R1:W-:Y:S01]  /*4090*/  STL [R1+0x318], R6 ;  /* 0x0003180601007387 */ /* 0x0003e20000100800 */
[----:B0-----:R-:W-:-:S03]  /*40a0*/  IMAD.MOV.U32 R0, RZ, RZ, R7 ;  /* 0x000000ffff007224 */ /* 0x001fc600078e0007 */
[----:B-1----:R-:W4:Y:S04]  /*40b0*/  LDL.LU.64 R6, [R1+0x120] ;  /* 0x0001200001067983 */ /* 0x002f280000300a00 */
[----:B------:R0:W-:Y:S04]  /*40c0*/  STL [R1+0x314], R0 ;  /* 0x0003140001007387 */ /* 0x0001e80000100800 */
[----:B--2---:R1:W-:Y:S01]  /*40d0*/  STL [R1+0x320], R20 ;  /* 0x0003201401007387 */ /* 0x0043e20000100800 */
[----:B0-----:R-:W-:-:S03]  /*40e0*/  IMAD.MOV.U32 R0, RZ, RZ, R21 ;  /* 0x000000ffff007224 */ /* 0x001fc600078e0015 */
[----:B-1----:R-:W2:Y:S04]  /*40f0*/  LDL.LU.64 R20, [R1+0xd8] ;  /* 0x0000d80001147983 */ /* 0x002ea80000300a00 */
[----:B------:R0:W-:Y:S04]  /*4100*/  STL [R1+0x31c], R0 ;  /* 0x00031c0001007387 */ /* 0x0001e80000100800 */
[----:B------:R1:W-:Y:S01]  /*4110*/  STL [R1+0x328], R4 ;  /* 0x0003280401007387 */ /* 0x0003e20000100800 */
[----:B0-----:R-:W-:-:S03]  /*4120*/  IMAD.MOV.U32 R0, RZ, RZ, R5 ;  /* 0x000000ffff007224 */ /* 0x001fc600078e0005 */
[----:B-1----:R-:W2:Y:S04]  /*4130*/  LDL.LU.64 R4, [R1+0x130] ;  /* 0x0001300001047983 */ /* 0x002ea80000300a00 */
[----:B------:R0:W-:Y:S04]  /*4140*/  STL [R1+0x324], R0 ;  /* 0x0003240001007387 */ /* 0x0001e80000100800 */
[----:B---3--:R1:W-:Y:S01]  /*4150*/  STL [R1+0x330], R18 ;  /* 0x0003301201007387 */ /* 0x0083e20000100800 */
[----:B0-----:R-:W-:-:S03]  /*4160*/  IMAD.MOV.U32 R0, RZ, RZ, R19 ;  /* 0x000000ffff007224 */ /* 0x001fc600078e0013 */
[----:B-1----:R-:W3:Y:S04]  /*4170*/  LDL.LU.64 R18, [R1+0xe0] ;  /* 0x0000e00001127983 */ /* 0x002ee80000300a00 */
[----:B------:R0:W-:Y:S04]  /*4180*/  STL [R1+0x32c], R0 ;  /* 0x00032c0001007387 */ /* 0x0001e80000100800 */
[----:B------:R1:W-:Y:S01]  /*4190*/  STL [R1+0x338], R28 ;  /* 0x0003381c01007387 */ /* 0x0003e20000100800 */
[----:B0-----:R-:W-:-:S03]  /*41a0*/  IMAD.MOV.U32 R0, RZ, RZ, R29 ;  /* 0x000000ffff007224 */ /* 0x001fc600078e001d */
[----:B------:R-:W-:Y:S04]  /*41b0*/  STL [R1+0x340], R8 ;  /* 0x0003400801007387 */ /* 0x000fe80000100800 */
[----:B------:R0:W-:Y:S04]  /*41c0*/  STL [R1+0x334], R0 ;  /* 0x0003340001007387 */ /* 0x0001e80000100800 */
[----:B-1----:R-:W3:Y:S01]  /*41d0*/  LDL.LU.64 R28, [R1+0x140] ;  /* 0x00014000011c7983 */ /* 0x002ee20000300a00 */
[----:B0-----:R-:W-:-:S03]  /*41e0*/  IMAD.MOV.U32 R0, RZ, RZ, R9 ;  /* 0x000000ffff007224 */ /* 0x001fc600078e0009 */
[----:B------:R-:W-:Y:S04]  /*41f0*/  STL [R1+0x348], R16 ;  /* 0x0003481001007387 */ /* 0x000fe80000100800 */
[----:B------:R0:W-:Y:S02]  /*4200*/  STL [R1+0x33c], R0 ;  /* 0x00033c0001007387 */ /* 0x0001e40000100800 */
[----:B0-----:R-:W-:Y:S02]  /*4210*/  IMAD.MOV.U32 R0, RZ, RZ, R17 ;  /* 0x000000ffff007224 */ /* 0x001fe400078e0011 */
[----:B------:R-:W3:Y:S04]  /*4220*/  LDL.LU.64 R16, [R1+0xf0] ;  /* 0x0000f00001107983 */ /* 0x000ee80000300a00 */
        /* <DEDUP_REMOVED lines=12> */
[----:B----4-:R1:W-:Y:S01]  /*42f0*/  STL [R1+0x368], R12 ;  /* 0x0003680c01007387 */ /* 0x0103e20000100800 */
[----:B0-----:R-:W-:-:S03]  /*4300*/  IMAD.MOV.U32 R0, RZ, RZ, R13 ;  /* 0x000000ffff007224 */ /* 0x001fc600078e000d */
[----:B------:R-:W-:Y:S04]  /*4310*/  STL [R1+0x370], R26 ;  /* 0x0003701a01007387 */ /* 0x000fe80000100800 */
[----:B------:R0:W-:Y:S04]  /*4320*/  STL [R1+0x364], R0 ;  /* 0x0003640001007387 */ /* 0x0001e80000100800 */
[----:B-1----:R-:W4:Y:S01]  /*4330*/  LDL.LU.64 R12, [R1+0x158] ;  /* 0x00015800010c7983 */ /* 0x002f220000300a00 */
[----:B0-----:R-:W-:-:S05]  /*4340*/  IMAD.MOV.U32 R0, RZ, RZ, R27 ;  /* 0x000000ffff007224 */ /* 0x001fca00078e001b */
[----:B------:R0:W-:Y:S04]  /*4350*/  STL [R1+0x36c], R0 ;  /* 0x00036c0001007387 */ /* 0x0001e80000100800 */
[----:B------:R-:W-:Y:S04]  /*4360*/  STL [R1+0x378], R6 ;  /* 0x0003780601007387 */ /* 0x000fe80000100800 */
[----:B------:R-:W4:Y:S01]  /*4370*/  LDL.LU.64 R26, [R1+0x40] ;  /* 0x00004000011a7983 */ /* 0x000f220000300a00 */
[----:B0-----:R-:W-:-:S03]  /*4380*/  IMAD.MOV.U32 R0, RZ, RZ, R7 ;  /* 0x000000ffff007224 */ /* 0x001fc600078e0007 */
[----:B--2---:R-:W-:Y:S04]  /*4390*/  STL [R1+0x380], R20 ;  /* 0x0003801401007387 */ /* 0x004fe80000100800 */
[----:B------:R0:W-:Y:S04]  /*43a0*/  STL [R1+0x374], R0 ;  /* 0x0003740001007387 */ /* 0x0001e80000100800 */
[----:B------:R-:W2:Y:S01]  /*43b0*/  LDL.LU.64 R10, [R1+0x170] ;  /* 0x00017000010a7983 */ /* 0x000ea20000300a00 */
[----:B0-----:R-:W-:-:S05]  /*43c0*/  IMAD.MOV.U32 R0, RZ, RZ, R21 ;  /* 0x000000ffff007224 */ /* 0x001fca00078e0015 */
[----:B------:R0:W-:Y:S04]  /*43d0*/  STL [R1+0x37c], R0 ;  /* 0x00037c0001007387 */ /* 0x0001e80000100800 */
[----:B------:R-:W-:Y:S04]  /*43e0*/  STL [R1+0x388], R4 ;  /* 0x0003880401007387 */ /* 0x000fe80000100800 */
[----:B------:R-:W2:Y:S01]  /*43f0*/  LDL.LU.64 R24, [R1+0x110] ;  /* 0x0001100001187983 */ /* 0x000ea20000300a00 */
[----:B0-----:R-:W-:-:S05]  /*4400*/  IMAD.MOV.U32 R0, RZ, RZ, R5 ;  /* 0x000000ffff007224 */ /* 0x001fca00078e0005 */
[----:B------:R0:W-:Y:S04]  /*4410*/  STL [R1+0x384], R0 ;  /* 0x0003840001007387 */ /* 0x0001e80000100800 */
[----:B---3--:R-:W-:Y:S04]  /*4420*/  STL [R1+0x390], R18 ;  /* 0x0003901201007387 */ /* 0x008fe80000100800 */
[----:B------:R-:W3:Y:S01]  /*4430*/  LDL.LU.64 R8, [R1+0x178] ;  /* 0x0001780001087983 */ /* 0x000ee20000300a00 */
[----:B0-----:R-:W-:-:S03]  /*4440*/  IMAD.MOV.U32 R0, RZ, RZ, R19 ;  /* 0x000000ffff007224 */ /* 0x001fc600078e0013 */
[----:B------:R-:W3:Y:S04]  /*4450*/  LDL.LU.64 R22, [R1+0x30] ;  /* 0x0000300001167983 */ /* 0x000ee80000300a00 */
[----:B------:R0:W-:Y:S04]  /*4460*/  STL [R1+0x38c], R0 ;  /* 0x00038c0001007387 */ /* 0x0001e80000100800 */
[----:B------:R-:W-:Y:S01]  /*4470*/  STL [R1+0x398], R28 ;  /* 0x0003981c01007387 */ /* 0x000fe20000100800 */
[----:B0-----:R-:W-:-:S03]  /*4480*/  IMAD.MOV.U32 R0, RZ, RZ, R29 ;  /* 0x000000ffff007224 */ /* 0x001fc600078e001d */
[----:B------:R-:W3:Y:S04]  /*4490*/  LDL.LU.64 R6, [R1+0x180] ;  /* 0x0001800001067983 */ /* 0x000ee80000300a00 */
[----:B------:R-:W3:Y:S04]  /*44a0*/  LDL.LU.64 R20, [R1+0x128] ;  /* 0x0001280001147983 */ /* 0x000ee80000300a00 */
[----:B------:R0:W-:Y:S04]  /*44b0*/  STL [R1+0x394], R0 ;  /* 0x0003940001007387 */ /* 0x0001e80000100800 */
[----:B------:R-:W-:Y:S04]  /*44c0*/  STL [R1+0x3a0], R16 ;  /* 0x0003a01001007387 */ /* 0x000fe80000100800 */
[----:B------:R-:W3:Y:S01]  /*44d0*/  LDL.LU.64 R4, [R1+0x188] ;  /* 0x0001880001047983 */ /* 0x000ee20000300a00 */
[----:B0-----:R-:W-:-:S03]  /*44e0*/  IMAD.MOV.U32 R0, RZ, RZ, R17 ;  /* 0x000000ffff007224 */ /* 0x001fc600078e0011 */
        /* <DEDUP_REMOVED lines=8> */
[----:B0-----:R-:W3:Y:S04]  /*4570*/  LDL.LU R0, [R1+0x150] ;  /* 0x0001500001007983 */ /* 0x001ee80000300800 */
[----:B------:R-:W3:Y:S04]  /*4580*/  LDL.LU.64 R14, [R1+0x198] ;  /* 0x00019800010e7983 */ /* 0x000ee80000300a00 */
[----:B------:R0:W-:Y:S04]  /*4590*/  STL [R1+0x3ac], R3 ;  /* 0x0003ac0301007387 */ /* 0x0001e80000100800 */
[----:B0-----:R-:W3:Y:S04]  /*45a0*/  LDL.LU.64 R2, [R1+0x20] ;  /* 0x0000200001027983 */ /* 0x001ee80000300a00 */
[----:B----4-:R0:W-:Y:S02]  /*45b0*/  STL [R1+0x3b8], R12 ;  /* 0x0003b80c01007387 */ /* 0x0101e40000100800 */
[----:B0-----:R-:W-:-:S02]  /*45c0*/  IMAD.MOV.U32 R12, RZ, RZ, R13 ;  /* 0x000000ffff0c7224 */ /* 0x001fc400078e000d */
[----:B------:R-:W-:Y:S04]  /*45d0*/  STL [R1+0x3c0], R26 ;  /* 0x0003c01a01007387 */ /* 0x000fe80000100800 */
[----:B------:R0:W-:Y:S04]  /*45e0*/  STL [R1+0x3b4], R12 ;  /* 0x0003b40c01007387 */ /* 0x0001e80000100800 */
[----:B0-----:R-:W4:Y:S04]  /*45f0*/  LDL.LU.64 R12, [R1+0x1a0] ;  /* 0x0001a000010c7983 */ /* 0x001f280000300a00 */
[----:B------:R0:W-:Y:S04]  /*4600*/  STL [R1+0x3bc], R27 ;  /* 0x0003bc1b01007387 */ /* 0x0001e80000100800 */
[----:B0-----:R-:W4:Y:S04]  /*4610*/  LDL.LU.64 R26, [R1+0x168] ;  /* 0x00016800011a7983 */ /* 0x001f280000300a00 */
[----:B--2---:R0:W-:Y:S02]  /*4620*/  STL [R1+0x3c8], R10 ;  /* 0x0003c80a01007387 */ /* 0x0041e40000100800 */
[----:B0-----:R-:W-:-:S05]  /*4630*/  IMAD.MOV.U32 R10, RZ, RZ, R11 ;  /* 0x000000ffff0a7224 */ /* 0x001fca00078e000b */
[----:B------:R0:W-:Y:S04]  /*4640*/  STL [R1+0x3c4], R10 ;  /* 0x0003c40a01007387 */ /* 0x0001e80000100800 */
[----:B------:R-:W-:Y:S01]  /*4650*/  STL [R1+0x3d0], R24 ;  /* 0x0003d01801007387 */ /* 0x000fe20000100800 */
[----:B0-----:R-:W-:-:S03]  /*4660*/  IMAD.MOV.U32 R10, RZ, RZ, R25 ;  /* 0x000000ffff0a7224 */ /* 0x001fc600078e0019 */
[----:B---3--:R0:W-:Y:S04]  /*4670*/  STL [R1+0x3d8], R8 ;  /* 0x0003d80801007387 */ /* 0x0081e80000100800 */
[----:B------:R-:W-:Y:S04]  /*4680*/  STL [R1+0x3cc], R10 ;  /* 0x0003cc0a01007387 */ /* 0x000fe80000100800 */
[----:B------:R-:W-:Y:S01]  /*4690*/  STL [R1+0x3e0], R22 ;  /* 0x0003e01601007387 */ /* 0x000fe20000100800 */
[----:B0-----:R-:W-:-:S05]  /*46a0*/  IMAD.MOV.U32 R8, RZ, RZ, R9 ;  /* 0x000000ffff087224 */ /* 0x001fca00078e0009 */
[----:B------:R0:W-:Y:S04]  /*46b0*/  STL [R1+0x3d4], R8 ;  /* 0x0003d40801007387 */ /* 0x0001e80000100800 */
[----:B------:R1:W-:Y:S01]  /*46c0*/  STL [R1+0x3e8], R6 ;  /* 0x0003e80601007387 */ /* 0x0003e20000100800 */
[----:B0-----:R-:W-:-:S05]  /*46d0*/  IMAD.MOV.U32 R8, RZ, RZ, R23 ;  /* 0x000000ffff087224 */ /* 0x001fca00078e0017 */
[----:B------:R-:W-:Y:S01]  /*46e0*/  STL [R1+0x3dc], R8 ;  /* 0x0003dc0801007387 */ /* 0x000fe20000100800 */
[----:B-1----:R-:W-:-:S03]  /*46f0*/  IMAD.MOV.U32 R6, RZ, RZ, R7 ;  /* 0x000000ffff067224 */ /* 0x002fc600078e0007 */
[----:B------:R-:W-:Y:S04]  /*4700*/  STL [R1+0x3f0], R20 ;  /* 0x0003f01401007387 */ /* 0x000fe80000100800 */
[----:B------:R0:W-:Y:S04]  /*4710*/  STL [R1+0x3e4], R6 ;  /* 0x0003e40601007387 */ /* 0x0001e80000100800 */
[----:B------:R1:W-:Y:S01]  /*4720*/  STL [R1+0x3f8], R4 ;  /* 0x0003f80401007387 */ /* 0x0003e20000100800 */
[----:B0-----:R-:W-:-:S05]  /*4730*/  IMAD.MOV.U32 R6, RZ, RZ, R21 ;  /* 0x000000ffff067224 */ /* 0x001fca00078e0015 */
[----:B------:R-:W-:Y:S01]  /*4740*/  STL [R1+0x3ec], R6 ;  /* 0x0003ec0601007387 */ /* 0x000fe20000100800 */
[----:B-1----:R-:W-:-:S03]  /*4750*/  IMAD.MOV.U32 R4, RZ, RZ, R5 ;  /* 0x000000ffff047224 */ /* 0x002fc600078e0005 */
[----:B------:R-:W-:Y:S04]  /*4760*/  STL [R1+0x400], R18 ;  /* 0x0004001201007387 */ /* 0x000fe80000100800 */
[----:B------:R0:W-:Y:S04]  /*4770*/  STL [R1+0x3f4], R4 ;  /* 0x0003f40401007387 */ /* 0x0001e80000100800 */
[----:B------:R-:W-:Y:S01]  /*4780*/  STL [R1+0x408], R28 ;  /* 0x0004081c01007387 */ /* 0x000fe20000100800 */
[----:B0-----:R-:W-:-:S05]  /*4790*/  IMAD.MOV.U32 R4, RZ, RZ, R19 ;  /* 0x000000ffff047224 */ /* 0x001fca00078e0013 */
[----:B------:R0:W-:Y:S04]  /*47a0*/  STL [R1+0x3fc], R4 ;  /* 0x0003fc0401007387 */ /* 0x0001e80000100800 */
[----:B------:R-:W-:Y:S01]  /*47b0*/  STL [R1+0x410], R16 ;  /* 0x0004101001007387 */ /* 0x000fe20000100800 */
[----:B0-----:R-:W-:-:S05]  /*47c0*/  IMAD.MOV.U32 R4, RZ, RZ, R29 ;  /* 0x000000ffff047224 */ /* 0x001fca00078e001d */
[----:B------:R0:W-:Y:S01]  /*47d0*/  STL [R1+0x404], R4 ;  /* 0x0004040401007387 */ /* 0x0001e20000100800 */
[----:B------:R-:W-:Y:S02]  /*47e0*/  IMAD R0, R0, UR7, RZ ;  /* 0x0000000700007c24 */ /* 0x000fe4000f8e02ff */
[----:B0-----:R-:W-:-:S05]  /*47f0*/  IMAD.MOV.U32 R4, RZ, RZ, R17 ;  /* 0x000000ffff047224 */ /* 0x001fca00078e0011 */
[----:B------:R0:W-:Y:S04]  /*4800*/  STL [R1+0x40c], R4 ;  /* 0x00040c0401007387 */ /* 0x0001e80000100800 */
[----:B------:R-:W-:Y:S01]  /*4810*/  STL [R1+0x418], R14 ;  /* 0x0004180e01007387 */ /* 0x000fe20000100800 */
[----:B0-----:R-:W-:-:S03]  /*4820*/  IMAD.MOV.U32 R4, RZ, RZ, R15 ;  /* 0x000000ffff047224 */ /* 0x001fc600078e000f */
[----:B------:R0:W-:Y:S04]  /*4830*/  STL [R1+0x420], R2 ;  /* 0x0004200201007387 */ /* 0x0001e80000100800 */
[----:B------:R1:W-:Y:S01]  /*4840*/  STL [R1+0x414], R4 ;  /* 0x0004140401007387 */ /* 0x0003e20000100800 */
[----:B0-----:R-:W0:Y:S01]  /*4850*/  LDC R2, c[0x0][0x3a8] ;  /* 0x0000ea00ff027b82 */ /* 0x001e220000000800 */
[----:B-1----:R-:W-:Y:S01]  /*4860*/  IMAD.MOV.U32 R4, RZ, RZ, R3 ;  /* 0x000000ffff047224 */ /* 0x002fe200078e0003 */
[----:B------:R-:W-:-:S04]  /*4870*/  LEA R3, P0, R0, UR12, 0x1 ;  /* 0x0000000c00037c11 */ /* 0x000fc8000f8008ff */
[----:B------:R-:W-:Y:S01]  /*4880*/  STL [R1+0x41c], R4 ;  /* 0x00041c0401007387 */ /* 0x000fe20000100800 */
[----:B------:R-:W-:Y:S01]  /*4890*/  LEA.HI.X.SX32 R28, R0, UR13, 0x1, P0 ;  /* 0x0000000d001c7c11 */ /* 0x000fe200080f0eff */
[C---:B0-----:R-:W-:Y:S02]  /*48a0*/  IMAD R23, R2.reuse, 0x5b, RZ ;  /* 0x0000005b02177824 */ /* 0x041fe400078e02ff */
[----:B------:R-:W-:Y:S01]  /*48b0*/  IMAD R20, R2, 0x57, RZ ;  /* 0x0000005702147824 */ /* 0x000fe200078e02ff */
[----:B----4-:R-:W-:Y:S04]  /*48c0*/  STL [R1+0x428], R12 ;  /* 0x0004280c01007387 */ /* 0x010fe80000100800 */
[----:B------:R0:W-:Y:S02]  /*48d0*/  STL [R1+0x15c], R3 ;  /* 0x00015c0301007387 */ /* 0x0001e40000100800 */
[----:B0-----:R-:W-:-:S02]  /*48e0*/  IMAD.MOV.U32 R3, RZ, RZ, R13 ;  /* 0x000000ffff037224 */ /* 0x001fc400078e000d */
[----:B------:R-:W-:Y:S04]  /*48f0*/  STL [R1+0x430], R26 ;  /* 0x0004301a01007387 */ /* 0x000fe80000100800 */
[----:B------:R0:W-:Y:S02]  /*4900*/  STL [R1+0x424], R3 ;  /* 0x0004240301007387 */ /* 0x0001e40000100800 */
[----:B0-----:R-:W-:-:S05]  /*4910*/  IMAD.MOV.U32 R3, RZ, RZ, R27 ;  /* 0x000000ffff037224 */ /* 0x001fca00078e001b */
[----:B------:R0:W-:Y:S04]  /*4920*/  STL [R1+0x42c], R3 ;  /* 0x00042c0301007387 */ /* 0x0001e80000100800 */
[----:B------:R-:W-:Y:S04]  /*4930*/  STL [R1+0x2b0], RZ ;  /* 0x0002b0ff01007387 */ /* 0x000fe80000100800 */
[----:B------:R-:W-:Y:S01]  /*4940*/  STL [R1+0x110], RZ ;  /* 0x000110ff01007387 */ /* 0x000fe20000100800 */
[----:B0-----:R-:W-:-:S03]  /*4950*/  IMAD.SHL.U32 R3, R2, 0x80, RZ ;  /* 0x0000008002037824 */ /* 0x001fc600078e00ff */
[----:B------:R-:W-:Y:S04]  /*4960*/  STL [R1+0x158], R28 ;  /* 0x0001581c01007387 */ /* 0x000fe80000100800 */
[----:B------:R-:W-:Y:S04]  /*4970*/  STL [R1+0x114], RZ ;  /* 0x000114ff01007387 */ /* 0x000fe80000100800 */
[----:B------:R-:W-:Y:S01]  /*4980*/  STL [R1+0x118], RZ ;  /* 0x000118ff01007387 */ /* 0x000fe20000100800 */
[----:B------:R-:W-:-:S03]  /*4990*/  SHF.R.S32.HI R0, RZ, 0x1f, R3 ;  /* 0x0000001fff007819 */ /* 0x000fc60000011403 */
[----:B------:R-:W-:Y:S01]  /*49a0*/  STL [R1+0x11c], RZ ;  /* 0x00011cff01007387 */ /* 0x000fe20000100800 */
[----:B------:R-:W-:-:S03]  /*49b0*/  IMAD R26, R2, 0x5f, RZ ;  /* 0x0000005f021a7824 */ /* 0x000fc600078e02ff */
[----:B------:R-:W-:Y:S04]  /*49c0*/  STL [R1+0x100], RZ ;  /* 0x000100ff01007387 */ /* 0x000fe80000100800 */
[----:B------:R-:W-:Y:S04]  /*49d0*/  STL [R1+0x104], RZ ;  /* 0x000104ff01007387 */ /* 0x000fe80000100800 */
[----:B------:R-:W-:Y:S01]  /*49e0*/  STL [R1+0x108], RZ ;  /* 0x000108ff01007387 */ /* 0x000fe20000100800 */
[----:B------:R-:W-:-:S03]  /*49f0*/  SHF.L.U64.HI R0, R3, 0x1, R0 ;  /* 0x0000000103007819 */ /* 0x000fc60000010200 */
[----:B------:R-:W-:Y:S04]  /*4a00*/  STL [R1+0x10c], RZ ;  /* 0x00010cff01007387 */ /* 0x000fe80000100800 */
[----:B------:R-:W-:Y:S04]  /*4a10*/  STL [R1+0xf0], RZ ;  /* 0x0000f0ff01007387 */ /* 0x000fe80000100800 */
[----:B------:R-:W-:Y:S04]  /*4a20*/  STL [R1+0xf4], RZ ;  /* 0x0000f4ff01007387 */ /* 0x000fe80000100800 */
[----:B------:R-:W-:Y:S04]  /*4a30*/  STL [R1+0xf8], RZ ;  /* 0x0000f8ff01007387 */ /* 0x000fe80000100800 */
[----:B------:R-:W-:Y:S04]  /*4a40*/  STL [R1+0xfc], RZ ;  /* 0x0000fcff01007387 */ /* 0x000fe80000100800 */
[----:B------:R-:W-:Y:S04]  /*4a50*/  STL [R1+0x8dc], R26 ;  /* 0x0008dc1a01007387 */ /* 0x000fe80000100800 */
[----:B------:R-:W-:Y:S04]  /*4a60*/  STL [R1+0x8e0], R23 ;  /* 0x0008e01701007387 */ /* 0x000fe80000100800 */
[----:B------:R-:W-:Y:S04]  /*4a70*/  STL [R1+0x8e4], R20 ;  /* 0x0008e41401007387 */ /* 0x000fe80000100800 */
[----:B------:R0:W-:Y:S04]  /*4a80*/  STL [R1+0x8d8], R0 ;  /* 0x0008d80001007387 */ /* 0x0001e80000100800 */
[----:B0-----:R-:W2:Y:S01]  /*4a90*/  LDL R0, [R1+0x15c] ;  /* 0x00015c0001007983 */ /* 0x001ea20000100800 */
[----:B------:R-:W-:-:S02]  /*4aa0*/  IMAD R20, R2, 0xfe, RZ ;  /* 0x000000fe02147824 */ /* 0x000fc400078e02ff */
[C---:B------:R-:W-:Y:S02]  /*4ab0*/  IMAD R23, R2.reuse, 0xfa, RZ ;  /* 0x000000fa02177824 */ /* 0x040fe400078e02ff */
[C---:B------:R-:W-:Y:S02]  /*4ac0*/  IMAD R26, R2.reuse, 0xae, RZ ;  /* 0x000000ae021a7824 */ /* 0x040fe400078e02ff */
[C---:B------:R-:W-:Y:S02]  /*4ad0*/  IMAD R29, R2.reuse, 0xaa, RZ ;  /* 0x000000aa021d7824 */ /* 0x040fe400078e02ff */
[C---:B------:R-:W-:Y:S02]  /*4ae0*/  IMAD R17, R2.reuse, 0x53, RZ ;  /* 0x0000005302117824 */ /* 0x040fe400078e02ff */
[C---:B------:R-:W-:Y:S02]  /*4af0*/  IMAD R27, R2.reuse, 0xa6, RZ ;  /* 0x000000a6021b7824 */ /* 0x040fe400078e02ff */
        /* <DEDUP_REMOVED lines=19> */
[----:B------:R-:W-:Y:S01]  /*4c30*/  IMAD R3, R2, 0xf2, RZ ;  /* 0x000000f202037824 */ /* 0x000fe200078e02ff */
[-C--:B--2---:R-:W-:Y:S02]  /*4c40*/  IADD3 R20, P2, PT, R20, R0.reuse, RZ ;  /* 0x0000000014147210 */ /* 0x084fe40007f5e0ff */
[----:B------:R-:W-:-:S03]  /*4c50*/  IADD3 R23, P4, PT, R23, R0, RZ ;  /* 0x0000000017177210 */ /* 0x000fc60007f9e0ff */
[----:B------:R0:W-:Y:S04]  /*4c60*/  STL [R1+0x438], R20 ;  /* 0x0004381401007387 */ /* 0x0001e80000100800 */
[----:B------:R1:W-:Y:S01]  /*4c70*/  STL [R1+0x448], R23 ;  /* 0x0004481701007387 */ /* 0x0003e20000100800 */
[C---:B0-----:R-:W-:Y:S02]  /*4c80*/  IMAD R20, R2.reuse, 0xee, RZ ;  /* 0x000000ee02147824 */ /* 0x041fe400078e02ff */
[----:B-1----:R-:W-:Y:S02]  /*4c90*/  IMAD R23, R2, 0xea, RZ ;  /* 0x000000ea02177824 */ /* 0x002fe400078e02ff */
[----:B------:R-:W0:Y:S02]  /*4ca0*/  LDC R2, c[0x0][0x3a8] ;  /* 0x0000ea00ff027b82 */ /* 0x000e240000000800 */
[----:B0-----:R-:W-:-:S05]  /*4cb0*/  IMAD R2, R2, 0xf6, RZ ;  /* 0x000000f602027824 */ /* 0x001fca00078e02ff */
[----:B------:R-:W-:-:S05]  /*4cc0*/  IADD3 R2, P5, PT, R2, R0, RZ ;  /* 0x0000000002027210 */ /* 0x000fca0007fbe0ff */
[----:B------:R0:W-:Y:S02]  /*4cd0*/  STL [R1+0x458], R2 ;  /* 0x0004580201007387 */ /* 0x0001e40000100800 */
[----:B0-----:R-:W0:Y:S01]  /*4ce0*/  LDC R2, c[0x0][0x3a8] ;  /* 0x0000ea00ff027b82 */ /* 0x001e220000000800 */
[-C--:B------:R-:W-:Y:S02]  /*4cf0*/  IADD3 R3, P6, PT, R3, R0.reuse, RZ ;  /* 0x0000000003037210 */ /* 0x080fe40007fde0ff */
[-C--:B------:R-:W-:Y:S02]  /*4d00*/  IADD3 R20, P0, PT, R20, R0.reuse, RZ ;  /* 0x0000000014147210 */ /* 0x080fe40007f1e0ff */
[----:B------:R-:W-:Y:S01]  /*4d10*/  IADD3 R23, P3, PT, R23, R0, RZ ;  /* 0x0000000017177210 */ /* 0x000fe20007f7e0ff */
[----:B------:R0:W-:Y:S04]  /*4d20*/  STL [R1+0x468], R3 ;  /* 0x0004680301007387 */ /* 0x0001e80000100800 */
[----:B------:R1:W-:Y:S04]  /*4d30*/  STL [R1+0x478], R20 ;  /* 0x0004781401007387 */ /* 0x0003e80000100800 */
[----:B------:R2:W-:Y:S01]  /*4d40*/  STL [R1+0x488], R23 ;  /* 0x0004881701007387 */ /* 0x0005e20000100800 */
[----:B0-----:R-:W-:-:S02]  /*4d50*/  IMAD R3, R2, 0x7f, RZ ;  /* 0x0000007f02037824 */ /* 0x001fc400078e02ff */
[C---:B-1----:R-:W-:Y:S02]  /*4d60*/  IMAD R20, R2.reuse, 0xe2, RZ ;  /* 0x000000e202147824 */ /* 0x042fe400078e02ff */
[----:B--2---:R-:W-:Y:S02]  /*4d70*/  IMAD R23, R2, 0x7d, RZ ;  /* 0x0000007d02177824 */ /* 0x004fe400078e02ff */
[----:B------:R-:W0:Y:S02]  /*4d80*/  LDC R2, c[0x0][0x3a8] ;  /* 0x0000ea00ff027b82 */ /* 0x000e240000000800 */
[----:B0-----:R-:W-:-:S05]  /*4d90*/  IMAD R2, R2, 0xe6, RZ ;  /* 0x000000e602027824 */ /* 0x001fca00078e02ff */
[----:B------:R-:W-:-:S05]  /*4da0*/  IADD3 R2, P1, PT, R2, R0, RZ ;  /* 0x0000000002027210 */ /* 0x000fca0007f3e0ff */
[----:B------:R0:W-:Y:S02]  /*4db0*/  STL [R1+0x498], R2 ;  /* 0x0004980201007387 */ /* 0x0001e40000100800 */
[----:B0-----:R-:W0:Y:S01]  /*4dc0*/  LDC R2, c[0x0][0x3a8] ;  /* 0x0000ea00ff027b82 */ /* 0x001e220000000800 */
[----:B------:R-:W-:Y:S02]  /*4dd0*/  LEA.HI.X.SX32 R3, R3, R28, 0x1, P2 ;  /* 0x0000001c03037211 */ /* 0x000fe400010f0eff */
[----:B------:R-:W-:Y:S02]  /*4de0*/  IADD3 R20, P2, PT, R20, R0, RZ ;  /* 0x0000000014147210 */ /* 0x000fe40007f5e0ff */
[----:B------:R-:W-:Y:S01]  /*4df0*/  LEA.HI.X.SX32 R23, R23, R28, 0x1, P4 ;  /* 0x0000001c17177211 */ /* 0x000fe200020f0eff */
        /* <DEDUP_REMOVED lines=62> */
[----:B------:R-:W0:Y:S01]  /*51e0*/  LDC R2, c[0x0][0x3a8] ;  /* 0x0000ea00ff027b82 */ /* 0x000e220000000800 */
[----:B------:R-:W-:Y:S01]  /*51f0*/  LEA.HI.X.SX32 R3, R3, R28, 0x1, P6 ;  /* 0x0000001c03037211 */ /* 0x000fe200030f0eff */
[----:B0-----:R-:W-:-:S05]  /*5200*/  IMAD R2, R2, 0xbe, RZ ;  /* 0x000000be02027824 */ /* 0x001fca00078e02ff */
[----:B------:R-:W-:-:S05]  /*5210*/  IADD3 R2, P5, PT, R2, R0, RZ ;  /* 0x0000000002027210 */ /* 0x000fca0007fbe0ff */
[----:B------:R0:W-:Y:S02]  /*5220*/  STL [R1+0x538], R2 ;  /* 0x0005380201007387 */ /* 0x0001e40000100800 */
[----:B0-----:R-:W0:Y:S02]  /*5230*/  LDC R2, c[0x0][0x3a8] ;  /* 0x0000ea00ff027b82 */ /* 0x001e240000000800 */
[----:B------:R1:W-:Y:S02]  /*5240*/  STL [R1+0x4d4], R3 ;  /* 0x0004d40301007387 */ /* 0x0003e40000100800 */
[----:B-1----:R-:W-:Y:S02]  /*5250*/  IADD3 R3, P6, PT, R20, R0, RZ ;  /* 0x0000000014037210 */ /* 0x002fe40007fde0ff */
[----:B------:R-:W-:Y:S02]  /*5260*/  LEA.HI.X.SX32 R20, R23, R28, 0x1, P0 ;  /* 0x0000001c17147211 */ /* 0x000fe400000f0eff */
[----:B------:R-:W1:Y:S01]  /*5270*/  LDC R23, c[0x0][0x3a8] ;  /* 0x0000ea00ff177b82 */ /* 0x000e620000000800 */
[----:B------:R0:W-:Y:S04]  /*5280*/  STL [R1+0x548], R3 ;  /* 0x0005480301007387 */ /* 0x0001e80000100800 */
[----:B------:R2:W-:Y:S01]  /*5290*/  STL [R1+0x4e4], R20 ;  /* 0x0004e41401007387 */ /* 0x0005e20000100800 */
[----:B0-----:R-:W-:-:S02]  /*52a0*/  IMAD R3, R2, 0x65, RZ ;  /* 0x0000006502037824 */ /* 0x001fc400078e02ff */
[----:B------:R-:W0:Y:S08]  /*52b0*/  LDC R2, c[0x0][0x3a8] ;  /* 0x0000ea00ff027b82 */ /* 0x000e300000000800 */
[----:B--2---:R-:W2:Y:S01]  /*52c0*/  LDC R20, c[0x0][0x3a8] ;  /* 0x0000ea00ff147b82 */ /* 0x004ea20000000800 */
[----:B-1----:R-:W-:Y:S01]  /*52d0*/  IMAD R23, R23, 0x67, RZ ;  /* 0x0000006717177824 */ /* 0x002fe200078e02ff */
[----:B------:R-:W-:-:S04]  /*52e0*/  LEA.HI.X.SX32 R3, R3, R28, 0x1, P1 ;  /* 0x0000001c03037211 */ /* 0x000fc800008f0eff */
[----:B------:R-:W-:Y:S01]  /*52f0*/  LEA.HI.X.SX32 R23, R23, R28, 0x1, P3 ;  /* 0x0000001c17177211 */ /* 0x000fe200018f0eff */
[----:B0-----:R-:W-:Y:S02]  /*5300*/  IMAD R2, R2, 0xb2, RZ ;  /* 0x000000b202027824 */ /* 0x001fe400078e02ff */
[----:B--2---:R-:W-:-:S03]  /*5310*/  IMAD R20, R20, 0xb6, RZ ;  /* 0x000000b614147824 */ /* 0x004fc600078e02ff */
[-C--:B------:R-:W-:Y:S02]  /*5320*/  IADD3 R2, P3, PT, R2, R0.reuse, RZ ;  /* 0x0000000002027210 */ /* 0x080fe40007f7e0ff */
[-C--:B------:R-:W-:Y:S02]  /*5330*/  IADD3 R20, P0, PT, R20, R0.reuse, RZ ;  /* 0x0000000014147210 */ /* 0x080fe40007f1e0ff */
[----:B------:R-:W-:-:S03]  /*5340*/  IADD3 R26, P1, PT, R26, R0, RZ ;  /* 0x000000001a1a7210 */ /* 0x000fc60007f3e0ff */
[----:B------:R0:W-:Y:S04]  /*5350*/  STL [R1+0x558], R20 ;  /* 0x0005581401007387 */ /* 0x0001e80000100800 */
[----:B0-----:R-:W2:Y:S04]  /*5360*/  LDL.LU R20, [R1+0x8e4] ;  /* 0x0008e40001147983 */ /* 0x001ea80000300800 */
[----:B------:R0:W-:Y:S04]  /*5370*/  STL [R1+0x4f4], R23 ;  /* 0x0004f41701007387 */ /* 0x0001e80000100800 */
[----:B0-----:R-:W3:Y:S04]  /*5380*/  LDL.LU R23, [R1+0x8e0] ;  /* 0x0008e00001177983 */ /* 0x001ee80000300800 */
[----:B------:R0:W-:Y:S04]  /*5390*/  STL [R1+0x568], R2 ;  /* 0x0005680201007387 */ /* 0x0001e80000100800 */
[----:B------:R-:W-:Y:S04]  /*53a0*/  STL [R1+0x504], R3 ;  /* 0x0005040301007387 */ /* 0x000fe80000100800 */
[----:B------:R1:W-:Y:S01]  /*53b0*/  STL [R1+0x578], R26 ;  /* 0x0005781a01007387 */ /* 0x0003e20000100800 */
[----:B0-----:R-:W0:Y:S03]  /*53c0*/  LDC R2, c[0x0][0x3a8] ;  /* 0x0000ea00ff027b82 */ /* 0x001e260000000800 */
[----:B-1----:R-:W4:Y:S01]  /*53d0*/  LDL.LU R26, [R1+0x8dc] ;  /* 0x0008dc00011a7983 */ /* 0x002f220000300800 */
[----:B0-----:R-:W-:-:S04]  /*53e0*/  IMAD R3, R2, 0x61, RZ ;  /* 0x0000006102037824 */ /* 0x001fc800078e02ff */
[----:B------:R-:W0:Y:S02]  /*53f0*/  LDC R2, c[0x0][0x3a8] ;  /* 0x0000ea00ff027b82 */ /* 0x000e240000000800 */
[----:B0-----:R-:W-:-:S05]  /*5400*/  IMAD R2, R2, 0x63, RZ ;  /* 0x0000006302027824 */ /* 0x001fca00078e02ff */
[----:B------:R-:W-:-:S05]  /*5410*/  LEA.HI.X.SX32 R2, R2, R28, 0x1, P2 ;  /* 0x0000001c02027211 */ /* 0x000fca00010f0eff */
[----:B------:R0:W-:Y:S02]  /*5420*/  STL [R1+0x514], R2 ;  /* 0x0005140201007387 */ /* 0x0001e40000100800 */
[----:B0-----:R-:W0:Y:S01]  /*5430*/  LDC R2, c[0x0][0x3a8] ;  /* 0x0000ea00ff027b82 */ /* 0x001e220000000800 */
[----:B------:R-:W-:Y:S02]  /*5440*/  IADD3 R29, P2, PT, R29, R0, RZ ;  /* 0x000000001d1d7210 */ /* 0x000fe40007f5e0ff */
[----:B------:R-:W-:-:S03]  /*5450*/  LEA.HI.X.SX32 R3, R3, R28, 0x1, P4 ;  /* 0x0000001c03037211 */ /* 0x000fc600020f0eff */
[----:B------:R-:W-:Y:S01]  /*5460*/  STL [R1+0x588], R29 ;  /* 0x0005881d01007387 */ /* 0x000fe20000100800 */
[----:B------:R-:W-:-:S03]  /*5470*/  IADD3 R27, P4, PT, R27, R0, RZ ;  /* 0x000000001b1b7210 */ /* 0x000fc60007f9e0ff */
[----:B------:R0:W-:Y:S04]  /*5480*/  STL [R1+0x524], R3 ;  /* 0x0005240301007387 */ /* 0x0001e80000100800 */
[----:B------:R-:W-:Y:S01]  /*5490*/  STL [R1+0x598], R27 ;  /* 0x0005981b01007387 */ /* 0x000fe20000100800 */
[----:B0-----:R-:W-:-:S05]  /*54a0*/  IMAD R3, R2, 0x5d, RZ ;  /* 0x0000005d02037824 */ /* 0x001fca00078e02ff */
[----:B------:R-:W-:Y:S02]  /*54b0*/  LEA.HI.X.SX32 R3, R3, R28, 0x1, P6 ;  /* 0x0000001c03037211 */ /* 0x000fe400030f0eff */
[----:B------:R-:W-:Y:S02]  /*54c0*/  IADD3 R24, P6, PT, R24, R0, RZ ;  /* 0x0000000018187210 */ /* 0x000fe40007fde0ff */
[----:B------:R-:W-:Y:S02]  /*54d0*/  LEA.HI.X.SX32 R17, R17, R28, 0x1, P4 ;  /* 0x0000001c11117211 */ /* 0x000fe400020f0eff */
[----:B------:R-:W-:Y:S02]  /*54e0*/  IADD3 R16, P4, PT, R16, R0, RZ ;  /* 0x0000000010107210 */ /* 0x000fe40007f9e0ff */
[----:B------:R-:W-:Y:S02]  /*54f0*/  LEA.HI.X.SX32 R14, R14, R28, 0x1, P6 ;  /* 0x0000001c0e0e7211 */ /* 0x000fe400030f0eff */
[----:B------:R-:W-:-:S02]  /*5500*/  IADD3 R13, P6, PT, R13, R0, RZ ;  /* 0x000000000d0d7210 */ /* 0x000fc40007fde0ff */
[----:B--2---:R-:W-:Y:S02]  /*5510*/  LEA.HI.X.SX32 R20, R20, R28, 0x1, P1 ;  /* 0x0000001c14147211 */ /* 0x004fe400008f0eff */
[----:B------:R-:W-:Y:S02]  /*5520*/  IADD3 R19, P1, PT, R19, R0, RZ ;  /* 0x0000000013137210 */ /* 0x000fe40007f3e0ff */
[----:B---3--:R-:W-:Y:S02]  /*5530*/  LEA.HI.X.SX32 R23, R23, R28, 0x1, P0 ;  /* 0x0000001c17177211 */ /* 0x008fe400000f0eff */
[----:B------:R-:W-:Y:S02]  /*5540*/  IADD3 R22, P0, PT, R22, R0, RZ ;  /* 0x0000000016167210 */ /* 0x000fe40007f1e0ff */
[----:B----4-:R-:W-:Y:S02]  /*5550*/  LEA.HI.X.SX32 R26, R26, R28, 0x1, P5 ;  /* 0x0000001c1a1a7211 */ /* 0x010fe400028f0eff */
[----:B------:R-:W-:-:S03]  /*5560*/  IADD3 R25, P5, PT, R25, R0, RZ ;  /* 0x0000000019197210 */ /* 0x000fc60007fbe0ff */
[----:B------:R-:W-:Y:S04]  /*5570*/  STL [R1+0x534], R26 ;  /* 0x0005341a01007387 */ /* 0x000fe80000100800 */
[----:B------:R-:W-:Y:S04]  /*5580*/  STL [R1+0x5a8], R25 ;  /* 0x0005a81901007387 */ /* 0x000fe80000100800 */
[----:B------:R0:W-:Y:S02]  /*5590*/  STL [R1+0x544], R3 ;  /* 0x0005440301007387 */ /* 0x0001e40000100800 */
[----:B0-----:R-:W-:-:S02]  /*55a0*/  IMAD R3, R2, 0x59, RZ ;  /* 0x0000005902037824 */ /* 0x001fc400078e02ff */
[----:B------:R-:W-:Y:S03]  /*55b0*/  STL [R1+0x5b8], R24 ;  /* 0x0005b81801007387 */ /* 0x000fe60000100800 */
[----:B------:R-:W-:Y:S01]  /*55c0*/  LEA.HI.X.SX32 R3, R3, R28, 0x1, P3 ;  /* 0x0000001c03037211 */ /* 0x000fe200018f0eff */
[----:B------:R-:W-:Y:S04]  /*55d0*/  STL [R1+0x554], R23 ;  /* 0x0005541701007387 */ /* 0x000fe80000100800 */
[----:B------:R-:W-:Y:S01]  /*55e0*/  STL [R1+0x5c8], R22 ;  /* 0x0005c81601007387 */ /* 0x000fe20000100800 */
[----:B------:R-:W-:-:S03]  /*55f0*/  IADD3 R21, P3, PT, R21, R0, RZ ;  /* 0x0000000015157210 */ /* 0x000fc60007f7e0ff */
[----:B------:R0:W-:Y:S02]  /*5600*/  STL [R1+0x564], R3 ;  /* 0x0005640301007387 */ /* 0x0001e40000100800 */
[----:B0-----:R-:W-:Y:S02]  /*5610*/  IMAD R3, R2, 0x55, RZ ;  /* 0x0000005502037824 */ /* 0x001fe400078e02ff */
        /* <DEDUP_REMOVED lines=19> */
[----:B------:R0:W-:Y:S01]  /*5750*/  STL [R1+0x5c4], R3 ;  /* 0x0005c40301007387 */ /* 0x0001e20000100800 */
[----:B------:R-:W-:Y:S02]  /*5760*/  LEA.HI.X.SX32 R11, R11, R28, 0x1, P3 ;  /* 0x0000001c0b0b7211 */ /* 0x000fe400018f0eff */
[----:B------:R-:W-:Y:S01]  /*5770*/  IADD3 R10, P3, PT, R10, R0, RZ ;  /* 0x000000000a0a7210 */ /* 0x000fe20007f7e0ff */
[----:B0-----:R-:W-:Y:S01]  /*5780*/  IMAD R3, R2, 0x49, RZ ;  /* 0x0000004902037824 */ /* 0x001fe200078e02ff */
[----:B------:R-:W-:Y:S04]  /*5790*/  STL [R1+0x440], R12 ;  /* 0x0004400c01007387 */ /* 0x000fe80000100800 */
        /* <DEDUP_REMOVED lines=9> */
[----:B------:R-:W-:Y:S02]  /*5830*/  LEA.HI.X.SX32 R3, R3, R28, 0x1, P4 ;  /* 0x0000001c03037211 */ /* 0x000fe400020f0eff */
[----:B------:R-:W-:Y:S01]  /*5840*/  IADD3 R4, P4, PT, R4, R0, RZ ;  /* 0x0000000004047210 */ /* 0x000fe20007f9e0ff */
[----:B------:R-:W-:Y:S01]  /*5850*/  STL [R1+0x5f4], R8 ;  /* 0x0005f40801007387 */ /* 0x000fe20000100800 */
[----:B------:R-:W-:-:S03]  /*5860*/  LEA.HI.X.SX32 R5, R5, R28, 0x1, P5 ;  /* 0x0000001c05057211 */ /* 0x000fc600028f0eff */
[----:B------:R-:W-:Y:S04]  /*5870*/  STL [R1+0x4a0], R7 ;  /* 0x0004a00701007387 */ /* 0x000fe80000100800 */
[----:B------:R0:W-:Y:S04]  /*5880*/  STL [R1+0x604], R3 ;  /* 0x0006040301007387 */ /* 0x0001e80000100800 */
[----:B------:R1:W-:Y:S01]  /*5890*/  STL [R1+0x4c0], R4 ;  /* 0x0004c00401007387 */ /* 0x0003e20000100800 */
[C---:B0-----:R-:W-:Y:S02]  /*58a0*/  IMAD R3, R2.reuse, 0x41, RZ ;  /* 0x0000004102037824 */ /* 0x041fe400078e02ff */
[----:B-1----:R-:W-:Y:S01]  /*58b0*/  IMAD R4, R2, 0x7e, RZ ;  /* 0x0000007e02047824 */ /* 0x002fe200078e02ff */
[----:B------:R0:W-:Y:S02]  /*58c0*/  STL [R1+0x614], R5 ;  /* 0x0006140501007387 */ /* 0x0001e40000100800 */
[----:B------:R-:W-:-:S02]  /*58d0*/  LEA.HI.X.SX32 R3, R3, R28, 0x1, P6 ;  /* 0x0000001c03037211 */ /* 0x000fc400030f0eff */
[-C--:B------:R-:W-:Y:S02]  /*58e0*/  IADD3 R6, P6, PT, R6, R0.reuse, RZ ;  /* 0x0000000006067210 */ /* 0x080fe40007fde0ff */
[----:B0-----:R-:W-:-:S05]  /*58f0*/  IADD3 R5, P5, PT, R4, R0, RZ ;  /* 0x0000000004057210 */ /* 0x001fca0007fbe0ff */
[----:B------:R0:W-:Y:S04]  /*5900*/  STL [R1+0x638], R5 ;  /* 0x0006380501007387 */ /* 0x0001e80000100800 */
[----:B------:R-:W-:Y:S04]  /*5910*/  STL [R1+0x624], R3 ;  /* 0x0006240301007387 */ /* 0x000fe80000100800 */
[----:B------:R1:W-:Y:S01]  /*5920*/  STL [R1+0x4e0], R6 ;  /* 0x0004e00601007387 */ /* 0x0003e20000100800 */
[----:B0-----:R-:W-:Y:S01]  /*5930*/  IMAD R5, R2, 0x7a, RZ ;  /* 0x0000007a02057824 */ /* 0x001fe200078e02ff */
[----:B-1----:R-:W-:Y:S01]  /*5940*/  LEA.HI.X.SX32 R6, R4, R28, 0x1, P0 ;  /* 0x0000001c04067211 */ /* 0x002fe200000f0eff */
[----:B------:R-:W-:-:S02]  /*5950*/  IMAD R4, R2, 0x3f, RZ ;  /* 0x0000003f02047824 */ /* 0x000fc400078e02ff */
[----:B------:R-:W-:Y:S02]  /*5960*/  IMAD R3, R2, 0xcc, RZ ;  /* 0x000000cc02037824 */ /* 0x000fe400078e02ff */
[----:B------:R0:W-:Y:S01]  /*5970*/  STL [R1+0x43c], R6 ;  /* 0x00043c0601007387 */ /* 0x0001e20000100800 */
[----:B------:R-:W-:Y:S02]  /*5980*/  LEA.HI.X.SX32 R4, R4, R28, 0x1, P5 ;  /* 0x0000001c04047211 */ /* 0x000fe400028f0eff */
[-C--:B------:R-:W-:Y:S02]  /*5990*/  IADD3 R3, P5, PT, R3, R0.reuse, RZ ;  /* 0x0000000003037210 */ /* 0x080fe40007fbe0ff */
[C---:B0-----:R-:W-:Y:S02]  /*59a0*/  IADD3 R6, P0, PT, R5.reuse, R0, RZ ;  /* 0x0000000005067210 */ /* 0x041fe40007f1e0ff */
[----:B------:R-:W-:-:S03]  /*59b0*/  LEA.HI.X.SX32 R5, R5, R28, 0x1, P3 ;  /* 0x0000001c05057211 */ /* 0x000fc600018f0eff */
[----:B------:R0:W-:Y:S04]  /*59c0*/  STL [R1+0x648], R6 ;  /* 0x0006480601007387 */ /* 0x0001e80000100800 */
[----:B------:R1:W-:Y:S01]  /*59d0*/  STL [R1+0x634], R4 ;  /* 0x0006340401007387 */ /* 0x0003e20000100800 */
[----:B0-----:R-:W-:-:S03]  /*59e0*/  IMAD R6, R2, 0x76, RZ ;  /* 0x0000007602067824 */ /* 0x001fc600078e02ff */
[----:B------:R0:W-:Y:S01]  /*59f0*/  STL [R1+0x500], R3 ;  /* 0x0005000301007387 */ /* 0x0001e20000100800 */
[----:B-1----:R-:W-:-:S03]  /*5a00*/  IMAD R4, R2, 0x3d, RZ ;  /* 0x0000003d02047824 */ /* 0x002fc600078e02ff */
[----:B------:R1:W-:Y:S01]  /*5a10*/  STL [R1+0x45c], R5 ;  /* 0x00045c0501007387 */ /* 0x0003e20000100800 */
[----:B0-----:R-:W-:Y:S01]  /*5a20*/  IMAD R3, R2, 0xc4, RZ ;  /* 0x000000c402037824 */ /* 0x001fe200078e02ff */
[----:B-1----:R-:W-:Y:S02]  /*5a30*/  IADD3 R5, P3, PT, R6, R0, RZ ;  /* 0x0000000006057210 */ /* 0x002fe40007f7e0ff */
[-C--:B------:R-:W-:Y:S01]  /*5a40*/  LEA.HI.X.SX32 R4, R4, R28.reuse, 0x1, P0 ;  /* 0x0000001c04047211 */ /* 0x080fe200000f0eff */
[----:B------:R-:W-:Y:S02]  /*5a50*/  IMAD R7, R2, 0x72, RZ ;  /* 0x0000007202077824 */ /* 0x000fe400078e02ff */
[----:B------:R0:W-:Y:S01]  /*5a60*/  STL [R1+0x658], R5 ;  /* 0x0006580501007387 */ /* 0x0001e20000100800 */
[----:B------:R-:W-:-:S03]  /*5a70*/  LEA.HI.X.SX32 R6, R6, R28, 0x1, P1 ;  /* 0x0000001c06067211 */ /* 0x000fc600008f0eff */
[----:B------:R1:W-:Y:S01]  /*5a80*/  STL [R1+0x644], R4 ;  /* 0x0006440401007387 */ /* 0x0003e20000100800 */
[-C--:B0-----:R-:W-:Y:S01]  /*5a90*/  IADD3 R5, P0, PT, R3, R0.reuse, RZ ;  /* 0x0000000003057210 */ /* 0x081fe20007f1e0ff */
[C---:B------:R-:W-:Y:S02]  /*5aa0*/  IMAD R3, R2.reuse, 0xbc, RZ ;  /* 0x000000bc02037824 */ /* 0x040fe400078e02ff */
[----:B-1----:R-:W-:Y:S02]  /*5ab0*/  IMAD R4, R2, 0x3b, RZ ;  /* 0x0000003b02047824 */ /* 0x002fe400078e02ff */
[----:B------:R0:W-:Y:S04]  /*5ac0*/  STL [R1+0x520], R5 ;  /* 0x0005200501007387 */ /* 0x0001e80000100800 */
[----:B------:R1:W-:Y:S01]  /*5ad0*/  STL [R1+0x47c], R6 ;  /* 0x00047c0601007387 */ /* 0x0003e20000100800 */
[----:B0-----:R-:W-:-:S02]  /*5ae0*/  IADD3 R5, P1, PT, R7, R0, RZ ;  /* 0x0000000007057210 */ /* 0x001fc40007f3e0ff */
[----:B-1----:R-:W-:-:S03]  /*5af0*/  LEA.HI.X.SX32 R6, R4, R28, 0x1, P3 ;  /* 0x0000001c04067211 */ /* 0x002fc600018f0eff */
[----:B------:R0:W-:Y:S01]  /*5b00*/  STL [R1+0x668], R5 ;  /* 0x0006680501007387 */ /* 0x0001e20000100800 */
[----:B------:R-:W-:-:S03]  /*5b10*/  IMAD R8, R2, 0x6e, RZ ;  /* 0x0000006e02087824 */ /* 0x000fc600078e02ff */
[----:B------:R1:W-:Y:S01]  /*5b20*/  STL [R1+0x654], R6 ;  /* 0x0006540601007387 */ /* 0x0003e20000100800 */
[----:B0-----:R-:W-:Y:S01]  /*5b30*/  IADD3 R5, P3, PT, R3, R0, RZ ;  /* 0x0000000003057210 */ /* 0x001fe20007f7e0ff */
[C---:B------:R-:W-:Y:S02]  /*5b40*/  IMAD R4, R2.reuse, 0x39, RZ ;  /* 0x0000003902047824 */ /* 0x040fe400078e02ff */
[----:B------:R-:W-:Y:S02]  /*5b50*/  IMAD R3, R2, 0xb4, RZ ;  /* 0x000000b402037824 */ /* 0x000fe400078e02ff */
[----:B------:R0:W-:Y:S01]  /*5b60*/  STL [R1+0x540], R5 ;  /* 0x0005400501007387 */ /* 0x0001e20000100800 */
[-C--:B-1----:R-:W-:Y:S02]  /*5b70*/  LEA.HI.X.SX32 R6, R4, R28.reuse, 0x1, P1 ;  /* 0x0000001c04067211 */ /* 0x082fe400008f0eff */
[----:B0-----:R-:W-:Y:S02]  /*5b80*/  LEA.HI.X.SX32 R5, R7, R28, 0x1, P2 ;  /* 0x0000001c07057211 */ /* 0x001fe400010f0eff */
[----:B------:R-:W-:-:S03]  /*5b90*/  IADD3 R7, P2, PT, R8, R0, RZ ;  /* 0x0000000008077210 */ /* 0x000fc60007f5e0ff */
[----:B------:R0:W-:Y:S01]  /*5ba0*/  STL [R1+0x49c], R5 ;  /* 0x00049c0501007387 */ /* 0x0001e20000100800 */
[----:B------:R-:W-:-:S03]  /*5bb0*/  IMAD R9, R2, 0x6a, RZ ;  /* 0x0000006a02097824 */ /* 0x000fc600078e02ff */
[----:B------:R-:W-:Y:S01]  /*5bc0*/  STL [R1+0x678], R7 ;  /* 0x0006780701007387 */ /* 0x000fe20000100800 */
[----:B0-----:R-:W-:-:S03]  /*5bd0*/  IADD3 R5, P1, PT, R3, R0, RZ ;  /* 0x0000000003057210 */ /* 0x001fc60007f3e0ff */
[----:B------:R-:W-:Y:S01]  /*5be0*/  STL [R1+0x664], R6 ;  /* 0x0006640601007387 */ /* 0x000fe20000100800 */
[----:B------:R-:W-:-:S03]  /*5bf0*/  IMAD R4, R2, 0x37, RZ ;  /* 0x0000003702047824 */ /* 0x000fc600078e02ff */
[----:B------:R0:W-:Y:S01]  /*5c00*/  STL [R1+0x560], R5 ;  /* 0x0005600501007387 */ /* 0x0001e20000100800 */
[----:B------:R-:W-:Y:S01]  /*5c10*/  IMAD R3, R2, 0xac, RZ ;  /* 0x000000ac02037824 */ /* 0x000fe200078e02ff */
[----:B0-----:R-:W-:Y:S02]  /*5c20*/  LEA.HI.X.SX32 R5, R8, R28, 0x1, P4 ;  /* 0x0000001c08057211 */ /* 0x001fe400020f0eff */
[----:B------:R-:W-:Y:S02]  /*5c30*/  IADD3 R7, P4, PT, R9, R0, RZ ;  /* 0x0000000009077210 */ /* 0x000fe40007f9e0ff */
[----:B------:R-:W-:Y:S01]  /*5c40*/  LEA.HI.X.SX32 R6, R4, R28, 0x1, P2 ;  /* 0x0000001c04067211 */ /* 0x000fe200010f0eff */
        /* <DEDUP_REMOVED lines=89> */
[C---:B------:R-:W-:Y:S02]  /*61e0*/  IMAD R18, R2.reuse, 0x46, RZ ;  /* 0x0000004602127824 */ /* 0x040fe400078e02ff */
[----:B------:R-:W-:Y:S01]  /*61f0*/  IMAD R4, R2, 0x25, RZ ;  /* 0x0000002502047824 */ /* 0x000fe200078e02ff */
[----:B------:R-:W-:Y:S01]  /*6200*/  STL [R1+0x708], R7 ;  /* 0x0007080701007387 */ /* 0x000fe20000100800 */
[----:B0-----:R-:W-:-:S03]  /*6210*/  IADD3 R5, P4, PT, R3, R0, RZ ;  /* 0x0000000003057210 */ /* 0x001fc60007f9e0ff */
[----:B------:R0:W-:Y:S01]  /*6220*/  STL [R1+0x6f4], R6 ;  /* 0x0006f40601007387 */ /* 0x0001e20000100800 */
[----:B------:R-:W-:-:S03]  /*6230*/  IMAD R3, R2, 0xc8, RZ ;  /* 0x000000c802037824 */ /* 0x000fc600078e02ff */
[----:B------:R1:W-:Y:S01]  /*6240*/  STL [R1+0x4d0], R5 ;  /* 0x0004d00501007387 */ /* 0x0003e20000100800 */
[----:B------:R-:W-:Y:S01]  /*6250*/  IMAD R19, R2, 0x42, RZ ;  /* 0x0000004202137824 */ /* 0x000fe200078e02ff */
[-C--:B0-----:R-:W-:Y:S02]  /*6260*/  LEA.HI.X.SX32 R6, R4, R28.reuse, 0x1, P6 ;  /* 0x0000001c04067211 */ /* 0x081fe400030f0eff */
[----:B-1----:R-:W-:Y:S02]  /*6270*/  LEA.HI.X.SX32 R5, R17, R28, 0x1, P5 ;  /* 0x0000001c11057211 */ /* 0x002fe400028f0eff */
[-C--:B------:R-:W-:Y:S01]  /*6280*/  IADD3 R7, P5, PT, R18, R0.reuse, RZ ;  /* 0x0000000012077210 */ /* 0x080fe20007fbe0ff */
[C---:B------:R-:W-:Y:S02]  /*6290*/  IMAD R4, R2.reuse, 0x23, RZ ;  /* 0x0000002302047824 */ /* 0x040fe400078e02ff */
[----:B------:R0:W-:Y:S04]  /*62a0*/  STL [R1+0x5dc], R5 ;  /* 0x0005dc0501007387 */ /* 0x0001e80000100800 */
[----:B------:R1:W-:Y:S04]  /*62b0*/  STL [R1+0x718], R7 ;  /* 0x0007180701007387 */ /* 0x0003e80000100800 */
[----:B------:R2:W-:Y:S01]  /*62c0*/  STL [R1+0x704], R6 ;  /* 0x0007040601007387 */ /* 0x0005e20000100800 */
[----:B0-----:R-:W-:Y:S01]  /*62d0*/  IADD3 R5, P6, PT, R3, R0, RZ ;  /* 0x0000000003057210 */ /* 0x001fe20007fde0ff */
[----:B------:R-:W-:Y:S01]  /*62e0*/  IMAD R3, R2, 0xb8, RZ ;  /* 0x000000b802037824 */ /* 0x000fe200078e02ff */
[----:B-1----:R-:W-:-:S03]  /*62f0*/  LEA.HI.X.SX32 R7, R18, R28, 0x1, P0 ;  /* 0x0000001c12077211 */ /* 0x002fc600000f0eff */
[----:B------:R0:W-:Y:S01]  /*6300*/  STL [R1+0x510], R5 ;  /* 0x0005100501007387 */ /* 0x0001e20000100800 */
[----:B--2---:R-:W-:-:S03]  /*6310*/  IADD3 R6, P0, PT, R19, R0, RZ ;  /* 0x0000000013067210 */ /* 0x004fc60007f1e0ff */
[----:B------:R-:W-:Y:S01]  /*6320*/  STL [R1+0x5fc], R7 ;  /* 0x0005fc0701007387 */ /* 0x000fe20000100800 */
[----:B------:R-:W-:-:S03]  /*6330*/  IMAD R20, R2, 0x7c, RZ ;  /* 0x0000007c02147824 */ /* 0x000fc600078e02ff */
[----:B------:R1:W-:Y:S01]  /*6340*/  STL [R1+0x728], R6 ;  /* 0x0007280601007387 */ /* 0x0003e20000100800 */
[----:B0-----:R-:W-:Y:S02]  /*6350*/  LEA.HI.X.SX32 R5, R4, R28, 0x1, P5 ;  /* 0x0000001c04057211 */ /* 0x001fe400028f0eff */
[----:B------:R-:W-:Y:S01]  /*6360*/  IADD3 R3, P5, PT, R3, R0, RZ ;  /* 0x0000000003037210 */ /* 0x000fe20007fbe0ff */
[C---:B------:R-:W-:Y:S02]  /*6370*/  IMAD R4, R2.reuse, 0x21, RZ ;  /* 0x0000002102047824 */ /* 0x040fe400078e02ff */
[----:B------:R-:W-:Y:S01]  /*6380*/  IMAD R21, R2, 0x3e, RZ ;  /* 0x0000003e02157824 */ /* 0x000fe200078e02ff */
[----:B-1----:R-:W-:Y:S01]  /*6390*/  LEA.HI.X.SX32 R6, R19, R28, 0x1, P3 ;  /* 0x0000001c13067211 */ /* 0x002fe200018f0eff */
[----:B------:R0:W-:Y:S04]  /*63a0*/  STL [R1+0x714], R5 ;  /* 0x0007140501007387 */ /* 0x0001e80000100800 */
[----:B------:R1:W-:Y:S04]  /*63b0*/  STL [R1+0x550], R3 ;  /* 0x0005500301007387 */ /* 0x0003e80000100800 */
[----:B------:R2:W-:Y:S01]  /*63c0*/  STL [R1+0x61c], R6 ;  /* 0x00061c0601007387 */ /* 0x0005e20000100800 */
[----:B0-----:R-:W-:Y:S01]  /*63d0*/  IADD3 R5, P3, PT, R20, R0, RZ ;  /* 0x0000000014057210 */ /* 0x001fe20007f7e0ff */
[----:B-1----:R-:W-:-:S04]  /*63e0*/  IMAD R3, R2, 0xa8, RZ ;  /* 0x000000a802037824 */ /* 0x002fc800078e02ff */
[----:B------:R0:W-:Y:S01]  /*63f0*/  STL [R1+0x640], R5 ;  /* 0x0006400501007387 */ /* 0x0001e20000100800 */
[----:B--2---:R-:W-:Y:S02]  /*6400*/  LEA.HI.X.SX32 R6, R4, R28, 0x1, P0 ;  /* 0x0000001c04067211 */ /* 0x004fe400000f0eff */
[----:B------:R-:W-:Y:S01]  /*6410*/  IADD3 R4, P0, PT, R21, R0, RZ ;  /* 0x0000000015047210 */ /* 0x000fe20007f1e0ff */
[----:B------:R-:W-:Y:S02]  /*6420*/  IMAD R22, R2, 0x74, RZ ;  /* 0x0000007402167824 */ /* 0x000fe400078e02ff */
[----:B------:R1:W-:Y:S01]  /*6430*/  STL [R1+0x724], R6 ;  /* 0x0007240601007387 */ /* 0x0003e20000100800 */
[----:B0-----:R-:W-:Y:S02]  /*6440*/  LEA.HI.X.SX32 R5, R20, R28, 0x1, P1 ;  /* 0x0000001c14057211 */ /* 0x001fe400008f0eff */
[----:B------:R-:W-:Y:S01]  /*6450*/  IADD3 R3, P1, PT, R3, R0, RZ ;  /* 0x0000000003037210 */ /* 0x000fe20007f3e0ff */
[----:B------:R0:W-:Y:S01]  /*6460*/  STL [R1+0x738], R4 ;  /* 0x0007380401007387 */ /* 0x0001e20000100800 */
[----:B------:R-:W-:Y:S01]  /*6470*/  IMAD R23, R2, 0x3a, RZ ;  /* 0x0000003a02177824 */ /* 0x000fe200078e02ff */
[----:B-1----:R-:W-:-:S02]  /*6480*/  LEA.HI.X.SX32 R6, R21, R28, 0x1, P3 ;  /* 0x0000001c15067211 */ /* 0x002fc400018f0eff */
[----:B------:R1:W-:Y:S01]  /*6490*/  STL [R1+0x44c], R5 ;  /* 0x00044c0501007387 */ /* 0x0003e20000100800 */
[----:B0-----:R-:W-:-:S03]  /*64a0*/  IMAD R4, R2, 0x1f, RZ ;  /* 0x0000001f02047824 */ /* 0x001fc600078e02ff */
[----:B------:R0:W-:Y:S04]  /*64b0*/  STL [R1+0x590], R3 ;  /* 0x0005900301007387 */ /* 0x0001e80000100800 */
[----:B------:R2:W-:Y:S01]  /*64c0*/  STL [R1+0x63c], R6 ;  /* 0x00063c0601007387 */ /* 0x0005e20000100800 */
[----:B-1----:R-:W-:Y:S01]  /*64d0*/  IADD3 R5, P3, PT, R22, R0, RZ ;  /* 0x0000000016057210 */ /* 0x002fe20007f7e0ff */
[----:B0-----:R-:W-:-:S04]  /*64e0*/  IMAD R3, R2, 0x98, RZ ;  /* 0x0000009802037824 */ /* 0x001fc800078e02ff */
        /* <DEDUP_REMOVED lines=15> */
[C---:B------:R-:W-:Y:S02]  /*65e0*/  IMAD R26, R2.reuse, 0x64, RZ ;  /* 0x00000064021a7824 */ /* 0x040fe400078e02ff */
[----:B0-----:R-:W-:Y:S01]  /*65f0*/  IMAD R3, R2, 0x88, RZ ;  /* 0x0000008802037824 */ /* 0x001fe200078e02ff */
[----:B--2---:R-:W-:Y:S02]  /*6600*/  LEA.HI.X.SX32 R6, R4, R28, 0x1, P0 ;  /* 0x0000001c04067211 */ /* 0x004fe400000f0eff */
[----:B------:R-:W-:Y:S01]  /*6610*/  IADD3 R4, P0, PT, R25, R0, RZ ;  /* 0x0000000019047210 */ /* 0x000fe20007f1e0ff */
[----:B------:R0:W-:Y:S04]  /*6620*/  STL [R1+0x680], R5 ;  /* 0x0006800501007387 */ /* 0x0001e80000100800 */
[----:B------:R1:W-:Y:S01]  /*6630*/  STL [R1+0x744], R6 ;  /* 0x0007440601007387 */ /* 0x0003e20000100800 */
[----:B------:R-:W-:-:S03]  /*6640*/  IMAD R27, R2, 0x32, RZ ;  /* 0x00000032021b7824 */ /* 0x000fc600078e02ff */
[----:B------:R2:W-:Y:S01]  /*6650*/  STL [R1+0x758], R4 ;  /* 0x0007580401007387 */ /* 0x0005e20000100800 */
[----:B0-----:R-:W-:Y:S02]  /*6660*/  LEA.HI.X.SX32 R5, R24, R28, 0x1, P4 ;  /* 0x0000001c18057211 */ /* 0x001fe400020f0eff */
[----:B------:R-:W-:Y:S02]  /*6670*/  IADD3 R3, P4, PT, R3, R0, RZ ;  /* 0x0000000003037210 */ /* 0x000fe40007f9e0ff */
[----:B-1----:R-:W-:Y:S01]  /*6680*/  LEA.HI.X.SX32 R6, R25, R28, 0x1, P3 ;  /* 0x0000001c19067211 */ /* 0x002fe200018f0eff */
[----:B------:R0:W-:Y:S01]  /*6690*/  STL [R1+0x4cc], R5 ;  /* 0x0004cc0501007387 */ /* 0x0001e20000100800 */
[----:B--2---:R-:W-:-:S03]  /*66a0*/  IMAD R4, R2, 0x1b, RZ ;  /* 0x0000001b02047824 */ /* 0x004fc600078e02ff */
[----:B------:R1:W-:Y:S02]  /*66b0*/  STL [R1+0x610], R3 ;  /* 0x0006100301007387 */ /* 0x0003e40000100800 */
[----:B------:R-:W-:Y:S02]  /*66c0*/  LEA.HI.X.SX32 R4, R4, R28, 0x1, P0 ;  /* 0x0000001c04047211 */ /* 0x000fe400000f0eff */
[----:B0-----:R-:W-:Y:S01]  /*66d0*/  IADD3 R5, P3, PT, R26, R0, RZ ;  /* 0x000000001a057210 */ /* 0x001fe20007f7e0ff */
[----:B------:R0:W-:Y:S01]  /*66e0*/  STL [R1+0x67c], R6 ;  /* 0x00067c0601007387 */ /* 0x0001e20000100800 */
[----:B-1----:R-:W-:-:S03]  /*66f0*/  IMAD R3, R2, 0xf0, RZ ;  /* 0x000000f002037824 */ /* 0x002fc600078e02ff */
[----:B------:R1:W-:Y:S01]  /*6700*/  STL [R1+0x6a0], R5 ;  /* 0x0006a00501007387 */ /* 0x0003e20000100800 */
[----:B------:R-:W-:Y:S01]  /*6710*/  IMAD R29, R2, 0x5c, RZ ;  /* 0x0000005c021d7824 */ /* 0x000fe200078e02ff */
[C---:B0-----:R-:W-:Y:S02]  /*6720*/  IADD3 R6, P0, PT, R27.reuse, R0, RZ ;  /* 0x000000001b067210 */ /* 0x041fe40007f1e0ff */
[----:B------:R0:W-:Y:S01]  /*6730*/  STL [R1+0x754], R4 ;  /* 0x0007540401007387 */ /* 0x0001e20000100800 */
[-C--:B------:R-:W-:Y:S02]  /*6740*/  LEA.HI.X.SX32 R7, R27, R28.reuse, 0x1, P3 ;  /* 0x0000001c1b077211 */ /* 0x080fe400018f0eff */
[----:B-1----:R-:W-:Y:S01]  /*6750*/  LEA.HI.X.SX32 R5, R26, R28, 0x1, P6 ;  /* 0x0000001c1a057211 */ /* 0x002fe200030f0eff */
[----:B------:R1:W-:Y:S01]  /*6760*/  STL [R1+0x768], R6 ;  /* 0x0007680601007387 */ /* 0x0003e20000100800 */
[----:B0-----:R-:W-:Y:S01]  /*6770*/  IADD3 R4, P6, PT, R3, R0, RZ ;  /* 0x0000000003047210 */ /* 0x001fe20007fde0ff */
[----:B------:R-:W-:-:S02]  /*6780*/  IMAD R3, R2, 0x19, RZ ;  /* 0x0000001902037824 */ /* 0x000fc400078e02ff */
[----:B------:R0:W-:Y:S01]  /*6790*/  STL [R1+0x50c], R5 ;  /* 0x00050c0501007387 */ /* 0x0001e20000100800 */
[----:B-1----:R-:W-:-:S03]  /*67a0*/  IMAD R6, R2, 0x2e, RZ ;  /* 0x0000002e02067824 */ /* 0x002fc600078e02ff */
[----:B------:R1:W-:Y:S04]  /*67b0*/  STL [R1+0x470], R4 ;  /* 0x0004700401007387 */ /* 0x0003e80000100800 */
[----:B------:R2:W-:Y:S01]  /*67c0*/  STL [R1+0x69c], R7 ;  /* 0x00069c0701007387 */ /* 0x0005e20000100800 */
[----:B0-----:R-:W-:Y:S02]  /*67d0*/  IADD3 R5, P3, PT, R29, R0, RZ ;  /* 0x000000001d057210 */ /* 0x001fe40007f7e0ff */
[----:B-1----:R-:W-:Y:S01]  /*67e0*/  LEA.HI.X.SX32 R4, R3, R28, 0x1, P0 ;  /* 0x0000001c03047211 */ /* 0x002fe200000f0eff */
[----:B------:R-:W-:Y:S01]  /*67f0*/  IMAD R3, R2, 0xd0, RZ ;  /* 0x000000d002037824 */ /* 0x000fe200078e02ff */
[----:B--2---:R-:W-:Y:S01]  /*6800*/  IADD3 R7, P0, PT, R6, R0, RZ ;  /* 0x0000000006077210 */ /* 0x004fe20007f1e0ff */
[----:B------:R0:W-:Y:S04]  /*6810*/  STL [R1+0x6c0], R5 ;  /* 0x0006c00501007387 */ /* 0x0001e80000100800 */
[----:B------:R1:W-:Y:S04]  /*6820*/  STL [R1+0x764], R4 ;  /* 0x0007640401007387 */ /* 0x0003e80000100800 */
[----:B------:R2:W-:Y:S01]  /*6830*/  STL [R1+0x778], R7 ;  /* 0x0007780701007387 */ /* 0x0005e20000100800 */
[----:B0-----:R-:W-:Y:S01]  /*6840*/  LEA.HI.X.SX32 R5, R29, R28, 0x1, P5 ;  /* 0x0000001c1d057211 */ /* 0x001fe200028f0eff */
[----:B-1----:R-:W-:Y:S01]  /*6850*/  IMAD R4, R2, 0x54, RZ ;  /* 0x0000005402047824 */ /* 0x002fe200078e02ff */
[----:B--2---:R-:W-:-:S03]  /*6860*/  IADD3 R7, P5, PT, R3, R0, RZ ;  /* 0x0000000003077210 */ /* 0x004fc60007fbe0ff */
[----:B------:R0:W-:Y:S01]  /*6870*/  STL [R1+0x54c], R5 ;  /* 0x00054c0501007387 */ /* 0x0001e20000100800 */
[----:B------:R-:W-:Y:S01]  /*6880*/  LEA.HI.X.SX32 R8, R6, R28, 0x1, P3 ;  /* 0x0000001c06087211 */ /* 0x000fe200018f0eff */
[C---:B------:R-:W-:Y:S02]  /*6890*/  IMAD R3, R2.reuse, 0x17, RZ ;  /* 0x0000001702037824 */ /* 0x040fe400078e02ff */
[----:B------:R1:W-:Y:S01]  /*68a0*/  STL [R1+0x4f0], R7 ;  /* 0x0004f00701007387 */ /* 0x0003e20000100800 */
[----:B0-----:R-:W-:Y:S01]  /*68b0*/  IMAD R5, R2, 0x2a, RZ ;  /* 0x0000002a02057824 */ /* 0x001fe200078e02ff */
[----:B-1----:R-:W-:Y:S02]  /*68c0*/  IADD3 R7, P3, PT, R4, R0, RZ ;  /* 0x0000000004077210 */ /* 0x002fe40007f7e0ff */
[----:B------:R-:W-:Y:S01]  /*68d0*/  STL [R1+0x6bc], R8 ;  /* 0x0006bc0801007387 */ /* 0x000fe20000100800 */
[----:B------:R-:W-:Y:S01]  /*68e0*/  LEA.HI.X.SX32 R6, R3, R28, 0x1, P0 ;  /* 0x0000001c03067211 */ /* 0x000fe200000f0eff */
[----:B------:R-:W-:-:S02]  /*68f0*/  IMAD R3, R2, 0xb0, RZ ;  /* 0x000000b002037824 */ /* 0x000fc400078e02ff */
[----:B------:R0:W-:Y:S04]  /*6900*/  STL [R1+0x6e0], R7 ;  /* 0x0006e00701007387 */ /* 0x0001e80000100800 */
[----:B------:R1:W-:Y:S01]  /*6910*/  STL [R1+0x774], R6 ;  /* 0x0007740601007387 */ /* 0x0003e20000100800 */
[----:B0-----:R-:W-:Y:S02]  /*6920*/  IADD3 R7, P0, PT, R5, R0, RZ ;  /* 0x0000000005077210 */ /* 0x001fe40007f1e0ff */
[----:B-1----:R-:W-:-:S03]  /*6930*/  LEA.HI.X.SX32 R6, R4, R28, 0x1, P1 ;  /* 0x0000001c04067211 */ /* 0x002fc600008f0eff */
[----:B------:R0:W-:Y:S01]  /*6940*/  STL [R1+0x788], R7 ;  /* 0x0007880701007387 */ /* 0x0001e20000100800 */
[C---:B------:R-:W-:Y:S01]  /*6950*/  IMAD R4, R2.reuse, 0x4c, RZ ;  /* 0x0000004c02047824 */ /* 0x040fe200078e02ff */
[----:B------:R-:W-:Y:S02]  /*6960*/  LEA.HI.X.SX32 R8, R5, R28, 0x1, P3 ;  /* 0x0000001c05087211 */ /* 0x000fe400018f0eff */
[----:B------:R1:W-:Y:S01]  /*6970*/  STL [R1+0x58c], R6 ;  /* 0x00058c0601007387 */ /* 0x0003e20000100800 */
[----:B0-----:R-:W-:Y:S01]  /*6980*/  IADD3 R7, P1, PT, R3, R0, RZ ;  /* 0x0000000003077210 */ /* 0x001fe20007f3e0ff */
[----:B------:R-:W-:-:S04]  /*6990*/  IMAD R3, R2, 0x15, RZ ;  /* 0x0000001502037824 */ /* 0x000fc800078e02ff */
[----:B------:R0:W-:Y:S01]  /*69a0*/  STL [R1+0x570], R7 ;  /* 0x0005700701007387 */ /* 0x0001e20000100800 */
[----:B-1----:R-:W-:Y:S01]  /*69b0*/  IMAD R6, R2, 0x26, RZ ;  /* 0x0000002602067824 */ /* 0x002fe200078e02ff */
[----:B------:R-:W-:Y:S02]  /*69c0*/  LEA.HI.X.SX32 R5, R3, R28, 0x1, P0 ;  /* 0x0000001c03057211 */ /* 0x000fe400000f0eff */
[----:B------:R-:W-:Y:S01]  /*69d0*/  STL [R1+0x6dc], R8 ;  /* 0x0006dc0801007387 */ /* 0x000fe20000100800 */
[----:B0-----:R-:W-:Y:S01]  /*69e0*/  IADD3 R7, P3, PT, R4, R0, RZ ;  /* 0x0000000004077210 */ /* 0x001fe20007f7e0ff */
[----:B------:R-:W-:-:S04]  /*69f0*/  IMAD R3, R2, 0x90, RZ ;  /* 0x0000009002037824 */ /* 0x000fc800078e02ff */
[----:B------:R0:W-:Y:S04]  /*6a00*/  STL [R1+0x700], R7 ;  /* 0x0007000701007387 */ /* 0x0001e80000100800 */
[----:B------:R1:W-:Y:S01]  /*6a10*/  STL [R1+0x784], R5 ;  /* 0x0007840501007387 */ /* 0x0003e20000100800 */
[----:B0-----:R-:W-:Y:S02]  /*6a20*/  IADD3 R7, P0, PT, R6, R0, RZ ;  /* 0x0000000006077210 */ /* 0x001fe40007f1e0ff */
[----:B-1----:R-:W-:-:S03]  /*6a30*/  LEA.HI.X.SX32 R5, R4, R28, 0x1, P2 ;  /* 0x0000001c04057211 */ /* 0x002fc600010f0eff */
[----:B------:R0:W-:Y:S01]  /*6a40*/  STL [R1+0x798], R7 ;  /* 0x0007980701007387 */ /* 0x0001e20000100800 */
[----:B------:R-:W-:-:S03]  /*6a50*/  IMAD R4, R2, 0x44, RZ ;  /* 0x0000004402047824 */ /* 0x000fc600078e02ff */
[----:B------:R1:W-:Y:S01]  /*6a60*/  STL [R1+0x5cc], R5 ;  /* 0x0005cc0501007387 */ /* 0x0003e20000100800 */
[----:B------:R-:W-:Y:S02]  /*6a70*/  LEA.HI.X.SX32 R8, R6, R28, 0x1, P3 ;  /* 0x0000001c06087211 */ /* 0x000fe400018f0eff */
[----:B0-----:R-:W-:Y:S01]  /*6a80*/  IADD3 R7, P2, PT, R3, R0, RZ ;  /* 0x0000000003077210 */ /* 0x001fe20007f5e0ff */
[----:B-1----:R-:W-:-:S04]  /*6a90*/  IMAD R5, R2, 0x13, RZ ;  /* 0x0000001302057824 */ /* 0x002fc800078e02ff */
[----:B------:R0:W-:Y:S01]  /*6aa0*/  STL [R1+0x5f0], R7 ;  /* 0x0005f00701007387 */ /* 0x0001e20000100800 */
[C---:B------:R-:W-:Y:S01]  /*6ab0*/  IMAD R3, R2.reuse, 0x22, RZ ;  /* 0x0000002202037824 */ /* 0x040fe200078e02ff */
[----:B------:R-:W-:Y:S01]  /*6ac0*/  LEA.HI.X.SX32 R6, R5, R28, 0x1, P0 ;  /* 0x0000001c05067211 */ /* 0x000fe200000f0eff */
[----:B------:R-:W-:Y:S01]  /*6ad0*/  IMAD R5, R2, 0xe0, RZ ;  /* 0x000000e002057824 */ /* 0x000fe200078e02ff */
[----:B------:R-:W-:Y:S01]  /*6ae0*/  STL [R1+0x6fc], R8 ;  /* 0x0006fc0801007387 */ /* 0x000fe20000100800 */
[----:B0-----:R-:W-:-:S05]  /*6af0*/  IADD3 R7, P3, PT, R4, R0, RZ ;  /* 0x0000000004077210 */ /* 0x001fca0007f7e0ff */
[----:B------:R0:W-:Y:S04]  /*6b00*/  STL [R1+0x720], R7 ;  /* 0x0007200701007387 */ /* 0x0001e80000100800 */
[----:B------:R1:W-:Y:S01]  /*6b10*/  STL [R1+0x794], R6 ;  /* 0x0007940601007387 */ /* 0x0003e20000100800 */
[----:B0-----:R-:W-:Y:S02]  /*6b20*/  IADD3 R7, P0, PT, R3, R0, RZ ;  /* 0x0000000003077210 */ /* 0x001fe40007f1e0ff */
[----:B-1----:R-:W-:Y:S01]  /*6b30*/  LEA.HI.X.SX32 R6, R4, R28, 0x1, P4 ;  /* 0x0000001c04067211 */ /* 0x002fe200020f0eff */
[----:B------:R-:W-:Y:S01]  /*6b40*/  IMAD R4, R2, 0x78, RZ ;  /* 0x0000007802047824 */ /* 0x000fe200078e02ff */
[----:B------:R-:W-:Y:S01]  /*6b50*/  IADD3 R5, P4, PT, R5, R0, RZ ;  /* 0x0000000005057210 */ /* 0x000fe20007f9e0ff */
[----:B------:R0:W-:Y:S01]  /*6b60*/  STL [R1+0x7a8], R7 ;  /* 0x0007a80701007387 */ /* 0x0001e20000100800 */
[----:B------:R-:W-:-:S03]  /*6b70*/  LEA.HI.X.SX32 R3, R3, R28, 0x1, P3 ;  /* 0x0000001c03037211 */ /* 0x000fc600018f0eff */
[----:B------:R1:W-:Y:S04]  /*6b80*/  STL [R1+0x60c], R6 ;  /* 0x00060c0601007387 */ /* 0x0003e80000100800 */
[----:B------:R2:W-:Y:S01]  /*6b90*/  STL [R1+0x4b0], R5 ;  /* 0x0004b00501007387 */ /* 0x0005e20000100800 */
[----:B0-----:R-:W-:Y:S01]  /*6ba0*/  IADD3 R7, P3, PT, R4, R0, RZ ;  /* 0x0000000004077210 */ /* 0x001fe20007f7e0ff */
[C---:B-1----:R-:W-:Y:S02]  /*6bb0*/  IMAD R6, R2.reuse, 0x11, RZ ;  /* 0x0000001102067824 */ /* 0x042fe400078e02ff */
[----:B------:R0:W-:Y:S01]  /*6bc0*/  STL [R1+0x71c], R3 ;  /* 0x00071c0301007387 */ /* 0x0001e20000100800 */
[----:B--2---:R-:W-:Y:S02]  /*6bd0*/  IMAD R5, R2, 0x3c, RZ ;  /* 0x0000003c02057824 */ /* 0x004fe400078e02ff */
[-C--:B------:R-:W-:Y:S01]  /*6be0*/  LEA.HI.X.SX32 R8, R6, R28.reuse, 0x1, P0 ;  /* 0x0000001c06087211 */ /* 0x080fe200000f0eff */
[----:B------:R1:W-:Y:S01]  /*6bf0*/  STL [R1+0x650], R7 ;  /* 0x0006500701007387 */ /* 0x0003e20000100800 */
[----:B------:R-:W-:Y:S01]  /*6c00*/  LEA.HI.X.SX32 R6, R4, R28, 0x1, P6 ;  /* 0x0000001c04067211 */ /* 0x000fe200030f0eff */
[----:B------:R-:W-:-:S02]  /*6c10*/  IMAD R4, R2, 0xa0, RZ ;  /* 0x000000a002047824 */ /* 0x000fc400078e02ff */
[----:B0-----:R-:W-:Y:S01]  /*6c20*/  IMAD R3, R2, 0x1e, RZ ;  /* 0x0000001e02037824 */ /* 0x001fe200078e02ff */
[----:B------:R-:W-:Y:S01]  /*6c30*/  STL [R1+0x7a4], R8 ;  /* 0x0007a40801007387 */ /* 0x000fe20000100800 */
[----:B-1----:R-:W-:-:S05]  /*6c40*/  IADD3 R7, P0, PT, R5, R0, RZ ;  /* 0x0000000005077210 */ /* 0x002fca0007f1e0ff */
        /* <DEDUP_REMOVED lines=10> */
[C---:B0-----:R-:W-:Y:S01]  /*6cf0*/  IADD3 R7, P0, PT, R5.reuse, R0, RZ ;  /* 0x0000000005077210 */ /* 0x041fe20007f1e0ff */
[C---:B-1----:R-:W-:Y:S02]  /*6d00*/  IMAD R6, R2.reuse, 0xf, RZ ;  /* 0x0000000f02067824 */ /* 0x042fe400078e02ff */
[----:B------:R0:W-:Y:S01]  /*6d10*/  STL [R1+0x73c], R3 ;  /* 0x00073c0301007387 */ /* 0x0001e20000100800 */
[----:B--2---:R-:W-:Y:S02]  /*6d20*/  IMAD R4, R2, 0x34, RZ ;  /* 0x0000003402047824 */ /* 0x004fe400078e02ff */
[-C--:B------:R-:W-:Y:S01]  /*6d30*/  LEA.HI.X.SX32 R8, R6, R28.reuse, 0x1, P6 ;  /* 0x0000001c06087211 */ /* 0x080fe200030f0eff */
[----:B------:R1:W-:Y:S01]  /*6d40*/  STL [R1+0x690], R7 ;  /* 0x0006900701007387 */ /* 0x0003e20000100800 */
[----:B------:R-:W-:Y:S01]  /*6d50*/  LEA.HI.X.SX32 R6, R5, R28, 0x1, P5 ;  /* 0x0000001c05067211 */ /* 0x000fe200028f0eff */
[----:B0-----:R-:W-:-:S02]  /*6d60*/  IMAD R3, R2, 0x1a, RZ ;  /* 0x0000001a02037824 */ /* 0x001fc400078e02ff */
[----:B------:R-:W-:Y:S01]  /*6d70*/  STL [R1+0x7b4], R8 ;  /* 0x0007b40801007387 */ /* 0x000fe20000100800 */
[----:B-1----:R-:W-:Y:S01]  /*6d80*/  IADD3 R7, P6, PT, R4, R0, RZ ;  /* 0x0000000004077210 */ /* 0x002fe20007fde0ff */
        /* <DEDUP_REMOVED lines=8> */
[----:B0-----:R-:W-:Y:S01]  /*6e10*/  IADD3 R7, P0, PT, R5, R0, RZ ;  /* 0x0000000005077210 */ /* 0x001fe20007f1e0ff */
[----:B------:R-:W-:Y:S01]  /*6e20*/  IMAD R5, R2, 0xd, RZ ;  /* 0x0000000d02057824 */ /* 0x000fe200078e02ff */
[----:B-1----:R-:W-:-:S03]  /*6e30*/  LEA.HI.X.SX32 R6, R3, R28, 0x1, P6 ;  /* 0x0000001c03067211 */ /* 0x002fc600030f0eff */
[----:B------:R0:W-:Y:S01]  /*6e40*/  STL [R1+0x530], R7 ;  /* 0x0005300701007387 */ /* 0x0001e20000100800 */
[----:B------:R-:W-:Y:S01]  /*6e50*/  IMAD R3, R2, 0x2c, RZ ;  /* 0x0000002c02037824 */ /* 0x000fe200078e02ff */
[----:B------:R-:W-:Y:S02]  /*6e60*/  LEA.HI.X.SX32 R5, R5, R28, 0x1, P5 ;  /* 0x0000001c05057211 */ /* 0x000fe400028f0eff */
[----:B------:R1:W-:Y:S01]  /*6e70*/  STL [R1+0x75c], R6 ;  /* 0x00075c0601007387 */ /* 0x0003e20000100800 */
[----:B0-----:R-:W-:-:S05]  /*6e80*/  IADD3 R7, P6, PT, R4, R0, RZ ;  /* 0x0000000004077210 */ /* 0x001fca0007fde0ff */
[----:B------:R0:W-:Y:S01]  /*6e90*/  STL [R1+0x6d0], R7 ;  /* 0x0006d00701007387 */ /* 0x0001e20000100800 */
[----:B-1----:R-:W-:Y:S01]  /*6ea0*/  IMAD R6, R2, 0x16, RZ ;  /* 0x0000001602067824 */ /* 0x002fe200078e02ff */
[----:B------:R-:W-:Y:S02]  /*6eb0*/  LEA.HI.X.SX32 R4, R4, R28, 0x1, P1 ;  /* 0x0000001c04047211 */ /* 0x000fe400008f0eff */
[----:B------:R1:W-:Y:S01]  /*6ec0*/  STL [R1+0x7c4], R5 ;  /* 0x0007c40501007387 */ /* 0x0003e20000100800 */
[----:B0-----:R-:W-:Y:S01]  /*6ed0*/  IADD3 R7, P5, PT, R3, R0, RZ ;  /* 0x0000000003077210 */ /* 0x001fe20007fbe0ff */
[----:B-1----:R-:W-:-:S04]  /*6ee0*/  IMAD R5, R2, 0x48, RZ ;  /* 0x0000004802057824 */ /* 0x002fc800078e02ff */
[----:B------:R0:W-:Y:S01]  /*6ef0*/  STL [R1+0x780], R7 ;  /* 0x0007800701007387 */ /* 0x0001e20000100800 */
[----:B------:R-:W-:-:S03]  /*6f00*/  LEA.HI.X.SX32 R3, R3, R28, 0x1, P6 ;  /* 0x0000001c03037211 */ /* 0x000fc600030f0eff */
[----:B------:R1:W-:Y:S01]  /*6f10*/  STL [R1+0x56c], R4 ;  /* 0x00056c0401007387 */ /* 0x0003e20000100800 */
[-C--:B------:R-:W-:Y:S02]  /*6f20*/  IADD3 R8, P6, PT, R5, R0.reuse, RZ ;  /* 0x0000000005087210 */ /* 0x080fe40007fde0ff */
[----:B0-----:R-:W-:Y:S01]  /*6f30*/  IADD3 R7, P1, PT, R6, R0, RZ ;  /* 0x0000000006077210 */ /* 0x001fe20007f3e0ff */
[----:B-1----:R-:W-:-:S04]  /*6f40*/  IMAD R4, R2, 0x24, RZ ;  /* 0x0000002402047824 */ /* 0x002fc800078e02ff */
[----:B------:R0:W-:Y:S04]  /*6f50*/  STL [R1+0x7d8], R7 ;  /* 0x0007d80701007387 */ /* 0x0001e80000100800 */
[----:B------:R1:W-:Y:S04]  /*6f60*/  STL [R1+0x6cc], R3 ;  /* 0x0006cc0301007387 */ /* 0x0003e80000100800 */
[----:B------:R2:W-:Y:S01]  /*6f70*/  STL [R1+0x710], R8 ;  /* 0x0007100801007387 */ /* 0x0005e20000100800 */
[----:B0-----:R-:W-:Y:S01]  /*6f80*/  LEA.HI.X.SX32 R7, R6, R28, 0x1, P5 ;  /* 0x0000001c06077211 */ /* 0x001fe200028f0eff */
[----:B------:R-:W-:-:S02]  /*6f90*/  IMAD R6, R2, 0x12, RZ ;  /* 0x0000001202067824 */ /* 0x000fc400078e02ff */
[----:B-1----:R-:W-:Y:S01]  /*6fa0*/  IMAD R3, R2, 0xb, RZ ;  /* 0x0000000b02037824 */ /* 0x002fe200078e02ff */
[----:B--2---:R-:W-:Y:S01]  /*6fb0*/  IADD3 R8, P5, PT, R4, R0, RZ ;  /* 0x0000000004087210 */ /* 0x004fe20007fbe0ff */
[----:B------:R0:W-:Y:S04]  /*6fc0*/  STL [R1+0x77c], R7 ;  /* 0x00077c0701007387 */ /* 0x0001e80000100800 */
[----:B------:R1:W-:Y:S01]  /*6fd0*/  STL [R1+0x7a0], R8 ;  /* 0x0007a00801007387 */ /* 0x0003e20000100800 */
[----:B0-----:R-:W-:Y:S01]  /*6fe0*/  LEA.HI.X.SX32 R7, R3, R28, 0x1, P1 ;  /* 0x0000001c03077211 */ /* 0x001fe200008f0eff */
[----:B------:R-:W-:Y:S01]  /*6ff0*/  IMAD R3, R2, 0x70, RZ ;  /* 0x0000007002037824 */ /* 0x000fe200078e02ff */
[----:B-1----:R-:W-:-:S03]  /*7000*/  IADD3 R8, P1, PT, R6, R0, RZ ;  /* 0x0000000006087210 */ /* 0x002fc60007f3e0ff */
[----:B------:R0:W-:Y:S01]  /*7010*/  STL [R1+0x7d4], R7 ;  /* 0x0007d40701007387 */ /* 0x0001e20000100800 */
[----:B------:R-:W-:-:S03]  /*7020*/  LEA.HI.X.SX32 R5, R5, R28, 0x1, P2 ;  /* 0x0000001c05057211 */ /* 0x000fc600010f0eff */
[----:B------:R1:W-:Y:S01]  /*7030*/  STL [R1+0x7e8], R8 ;  /* 0x0007e80801007387 */ /* 0x0003e20000100800 */
[----:B------:R-:W-:Y:S01]  /*7040*/  LEA.HI.X.SX32 R4, R4, R28, 0x1, P6 ;  /* 0x0000001c04047211 */ /* 0x000fe200030f0eff */
[C---:B0-----:R-:W-:Y:S01]  /*7050*/  IMAD R7, R2.reuse, 0x38, RZ ;  /* 0x0000003802077824 */ /* 0x041fe200078e02ff */
[-C--:B-1----:R-:W-:Y:S01]  /*7060*/  IADD3 R8, P2, PT, R3, R0.reuse, RZ ;  /* 0x0000000003087210 */ /* 0x082fe20007f5e0ff */
[----:B------:R0:W-:Y:S03]  /*7070*/  STL [R1+0x5ec], R5 ;  /* 0x0005ec0501007387 */ /* 0x0001e60000100800 */
[----:B------:R-:W-:Y:S01]  /*7080*/  IADD3 R9, P6, PT, R7, R0, RZ ;  /* 0x0000000007097210 */ /* 0x000fe20007fde0ff */
[----:B------:R1:W-:Y:S04]  /*7090*/  STL [R1+0x670], R8 ;  /* 0x0006700801007387 */ /* 0x0003e80000100800 */
[----:B------:R2:W-:Y:S01]  /*70a0*/  STL [R1+0x70c], R4 ;  /* 0x00070c0401007387 */ /* 0x0005e20000100800 */
[----:B0-----:R-:W-:Y:S01]  /*70b0*/  IMAD R5, R2, 0x1c, RZ ;  /* 0x0000001c02057824 */ /* 0x001fe200078e02ff */
[----:B-1----:R-:W-:-:S02]  /*70c0*/  LEA.HI.X.SX32 R8, R6, R28, 0x1, P5 ;  /* 0x0000001c06087211 */ /* 0x002fc400028f0eff */
[----:B------:R0:W-:Y:S01]  /*70d0*/  STL [R1+0x750], R9 ;  /* 0x0007500901007387 */ /* 0x0001e20000100800 */
[----:B--2---:R-:W-:-:S03]  /*70e0*/  IMAD R4, R2, 0x9, RZ ;  /* 0x0000000902047824 */ /* 0x004fc600078e02ff */
[----:B------:R1:W-:Y:S01]  /*70f0*/  STL [R1+0x79c], R8 ;  /* 0x00079c0801007387 */ /* 0x0003e20000100800 */
[----:B------:R-:W-:Y:S01]  /*7100*/  IMAD R6, R2, 0xe, RZ ;  /* 0x0000000e02067824 */ /* 0x000fe200078e02ff */
[----:B0-----:R-:W-:Y:S02]  /*7110*/  IADD3 R9, P5, PT, R5, R0, RZ ;  /* 0x0000000005097210 */ /* 0x001fe40007fbe0ff */
[----:B-1----:R-:W-:-:S03]  /*7120*/  LEA.HI.X.SX32 R8, R4, R28, 0x1, P1 ;  /* 0x0000001c04087211 */ /* 0x002fc600008f0eff */
[----:B------:R0:W-:Y:S01]  /*7130*/  STL [R1+0x7c0], R9 ;  /* 0x0007c00901007387 */ /* 0x0001e20000100800 */
[----:B------:R-:W-:-:S03]  /*7140*/  IMAD R4, R2, 0x50, RZ ;  /* 0x0000005002047824 */ /* 0x000fc600078e02ff */
[----:B------:R1:W-:Y:S01]  /*7150*/  STL [R1+0x7e4], R8 ;  /* 0x0007e40801007387 */ /* 0x0003e20000100800 */
[----:B0-----:R-:W-:Y:S02]  /*7160*/  IADD3 R9, P1, PT, R6, R0, RZ ;  /* 0x0000000006097210 */ /* 0x001fe40007f3e0ff */
[----:B-1----:R-:W-:Y:S01]  /*7170*/  LEA.HI.X.SX32 R8, R3, R28, 0x1, P4 ;  /* 0x0000001c03087211 */ /* 0x002fe200020f0eff */
[----:B------:R-:W-:Y:S02]  /*7180*/  IMAD R3, R2, 0x28, RZ ;  /* 0x0000002802037824 */ /* 0x000fe400078e02ff */
[----:B------:R0:W-:Y:S01]  /*7190*/  STL [R1+0x7f8], R9 ;  /* 0x0007f80901007387 */ /* 0x0001e20000100800 */
[----:B------:R-:W-:-:S03]  /*71a0*/  IADD3 R10, P4, PT, R4, R0, RZ ;  /* 0x00000000040a7210 */ /* 0x000fc60007f9e0ff */
[----:B------:R1:W-:Y:S01]  /*71b0*/  STL [R1+0x4ac], R8 ;  /* 0x0004ac0801007387 */ /* 0x0003e20000100800 */
[----:B0-----:R-:W-:Y:S02]  /*71c0*/  LEA.HI.X.SX32 R9, R7, R28, 0x1, P2 ;  /* 0x0000001c07097211 */ /* 0x001fe400010f0eff */
[----:B------:R-:W-:Y:S01]  /*71d0*/  IADD3 R7, P2, PT, R3, R0, RZ ;  /* 0x0000000003077210 */ /* 0x000fe20007f5e0ff */
[----:B-1----:R-:W-:Y:S01]  /*71e0*/  IMAD R8, R2, 0x14, RZ ;  /* 0x0000001402087824 */ /* 0x002fe200078e02ff */
[----:B------:R-:W-:Y:S01]  /*71f0*/  STL [R1+0x6f0], R10 ;  /* 0x0006f00a01007387 */ /* 0x000fe20000100800 */
[----:B------:R-:W-:-:S03]  /*7200*/  LEA.HI.X.SX32 R5, R5, R28, 0x1, P6 ;  /* 0x0000001c05057211 */ /* 0x000fc600030f0eff */
[----:B------:R0:W-:Y:S04]  /*7210*/  STL [R1+0x66c], R9 ;  /* 0x00066c0901007387 */ /* 0x0001e80000100800 */
[----:B------:R1:W-:Y:S01]  /*7220*/  STL [R1+0x790], R7 ;  /* 0x0007900701007387 */ /* 0x0003e20000100800 */
[----:B------:R-:W-:Y:S01]  /*7230*/  LEA.HI.X.SX32 R6, R6, R28, 0x1, P5 ;  /* 0x0000001c06067211 */ /* 0x000fe200028f0eff */
[----:B0-----:R-:W-:Y:S01]  /*7240*/  IMAD R9, R2, 0xa, RZ ;  /* 0x0000000a02097824 */ /* 0x001fe200078e02ff */
[-C--:B-1----:R-:W-:Y:S01]  /*7250*/  IADD3 R7, P6, PT, R8, R0.reuse, RZ ;  /* 0x0000000008077210 */ /* 0x082fe20007fde0ff */
[----:B------:R0:W-:Y:S03]  /*7260*/  STL [R1+0x74c], R5 ;  /* 0x00074c0501007387 */ /* 0x0001e60000100800 */
[----:B------:R-:W-:Y:S01]  /*7270*/  IADD3 R10, P5, PT, R9, R0, RZ ;  /* 0x00000000090a7210 */ /* 0x000fe20007fbe0ff */
[----:B------:R1:W-:Y:S01]  /*7280*/  STL [R1+0x7e0], R7 ;  /* 0x0007e00701007387 */ /* 0x0003e20000100800 */
[----:B0-----:R-:W-:-:S03]  /*7290*/  IMAD R5, R2, 0x7, RZ ;  /* 0x0000000702057824 */ /* 0x001fc600078e02ff */
[----:B------:R0:W-:Y:S01]  /*72a0*/  STL [R1+0x7bc], R6 ;  /* 0x0007bc0601007387 */ /* 0x0001e20000100800 */
[C---:B-1----:R-:W-:Y:S01]  /*72b0*/  IMAD R7, R2.reuse, 0x60, RZ ;  /* 0x0000006002077824 */ /* 0x042fe200078e02ff */
[----:B------:R-:W-:Y:S02]  /*72c0*/  LEA.HI.X.SX32 R5, R5, R28, 0x1, P1 ;  /* 0x0000001c05057211 */ /* 0x000fe400008f0eff */
[----:B------:R1:W-:Y:S01]  /*72d0*/  STL [R1+0x808], R10 ;  /* 0x0008080a01007387 */ /* 0x0003e20000100800 */
[----:B0-----:R-:W-:-:S03]  /*72e0*/  IMAD R6, R2, 0x30, RZ ;  /* 0x0000003002067824 */ /* 0x001fc600078e02ff */
[----:B------:R0:W-:Y:S01]  /*72f0*/  STL [R1+0x7f4], R5 ;  /* 0x0007f40501007387 */ /* 0x0001e20000100800 */
[----:B-1----:R-:W-:-:S05]  /*7300*/  IADD3 R10, P1, PT, R7, R0, RZ ;  /* 0x00000000070a7210 */ /* 0x002fca0007f3e0ff */
[----:B------:R1:W-:Y:S01]  /*7310*/  STL [R1+0x6b0], R10 ;  /* 0x0006b00a01007387 */ /* 0x0003e20000100800 */
[-C--:B0-----:R-:W-:Y:S01]  /*7320*/  LEA.HI.X.SX32 R5, R4, R28.reuse, 0x1, P3 ;  /* 0x0000001c04057211 */ /* 0x081fe200018f0eff */
[----:B------:R-:W-:Y:S01]  /*7330*/  IMAD R4, R2, 0x18, RZ ;  /* 0x0000001802047824 */ /* 0x000fe200078e02ff */
[----:B------:R-:W-:-:S03]  /*7340*/  LEA.HI.X.SX32 R3, R3, R28, 0x1, P4 ;  /* 0x0000001c03037211 */ /* 0x000fc600020f0eff */
[----:B------:R0:W-:Y:S01]  /*7350*/  STL [R1+0x5ac], R5 ;  /* 0x0005ac0501007387 */ /* 0x0001e20000100800 */
[-C--:B-1----:R-:W-:Y:S02]  /*7360*/  IADD3 R10, P3, PT, R6, R0.reuse, RZ ;  /* 0x00000000060a7210 */ /* 0x082fe40007f7e0ff */
[----:B------:R-:W-:-:S03]  /*7370*/  IADD3 R11, P4, PT, R4, R0, RZ ;  /* 0x00000000040b7210 */ /* 0x000fc60007f9e0ff */
[----:B------:R1:W-:Y:S01]  /*7380*/  STL [R1+0x770], R10 ;  /* 0x0007700a01007387 */ /* 0x0003e20000100800 */
[----:B0-----:R-:W-:-:S03]  /*7390*/  IMAD R5, R2, 0xc, RZ ;  /* 0x0000000c02057824 */ /* 0x001fc600078e02ff */
[----:B------:R0:W-:Y:S01]  /*73a0*/  STL [R1+0x6ec], R3 ;  /* 0x0006ec0301007387 */ /* 0x0001e20000100800 */
[----:B-1----:R-:W-:-:S03]  /*73b0*/  LEA.HI.X.SX32 R10, R8, R28, 0x1, P2 ;  /* 0x0000001c080a7211 */ /* 0x002fc600010f0eff */
[----:B------:R-:W-:Y:S01]  /*73c0*/  STL [R1+0x7d0], R11 ;  /* 0x0007d00b01007387 */ /* 0x000fe20000100800 */
[----:B------:R-:W-:Y:S01]  /*73d0*/  IADD3 R12, P2, PT, R5, R0, RZ ;  /* 0x00000000050c7210 */ /* 0x000fe20007f5e0ff */
[C---:B------:R-:W-:Y:S02]  /*73e0*/  IMAD R8, R2.reuse, 0x5, RZ ;  /* 0x0000000502087824 */ /* 0x040fe400078e02ff */
[----:B0-----:R-:W-:Y:S01]  /*73f0*/  IMAD R3, R2, 0x6, RZ ;  /* 0x0000000602037824 */ /* 0x001fe200078e02ff */
[----:B------:R0:W-:Y:S04]  /*7400*/  STL [R1+0x78c], R10 ;  /* 0x00078c0a01007387 */ /* 0x0001e80000100800 */
[----:B------:R-:W-:Y:S01]  /*7410*/  STL [R1+0x800], R12 ;  /* 0x0008000c01007387 */ /* 0x000fe20000100800 */
[----:B0-----:R-:W-:-:S02]  /*7420*/  LEA.HI.X.SX32 R10, R9, R28, 0x1, P6 ;  /* 0x0000001c090a7211 */ /* 0x001fc400030f0eff */
[----:B------:R-:W-:Y:S02]  /*7430*/  IADD3 R11, P6, PT, R3, R0, RZ ;  /* 0x00000000030b7210 */ /* 0x000fe40007fde0ff */
[-C--:B------:R-:W-:Y:S01]  /*7440*/  LEA.HI.X.SX32 R9, R8, R28.reuse, 0x1, P5 ;  /* 0x0000001c08097211 */ /* 0x080fe200028f0eff */
[----:B------:R0:W-:Y:S01]  /*7450*/  STL [R1+0x7dc], R10 ;  /* 0x0007dc0a01007387 */ /* 0x0001e20000100800 */
[----:B------:R-:W-:-:S03]  /*7460*/  LEA.HI.X.SX32 R8, R7, R28, 0x1, P0 ;  /* 0x0000001c07087211 */ /* 0x000fc600000f0eff */
[----:B------:R-:W-:Y:S01]  /*7470*/  STL [R1+0x818], R11 ;  /* 0x0008180b01007387 */ /* 0x000fe20000100800 */
[----:B0-----:R-:W-:-:S03]  /*7480*/  LEA R10, P5, R2, R0, 0x7 ;  /* 0x00000000020a7211 */ /* 0x001fc600078a38ff */
[----:B------:R0:W-:Y:S01]  /*7490*/  STL [R1+0x804], R9 ;  /* 0x0008040901007387 */ /* 0x0001e20000100800 */
[----:B------:R-:W-:-:S03]  /*74a0*/  LEA.HI.X.SX32 R7, R6, R28, 0x1, P1 ;  /* 0x0000001c06077211 */ /* 0x000fc600008f0eff */
[----:B------:R-:W-:Y:S01]  /*74b0*/  STL [R1+0x630], R10 ;  /* 0x0006300a01007387 */ /* 0x000fe20000100800 */
[----:B------:R-:W-:-:S03]  /*74c0*/  LEA.HI.X.SX32 R6, R4, R28, 0x1, P3 ;  /* 0x0000001c04067211 */ /* 0x000fc600018f0eff */
[----:B------:R1:W-:Y:S01]  /*74d0*/  STL [R1+0x52c], R8 ;  /* 0x00052c0801007387 */ /* 0x0003e20000100800 */
[----:B0-----:R-:W-:-:S05]  /*74e0*/  LEA R9, P0, R2, R0, 0x6 ;  /* 0x0000000002097211 */ /* 0x001fca00078030ff */
[----:B------:R-:W-:Y:S01]  /*74f0*/  STL [R1+0x730], R9 ;  /* 0x0007300901007387 */ /* 0x000fe20000100800 */
[----:B-1----:R-:W-:-:S03]  /*7500*/  LEA R8, P1, R2, R0, 0x5 ;  /* 0x0000000002087211 */ /* 0x002fc600078228ff */
[----:B------:R0:W-:Y:S04]  /*7510*/  STL [R1+0x6ac], R7 ;  /* 0x0006ac0701007387 */ /* 0x0001e80000100800 */
[----:B------:R-:W-:Y:S04]  /*7520*/  STL [R1+0x7b0], R8 ;  /* 0x0007b00801007387 */ /* 0x000fe80000100800 */
[----:B------:R1:W-:Y:S01]  /*7530*/  STL [R1+0x76c], R6 ;  /* 0x00076c0601007387 */ /* 0x0003e20000100800 */
[C---:B0-----:R-:W-:Y:S01]  /*7540*/  LEA R7, P3, R2.reuse, R0, 0x4 ;  /* 0x0000000002077211 */ /* 0x041fe200078620ff */
[----:B------:R-:W-:-:S04]  /*7550*/  IMAD.SHL.U32 R4, R2, 0x2, RZ ;  /* 0x0000000202047824 */ /* 0x000fc800078e00ff */
[----:B------:R0:W-:Y:S01]  /*7560*/  STL [R1+0x7f0], R7 ;  /* 0x0007f00701007387 */ /* 0x0001e20000100800 */
[----:B-1----:R-:W-:Y:S01]  /*7570*/  LEA.HI.X.SX32 R6, R5, R28, 0x1, P4 ;  /* 0x0000001c05067211 */ /* 0x002fe200020f0eff */
[----:B------:R-:W-:-:S04]  /*7580*/  IMAD R5, R2, 0x3, RZ ;  /* 0x0000000302057824 */ /* 0x000fc800078e02ff */
[----:B------:R1:W-:Y:S01]  /*7590*/  STL [R1+0x7cc], R6 ;  /* 0x0007cc0601007387 */ /* 0x0003e20000100800 */
[----:B0-----:R-:W-:-:S05]  /*75a0*/  LEA R7, P4, R2, R0, 0x3 ;  /* 0x0000000002077211 */ /* 0x001fca00078818ff */
[----:B------:R0:W-:Y:S01]  /*75b0*/  STL [R1+0x810], R7 ;  /* 0x0008100701007387 */ /* 0x0001e20000100800 */
[----:B-1----:R-:W-:Y:S01]  /*75c0*/  LEA.HI.X.SX32 R6, R3, R28, 0x1, P2 ;  /* 0x0000001c03067211 */ /* 0x002fe200010f0eff */
[----:B------:R-:W-:-:S04]  /*75d0*/  IMAD.SHL.U32 R3, R2, 0x40, RZ ;  /* 0x0000004002037824 */ /* 0x000fc800078e00ff */
[----:B------:R1:W-:Y:S01]  /*75e0*/  STL [R1+0x7fc], R6 ;  /* 0x0007fc0601007387 */ /* 0x0003e20000100800 */
[----:B0-----:R-:W-:Y:S02]  /*75f0*/  IADD3 R7, P2, PT, R4, R0, RZ ;  /* 0x0000000004077210 */ /* 0x001fe40007f5e0ff */
[----:B------:R-:W-:-:S03]  /*7600*/  LEA.HI.X.SX32 R3, R3, R28, 0x1, P5 ;  /* 0x0000001c03037211 */ /* 0x000fc600028f0eff */
[----:B------:R0:W-:Y:S01]  /*7610*/  STL [R1+0x828], R7 ;  /* 0x0008280701007387 */ /* 0x0001e20000100800 */
[----:B-1----:R-:W-:Y:S02]  /*7620*/  LEA.HI.X.SX32 R6, R5, R28, 0x1, P6 ;  /* 0x0000001c05067211 */ /* 0x002fe400030f0eff */
[C---:B------:R-:W-:Y:S02]  /*7630*/  LEA R5, P6, R2.reuse, R0, 0x2 ;  /* 0x0000000002057211 */ /* 0x040fe400078c10ff */
[----:B------:R1:W5:Y:S01]  /*7640*/  LDL.LU R0, [R1+0x8d8] ;  /* 0x0008d80001007983 */ /* 0x0003620000300800 */
[----:B0-----:R-:W-:-:S03]  /*7650*/  IMAD.SHL.U32 R7, R2, 0x20, RZ ;  /* 0x0000002002077824 */ /* 0x001fc600078e00ff */
[----:B------:R0:W-:Y:S04]  /*7660*/  STL [R1+0x814], R6 ;  /* 0x0008140601007387 */ /* 0x0001e80000100800 */
[----:B------:R-:W-:Y:S01]  /*7670*/  STL [R1+0x820], R5 ;  /* 0x0008200501007387 */ /* 0x000fe20000100800 */
[-C--:B------:R-:W-:Y:S01]  /*7680*/  LEA.HI.X.SX32 R8, R7, R28.reuse, 0x1, P0 ;  /* 0x0000001c07087211 */ /* 0x080fe200000f0eff */
[----:B0-----:R-:W-:Y:S02]  /*7690*/  IMAD.SHL.U32 R6, R2, 0x10, RZ ;  /* 0x0000001002067824 */ /* 0x001fe400078e00ff */
[----:B------:R0:W-:Y:S03]  /*76a0*/  STL [R1+0x62c], R3 ;  /* 0x00062c0301007387 */ /* 0x0001e60000100800 */
[----:B------:R-:W-:Y:S01]  /*76b0*/  LEA.HI.X.SX32 R7, R6, R28, 0x1, P1 ;  /* 0x0000001c06077211 */ /* 0x000fe200008f0eff */
[----:B------:R-:W-:Y:S01]  /*76c0*/  STL [R1+0x72c], R8 ;  /* 0x00072c0801007387 */ /* 0x000fe20000100800 */
[----:B0-----:R-:W-:-:S03]  /*76d0*/  IMAD.SHL.U32 R3, R2, 0x4, RZ ;  /* 0x0000000402037824 */ /* 0x001fc600078e00ff */
[----:B------:R-:W-:Y:S02]  /*76e0*/  STL [R1+0x7ac], R7 ;  /* 0x0007ac0701007387 */ /* 0x000fe40000100800 */
[----:B------:R-:W-:Y:S02]  /*76f0*/  LEA.HI.X.SX32 R6, R3, R28, 0x1, P4 ;  /* 0x0000001c03067211 */ /* 0x000fe400020f0eff */
[----:B------:R-:W2:Y:S01]  /*7700*/  LDL R3, [R1+0x154] ;  /* 0x0001540001037983 */ /* 0x000ea20000100800 */
[----:B------:R-:W-:-:S05]  /*7710*/  IMAD.SHL.U32 R5, R2, 0x8, RZ ;  /* 0x0000000802057824 */ /* 0x000fca00078e00ff */
[----:B------:R-:W-:-:S05]  /*7720*/  LEA.HI.X.SX32 R5, R5, R28, 0x1, P3 ;  /* 0x0000001c05057211 */ /* 0x000fca00018f0eff */
[----:B------:R0:W-:Y:S02]  /*7730*/  STL [R1+0x7ec], R5 ;  /* 0x0007ec0501007387 */ /* 0x0001e40000100800 */
[-C--:B0-----:R-:W-:Y:S02]  /*7740*/  LEA.HI.X.SX32 R5, R2, R28.reuse, 0x1, P2 ;  /* 0x0000001c02057211 */ /* 0x081fe400010f0eff */
[----:B------:R-:W-:Y:S02]  /*7750*/  LEA.HI.X.SX32 R2, R4, R28, 0x1, P6 ;  /* 0x0000001c04027211 */ /* 0x000fe400030f0eff */
[----:B------:R-:W0:Y:S01]  /*7760*/  S2R R28, SR_TID.X ;  /* 0x00000000001c7919 */ /* 0x000e220000002100 */
[----:B------:R-:W3:Y:S01]  /*7770*/  S2R R4, SR_TID.X ;  /* 0x0000000000047919 */ /* 0x000ee20000002100 */
[----:B------:R-:W-:Y:S04]  /*7780*/  STL [R1+0x80c], R6 ;  /* 0x00080c0601007387 */ /* 0x000fe80000100800 */
[----:B------:R-:W-:Y:S04]  /*7790*/  STL [R1+0x824], R5 ;  /* 0x0008240501007387 */ /* 0x000fe80000100800 */
[----:B------:R-:W-:Y:S04]  /*77a0*/  STL [R1+0x50], RZ ;  /* 0x000050ff01007387 */ /* 0x000fe80000100800 */
[----:B------:R4:W-:Y:S04]  /*77b0*/  STL [R1+0x81c], R2 ;  /* 0x00081c0201007387 */ /* 0x0009e80000100800 */
[----:B------:R1:W-:Y:S04]  /*77c0*/  STL [R1+0x54], RZ ;  /* 0x000054ff01007387 */ /* 0x0003e80000100800 */
[----:B------:R1:W-:Y:S01]  /*77d0*/  STL [R1+0x58], RZ ;  /* 0x000058ff01007387 */ /* 0x0003e20000100800 */
[----:B0-----:R-:W-:-:S03]  /*77e0*/  LOP3.LUT R28, R28, 0x3f, RZ, 0xc0, !PT ;  /* 0x0000003f1c1c7812 */ /* 0x001fc600078ec0ff */
[----:B------:R1:W-:Y:S02]  /*77f0*/  STL [R1+0x5c], RZ ;  /* 0x00005cff01007387 */ /* 0x0003e40000100800 */
[----:B------:R-:W-:Y:S02]  /*7800*/  IMAD.SHL.U32 R28, R28, 0x2, RZ ;  /* 0x000000021c1c7824 */ /* 0x000fe400078e00ff */
[----:B------:R1:W-:Y:S04]  /*7810*/  STL [R1+0x40], RZ ;  /* 0x000040ff01007387 */ /* 0x0003e80000100800 */
[----:B------:R1:W-:Y:S01]  /*7820*/  STL [R1+0x44], RZ ;  /* 0x000044ff01007387 */ /* 0x0003e20000100800 */
[----:B----4-:R-:W-:-:S03]  /*7830*/  LOP3.LUT R2, R28, 0x20, RZ, 0x3c, !PT ;  /* 0x000000201c027812 */ /* 0x010fc600078e3cff */
[----:B------:R1:W-:Y:S01]  /*7840*/  STL [R1+0x48], RZ ;  /* 0x000048ff01007387 */ /* 0x0003e20000100800 */
[----:B------:R-:W-:-:S03]  /*7850*/  LOP3.LUT R2, R28, 0x40, RZ, 0x3c, !PT ;  /* 0x000000401c027812 */ /* 0x000fc600078e3cff */
[----:B------:R1:W-:Y:S01]  /*7860*/  STL [R1+0x4c], RZ ;  /* 0x00004cff01007387 */ /* 0x0003e20000100800 */
[----:B------:R-:W-:-:S03]  /*7870*/  LOP3.LUT R2, R28, 0x60, RZ, 0x3c, !PT ;  /* 0x000000601c027812 */ /* 0x000fc600078e3cff */
[----:B------:R1:W-:Y:S04]  /*7880*/  STL [R1+0xb0], RZ ;  /* 0x0000b0ff01007387 */ /* 0x0003e80000100800 */
[----:B------:R1:W-:Y:S04]  /*7890*/  STL [R1+0xb4], RZ ;  /* 0x0000b4ff01007387 */ /* 0x0003e80000100800 */
[----:B------:R1:W-:Y:S04]  /*78a0*/  STL [R1+0xb8], RZ ;  /* 0x0000b8ff01007387 */ /* 0x0003e80000100800 */
[----:B------:R1:W-:Y:S04]  /*78b0*/  STL [R1+0xbc], RZ ;  /* 0x0000bcff01007387 */ /* 0x0003e80000100800 */
[----:B------:R1:W-:Y:S04]  /*78c0*/  STL [R1+0x30], RZ ;  /* 0x000030ff01007387 */ /* 0x0003e80000100800 */
[----:B------:R1:W-:Y:S04]  /*78d0*/  STL [R1+0x34], RZ ;  /* 0x000034ff01007387 */ /* 0x0003e80000100800 */
[----:B------:R1:W-:Y:S04]  /*78e0*/  STL [R1+0x38], RZ ;  /* 0x000038ff01007387 */ /* 0x0003e80000100800 */
[----:B------:R1:W-:Y:S01]  /*78f0*/  STL [R1+0x3c], RZ ;  /* 0x00003cff01007387 */ /* 0x0003e20000100800 */
[C---:B---3--:R-:W-:Y:S01]  /*7900*/  LOP3.LUT R5, R4.reuse, 0x7, RZ, 0xc0, !PT ;  /* 0x0000000704057812 */ /* 0x048fe200078ec0ff */
[----:B------:R-:W-:Y:S01]  /*7910*/  IMAD.SHL.U32 R4, R4, 0x2, RZ ;  /* 0x0000000204047824 */ /* 0x000fe200078e00ff */
[----:B------:R-:W-:-:S03]  /*7920*/  USHF.R.S32.HI UR7, URZ, 0x1f, UR4 ;  /* 0x0000001fff077899 */ /* 0x000fc60008011404 */
[----:B------:R-:W-:Y:S01]  /*7930*/  IMAD R5, R5, 0x110, RZ ;  /* 0x0000011005057824 */ /* 0x000fe200078e02ff */
[----:B------:R-:W-:Y:S01]  /*7940*/  USHF.L.U32 UR6, UR6, 0x7, URZ ;  /* 0x0000000706067899 */ /* 0x000fe200080006ff */
[C---:B------:R-:W-:Y:S01]  /*7950*/  LOP3.LUT R6, R28.reuse, 0x10, RZ, 0x3c, !PT ;  /* 0x000000101c067812 */ /* 0x040fe200078e3cff */
[----:B------:R-:W-:Y:S02]  /*7960*/  ULEA.HI UR7, UR7, UR4, URZ, 0x7 ;  /* 0x0000000407077291 */ /* 0x000fe4000f8f38ff */
[----:B------:R-:W-:Y:S01]  /*7970*/  LOP3.LUT R4, R5, 0x30, R4, 0x78, !PT ;  /* 0x0000003005047812 */ /* 0x000fe200078e7804 */
[----:B------:R-:W-:Y:S01]  /*7980*/  USHF.R.S32.HI UR4, URZ, 0x1f, UR6 ;  /* 0x0000001fff047899 */ /* 0x000fe20008011406 */
[----:B------:R-:W-:Y:S02]  /*7990*/  LOP3.LUT R6, R28, 0x30, RZ, 0x3c, !PT ;  /* 0x000000301c067812 */ /* 0x000fe400078e3cff */
[----:B------:R-:W-:Y:S02]  /*79a0*/  CS2R R24, SRZ ;  /* 0x0000000000187805 */ /* 0x000fe4000001ff00 */
[----:B------:R-:W-:-:S02]  /*79b0*/  CS2R R26, SRZ ;  /* 0x00000000001a7805 */ /* 0x000fc4000001ff00 */
[C---:B------:R-:W-:Y:S02]  /*79c0*/  LOP3.LUT R6, R28.reuse, 0x50, RZ, 0x3c, !PT ;  /* 0x000000501c067812 */ /* 0x040fe400078e3cff */
[----:B------:R-:W-:Y:S02]  /*79d0*/  LOP3.LUT R5, R28, 0x70, RZ, 0x3c, !PT ;  /* 0x000000701c057812 */ /* 0x000fe400078e3cff */
[----:B------:R-:W-:Y:S01]  /*79e0*/  LOP3.LUT R4, R4, 0x40, RZ, 0x3c, !PT ;  /* 0x0000004004047812 */ /* 0x000fe200078e3cff */
[----:B------:R-:W-:Y:S02]  /*79f0*/  USHF.L.U32 UR10, UR6, 0x1, URZ ;  /* 0x00000001060a7899 */ /* 0x000fe400080006ff */
[----:B------:R-:W-:Y:S02]  /*7a00*/  USHF.R.S32.HI UR7, URZ, 0x7, UR7 ;  /* 0x00000007ff077899 */ /* 0x000fe40008011407 */
[----:B------:R-:W-:Y:S01]  /*7a10*/  USHF.L.U64.HI UR4, UR6, 0x1, UR4 ;  /* 0x0000000106047899 */ /* 0x000fe20008010204 */
[----:B--2---:R-:W-:-:S05]  /*7a20*/  LOP3.LUT R2, R3, 0x40, RZ, 0x3c, !PT ;  /* 0x0000004003027812 */ /* 0x004fca00078e3cff */
[----:B------:R1:W-:Y:S06]  /*7a30*/  STL [R1+0x8d0], R2 ;  /* 0x0008d00201007387 */ /* 0x0003ec0000100800 */
.L_x_1:
[----:B0-----:R-:W2:Y:S01]  /*7a40*/  LDL R5, [R1+0x158] ;  /* 0x0001580001057983 */ /* 0x001ea20000100800 */
[----:B-----5:R-:W0:Y:S03]  /*7a50*/  LDC R3, c[0x0][0x3a0] ;  /* 0x0000e800ff037b82 */ /* 0x020e260000000800 */
[----:B--2---:R2:W-:Y:S04]  /*7a60*/  STL [R1+0x107c], R5 ;  /* 0x00107c0501007387 */ /* 0x0045e80000100800 */
[----:B------:R-:W3:Y:S04]  /*7a70*/  LDL R4, [R1+0x15c] ;  /* 0x00015c0001047983 */ /* 0x000ee80000100800 */
[----:B--2---:R-:W0:Y:S04]  /*7a80*/  LDL R5, [R1+0x2b0] ;  /* 0x0002b00001057983 */ /* 0x004e280000100800 */
[----:B------:R-:W-:Y:S04]  /*7a90*/  STL [R1+0x100c], R29 ;  /* 0x00100c1d01007387 */ /* 0x000fe80000100800 */
        /* <DEDUP_REMOVED lines=13> */
[----:B------:R2:W-:Y:S04]  /*7b70*/  STL [R1+0x1078], R29 ;  /* 0x0010781d01007387 */ /* 0x0005e80000100800 */
        /* <DEDUP_REMOVED lines=88> */
[----:B------:R-:W-:Y:S04]  /*8100*/  STL.64 [R1+0xdd8], R26 ;  /* 0x000dd81a01007387 */ /* 0x000fe80000100a00 */
[----:B------:R-:W-:Y:S01]  /*8110*/  STL [R1+0xed0], R26 ;  /* 0x000ed01a01007387 */ /* 0x000fe20000100800 */
[----:B0-----:R-:W-:-:S03]  /*8120*/  IMAD R3, R5, -0x80, R3 ;  /* 0xffffff8005037824 */ /* 0x001fc600078e0203 */
[----:B------:R-:W-:Y:S04]  /*8130*/  STL.64 [R1+0xdd0], R24 ;  /* 0x000dd01801007387 */ /* 0x000fe80000100a00 */
[----:B------:R-:W-:Y:S04]  /*8140*/  STL [R1+0xec8], R25 ;  /* 0x000ec81901007387 */ /* 0x000fe80000100800 */
[----:B------:R-:W-:Y:S04]  /*8150*/  STL [R1+0xe9c], R24 ;  /* 0x000e9c1801007387 */ /* 0x000fe80000100800 */
[----:B-----5:R-:W-:Y:S04]  /*8160*/  STL [R1+0x9ac], R0 ;  /* 0x0009ac0001007387 */ /* 0x020fe80000100800 */
[----:B------:R-:W3:Y:S01]  /*8170*/  LDL.LU R5, [R1+0x107c] ;  /* 0x00107c0001057983 */ /* 0x000ee20000300800 */
[----:B------:R-:W-:-:S02]  /*8180*/  ISETP.GT.AND P0, PT, R3, RZ, PT ;  /* 0x000000ff0300720c */ /* 0x000fc40003f04270 */
[----:B--2---:R-:W-:-:S11]  /*8190*/  PRMT R29, RZ, 0x7610, R29 ;  /* 0x00007610ff1d7816 */ /* 0x004fd6000000001d */
[----:B---3--:R-:W2:Y:S01]  /*81a0*/  @P0 LDG.E.U16 R29, desc[UR8][R4.64] ;  /* 0x00000008041d0981 */ /* 0x008ea2000c1e1500 */
[----:B------:R-:W-:-:S03]  /*81b0*/  ISETP.GT.AND P1, PT, R3, 0x1, PT ;  /* 0x000000010300780c */ /* 0x000fc60003f24270 */
[----:B--2---:R0:W-:Y:S04]  /*81c0*/  STL [R1+0x1c], R29 ;  /* 0x00001c1d01007387 */ /* 0x0041e80000100800 */
[----:B0-----:R-:W2:Y:S04]  /*81d0*/  LDL.LU R29, [R1+0x1078] ;  /* 0x00107800011d7983 */ /* 0x001ea80000300800 */
[----:B------:R-:W3:Y:S04]  /*81e0*/  LDL R4, [R1+0x824] ;  /* 0x0008240001047983 */ /* 0x000ee80000100800 */
[----:B------:R-:W3:Y:S01]  /*81f0*/  LDL R5, [R1+0x828] ;  /* 0x0008280001057983 */ /* 0x000ee20000100800 */
[----:B------:R-:W-:-:S02]  /*8200*/  PRMT R25, RZ, 0x7610, R25 ;  /* 0x00007610ff197816 */ /* 0x000fc40000000019 */
[----:B---3--:R-:W-:-:S04]  /*8210*/  @P1 LOP3.LUT R5, R5, R4, RZ, 0x3c, !PT ;  /* 0x0000000405051212 */ /* 0x008fc800078e3cff */
[----:B------:R-:W-:-:S04]  /*8220*/  @P1 LOP3.LUT R4, R5, R4, RZ, 0x3c, !PT ;  /* 0x0000000405041212 */ /* 0x000fc800078e3cff */
[----:B------:R-:W-:-:S05]  /*8230*/  @P1 LOP3.LUT R5, R5, R4, RZ, 0x3c, !PT ;  /* 0x0000000405051212 */ /* 0x000fca00078e3cff */
[----:B------:R0:W3:Y:S04]  /*8240*/  @P1 LDG.E.U16 R25, desc[UR8][R4.64] ;  /* 0x0000000804191981 */ /* 0x0000e8000c1e1500 */
[----:B------:R-:W0:Y:S04]  /*8250*/  LDL R4, [R1+0x81c] ;  /* 0x00081c0001047983 */ /* 0x000e280000100800 */
[----:B------:R-:W0:Y:S01]  /*8260*/  LDL R5, [R1+0x820] ;  /* 0x0008200001057983 */ /* 0x000e220000100800 */
[----:B------:R-:W-:Y:S02]  /*8270*/  ISETP.GT.AND P2, PT, R3, 0x2, PT ;  /* 0x000000020300780c */ /* 0x000fe40003f44270 */
[----:B------:R-:W-:-:S11]  /*8280*/  PRMT R22, RZ, 0x7610, R22 ;  /* 0x00007610ff167816 */ /* 0x000fd60000000016 */
[----:B0-----:R-:W-:-:S04]  /*8290*/  @P2 LOP3.LUT R5, R5, R4, RZ, 0x3c, !PT ;  /* 0x0000000405052212 */ /* 0x001fc800078e3cff */
[----:B------:R-:W-:-:S04]  /*82a0*/  @P2 LOP3.LUT R4, R5, R4, RZ, 0x3c, !PT ;  /* 0x0000000405042212 */ /* 0x000fc800078e3cff */
[----:B------:R-:W-:-:S05]  /*82b0*/  @P2 LOP3.LUT R5, R5, R4, RZ, 0x3c, !PT ;  /* 0x0000000405052212 */ /* 0x000fca00078e3cff */
[----:B------:R-:W4:Y:S04]  /*82c0*/  @P2 LDG.E.U16 R22, desc[UR8][R4.64] ;  /* 0x0000000804162981 */ /* 0x000f28000c1e1500 */
[----:B---3--:R-:W-:Y:S04]  /*82d0*/  STL [R1+0xecc], R25 ;  /* 0x000ecc1901007387 */ /* 0x008fe80000100800 */
[----:B------:R-:W-:Y:S01]  /*82e0*/  STL [R1+0xed4], R25 ;  /* 0x000ed41901007387 */ /* 0x000fe20000100800 */
[----:B------:R-:W-:-:S03]  /*82f0*/  ISETP.GT.AND P3, PT, R3, 0x3, PT ;  /* 0x000000030300780c */ /* 0x000fc60003f64270 */
[----:B----4-:R0:W-:Y:S04]  /*8300*/  STL [R1+0x254], R22 ;  /* 0x0002541601007387 */ /* 0x0101e80000100800 */
[----:B0-----:R-:W3:Y:S04]  /*8310*/  LDL.LU R22, [R1+0x1074] ;  /* 0x0010740001167983 */ /* 0x001ee80000300800 */
[----:B------:R-:W4:Y:S04]  /*8320*/  LDL R4, [R1+0x814] ;  /* 0x0008140001047983 */ /* 0x000f280000100800 */
[----:B------:R-:W4:Y:S01]  /*8330*/  LDL R5, [R1+0x818] ;  /* 0x0008180001057983 */ /* 0x000f220000100800 */
[----:B--2---:R-:W-:-:S02]  /*8340*/  PRMT R29, RZ, 0x7610, R29 ;  /* 0x00007610ff1d7816 */ /* 0x004fc4000000001d */
[----:B----4-:R-:W-:-:S04]  /*8350*/  @P3 LOP3.LUT R5, R5, R4, RZ, 0x3c, !PT ;  /* 0x0000000405053212 */ /* 0x010fc800078e3cff */
[----:B------:R-:W-:-:S04]  /*8360*/  @P3 LOP3.LUT R4, R5, R4, RZ, 0x3c, !PT ;  /* 0x0000000405043212 */ /* 0x000fc800078e3cff */
[----:B------:R-:W-:-:S05]  /*8370*/  @P3 LOP3.LUT R5, R5, R4, RZ, 0x3c, !PT ;  /* 0x0000000405053212 */ /* 0x000fca00078e3cff */
[----:B------:R-:W2:Y:S01]  /*8380*/  @P3 LDG.E.U16 R29, desc[UR8][R4.64] ;  /* 0x00000008041d3981 */ /* 0x000ea2000c1e1500 */
[----:B------:R-:W-:-:S03]  /*8390*/  ISETP.GT.AND P0, PT, R3, 0x4, PT ;  /* 0x000000040300780c */ /* 0x000fc60003f04270 */
[----:B--2---:R0:W-:Y:S04]  /*83a0*/  STL [R1+0x290], R29 ;  /* 0x0002901d01007387 */ /* 0x0041e80000100800 */
[----:B0-----:R-:W2:Y:S04]  /*83b0*/  LDL.LU R29, [R1+0x1070] ;  /* 0x00107000011d7983 */ /* 0x001ea80000300800 */
[----:B------:R-:W4:Y:S04]  /*83c0*/  LDL R4, [R1+0x80c] ;  /* 0x00080c0001047983 */ /* 0x000f280000100800 */
[----:B------:R-:W4:Y:S01]  /*83d0*/  LDL R5, [R1+0x810] ;  /* 0x0008100001057983 */ /* 0x000f220000100800 */
[----:B---3--:R-:W-:-:S02]  /*83e0*/  PRMT R22, RZ, 0x7610, R22 ;  /* 0x00007610ff167816 */ /* 0x008fc40000000016 */
[----:B----4-:R-:W-:-:S04]  /*83f0*/  @P0 LOP3.LUT R5, R5, R4, RZ, 0x3c, !PT ;  /* 0x0000000405050212 */ /* 0x010fc800078e3cff */
[----:B------:R-:W-:-:S04]  /*8400*/  @P0 LOP3.LUT R4, R5, R4, RZ, 0x3c, !PT ;  /* 0x0000000405040212 */ /* 0x000fc800078e3cff */
[----:B------:R-:W-:-:S05]  /*8410*/  @P0 LOP3.LUT R5, R5, R4, RZ, 0x3c, !PT ;  /* 0x0000000405050212 */ /* 0x000fca00078e3cff */
[----:B------:R-:W3:Y:S01]  /*8420*/  @P0 LDG.E.U16 R22, desc[UR8][R4.64] ;  /* 0x0000000804160981 */ /* 0x000ee2000c1e1500 */
[----:B------:R-:W-:-:S03]  /*8430*/  ISETP.GT.AND P1, PT, R3, 0x5, PT ;  /* 0x000000050300780c */ /* 0x000fc60003f24270 */
[----:B---3--:R0:W-:Y:S04]  /*8440*/  STL [R1+0x2ac], R22 ;  /* 0x0002ac1601007387 */ /* 0x0081e80000100800 */
        /* <DEDUP_REMOVED lines=113> */
[----:B------:R-:W-:-:S02]  /*8b60*/  PRMT R25, RZ, 0x7610, R25 ;  /* 0x00007610ff197816 */ /* 0x000fc40000000019 */
[----:B----4-:R-:W-:-:S04]  /*8b70*/  @P0 LOP3.LUT R5, R5, R4, RZ, 0x3c, !PT ;  /* 0x0000000405050212 */ /* 0x010fc800078e3cff */
[----:B------:R-:W-:-:S04]  /*8b80*/  @P0 LOP3.LUT R4, R5, R4, RZ, 0x3c, !PT ;  /* 0x0000000405040212 */ /* 0x000fc800078e3cff */
[----:B------:R-:W-:-:S05]  /*8b90*/  @P0 LOP3.LUT R5, R5, R4, RZ, 0x3c, !PT ;  /* 0x0000000405050212 */ /* 0x000fca00078e3cff */
[----:B------:R0:W4:Y:S04]  /*8ba0*/  @P0 LDG.E.U16 R25, desc[UR8][R4.64] ;  /* 0x0000000804190981 */ /* 0x000128000c1e1500 */
[----:B------:R-:W0:Y:S04]  /*8bb0*/  LDL R4, [R1+0x7a4] ;  /* 0x0007a40001047983 */ /* 0x000e280000100800 */
[----:B------:R-:W0:Y:S01]  /*8bc0*/  LDL R5, [R1+0x7a8] ;  /* 0x0007a80001057983 */ /* 0x000e220000100800 */
[----:B------:R-:W-:Y:S02]  /*8bd0*/  ISETP.GT.AND P1, PT, R3, 0x11, PT ;  /* 0x000000110300780c */ /* 0x000fe40003f24270 */
[----:B--2---:R-:W-:-:S11]  /*8be0*/  PRMT R29, RZ, 0x7610, R29 ;  /* 0x00007610ff1d7816 */ /* 0x004fd6000000001d */
[----:B0-----:R-:W-:-:S04]  /*8bf0*/  @P1 LOP3.LUT R5, R5, R4, RZ, 0x3c, !PT ;  /* 0x0000000405051212 */ /* 0x001fc800078e3cff */
[----:B------:R-:W-:-:S04]  /*8c00*/  @P1 LOP3.LUT R4, R5, R4, RZ, 0x3c, !PT ;  /* 0x0000000405041212 */ /* 0x000fc800078e3cff */
[----:B------:R-:W-:-:S05]  /*8c10*/  @P1 LOP3.LUT R5, R5, R4, RZ, 0x3c, !PT ;  /* 0x0000000405051212 */ /* 0x000fca00078e3cff */
[----:B------:R-:W2:Y:S04]  /*8c20*/  @P1 LDG.E.U16 R29, desc[UR8][R4.64] ;  /* 0x00000008041d1981 */ /* 0x000ea8000c1e1500 */
[----:B----4-:R-:W-:Y:S01]  /*8c30*/  STL [R1+0xed8], R25 ;  /* 0x000ed81901007387 */ /* 0x010fe20000100800 */
        /* <DEDUP_REMOVED lines=73> */
[----:B---3--:R-:W-:-:S11]  /*90d0*/  PRMT R22, RZ, 0x7610, R22 ;  /* 0x00007610ff167816 */ /* 0x008fd60000000016 */
[----:B0-----:R-:W-:-:S04]  /*90e0*/  @P1 LOP3.LUT R5, R5, R4, RZ, 0x3c, !PT ;  /* 0x0000000405051212 */ /* 0x001fc800078e3cff */
[----:B------:R-:W-:-:S04]  /*90f0*/  @P1 LOP3.LUT R4, R5, R4, RZ, 0x3c, !PT ;  /* 0x0000000405041212 */ /* 0x000fc800078e3cff */
[----:B------:R-:W-:-:S05]  /*9100*/  @P1 LOP3.LUT R5, R5, R4, RZ, 0x3c, !PT ;  /* 0x0000000405051212 */ /* 0x000fca00078e3cff */
[----:B------:R-:W3:Y:S04]  /*9110*/  @P1 LDG.E.U16 R22, desc[UR8][R4.64] ;  /* 0x0000000804161981 */ /* 0x000ee8000c1e1500 */
[----:B----4-:R-:W-:Y:S01]  /*9120*/  STL [R1+0xedc], R26 ;  /* 0x000edc1a01007387 */ /* 0x010fe20000100800 */
        /* <DEDUP_REMOVED lines=69> */
[----:B------:R0:W2:Y:S04]  /*9580*/  @P0 LDG.E.U16 R29, desc[UR8][R4.64] ;  /* 0x00000008041d0981 */ /* 0x0000a8000c1e1500 */
[----:B------:R-:W0:Y:S04]  /*9590*/  LDL R4, [R1+0x724] ;  /* 0x0007240001047983 */ /* 0x000e280000100800 */
[----:B------:R-:W0:Y:S01]  /*95a0*/  LDL R5, [R1+0x728] ;  /* 0x0007280001057983 */ /* 0x000e220000100800 */
[----:B------:R-:W-:Y:S02]  /*95b0*/  ISETP.GT.AND P1, PT, R3, 0x21, PT ;  /* 0x000000210300780c */ /* 0x000fe40003f24270 */
[----:B------:R-:W-:-:S11]  /*95c0*/  PRMT R20, RZ, 0x7610, R20 ;  /* 0x00007610ff147816 */ /* 0x000fd60000000014 */
[----:B0-----:R-:W-:-:S04]  /*95d0*/  @P1 LOP3.LUT R5, R5, R4, RZ, 0x3c, !PT ;  /* 0x0000000405051212 */ /* 0x001fc800078e3cff */
[----:B------:R-:W-:-:S04]  /*95e0*/  @P1 LOP3.LUT R4, R5, R4, RZ, 0x3c, !PT ;  /* 0x0000000405041212 */ /* 0x000fc800078e3cff */
[----:B------:R-:W-:-:S05]  /*95f0*/  @P1 LOP3.LUT R5, R5, R4, RZ, 0x3c, !PT ;  /* 0x0000000405051212 */ /* 0x000fca00078e3cff */
[----:B------:R-:W4:Y:S01]  /*9600*/  @P1 LDG.E.U16 R20, desc[UR8][R4.64] ;  /* 0x0000000804141981 */ /* 0x000f22000c1e1500 */
[----:B------:R-:W-:-:S03]  /*9610*/  ISETP.GT.AND P2, PT, R3, 0x22, PT ;  /* 0x000000220300780c */ /* 0x000fc60003f44270 */
[----:B----4-:R0:W-:Y:S04]  /*9620*/  STL [R1+0x18], R20 ;  /* 0x0000181401007387 */ /* 0x0101e80000100800 */
[----:B0-----:R-:W4:Y:S04]  /*9630*/  LDL.LU R20, [R1+0x1004] ;  /* 0x0010040001147983 */ /* 0x001f280000300800 */
[----:B------:R-:W2:Y:S04]  /*9640*/  LDL R4, [R1+0x71c] ;  /* 0x00071c0001047983 */ /* 0x000ea80000100800 */
[----:B------:R-:W2:Y:S01]  /*9650*/  LDL R5, [R1+0x720] ;  /* 0x0007200001057983 */ /* 0x000ea20000100800 */
[----:B---3--:R-:W-:-:S02]  /*9660*/  PRMT R22, RZ, 0x7610, R22 ;  /* 0x00007610ff167816 */ /* 0x008fc40000000016 */
[----:B--2---:R-:W-:-:S04]  /*9670*/  @P2 LOP3.LUT R5, R5, R4, RZ, 0x3c, !PT ;  /* 0x0000000405052212 */ /* 0x004fc800078e3cff */
[----:B------:R-:W-:-:S04]  /*9680*/  @P2 LOP3.LUT R4, R5, R4, RZ, 0x3c, !PT ;  /* 0x0000000405042212 */ /* 0x000fc800078e3cff */
[----:B------:R-:W-:-:S05]  /*9690*/  @P2 LOP3.LUT R5, R5, R4, RZ, 0x3c, !PT ;  /* 0x0000000405052212 */ /* 0x000fca00078e3cff */
[----:B------:R-:W2:Y:S01]  /*96a0*/  @P2 LDG.E.U16 R22, desc[UR8][R4.64] ;  /* 0x0000000804162981 */ /* 0x000ea2000c1e1500 */
[----:B------:R-:W-:-:S03]  /*96b0*/  ISETP.GT.AND P3, PT, R3, 0x23, PT ;  /* 0x000000230300780c */ /* 0x000fc60003f64270 */
[----:B--2---:R0:W-:Y:S04]  /*96c0*/  STL [R1+0x1fc], R22 ;  /* 0x0001fc1601007387 */ /* 0x0041e80000100800 */
[----:B0-----:R-:W2:Y:S04]  /*96d0*/  LDL.LU R22, [R1+0x1000] ;  /* 0x0010000001167983 */ /* 0x001ea80000300800 */
[----:B------:R-:W3:Y:S04]  /*96e0*/  LDL R4, [R1+0x714] ;  /* 0x0007140001047983 */ /* 0x000ee80000100800 */
[----:B------:R-:W3:Y:S01]  /*96f0*/  LDL R5, [R1+0x718] ;  /* 0x0007180001057983 */ /* 0x000ee20000100800 */
[----:B----4-:R-:W-:-:S02]  /*9700*/  PRMT R20, RZ, 0x7610, R20 ;  /* 0x00007610ff147816 */ /* 0x010fc40000000014 */
[----:B---3--:R-:W-:-:S04]  /*9710*/  @P3 LOP3.LUT R5, R5, R4, RZ, 0x3c, !PT ;  /* 0x0000000405053212 */ /* 0x008fc800078e3cff */
        /* <DEDUP_REMOVED lines=216> */
[----:B------:R0:W4:Y:S04]  /*a4a0*/  @P1 LDG.E.U16 R24, desc[UR8][R4.64] ;  /* 0x0000000804181981 */ /* 0x000128000c1e1500 */
[----:B------:R-:W0:Y:S04]  /*a4b0*/  LDL R4, [R1+0x65c] ;  /* 0x00065c0001047983 */ /* 0x000e280000100800 */
[----:B------:R-:W0:Y:S01]  /*a4c0*/  LDL R5, [R1+0x660] ;  /* 0x0006600001057983 */ /* 0x000e220000100800 */
[----:B------:R-:W-:Y:S02]  /*a4d0*/  ISETP.GT.AND P2, PT, R3, 0x3a, PT ;  /* 0x0000003a0300780c */ /* 0x000fe40003f44270 */
[----:B------:R-:W-:-:S11]  /*a4e0*/  PRMT R16, RZ, 0x7610, R16 ;  /* 0x00007610ff107816 */ /* 0x000fd60000000010 */
[----:B0-----:R-:W-:-:S04]  /*a4f0*/  @P2 LOP3.LUT R5, R5, R4, RZ, 0x3c, !PT ;  /* 0x0000000405052212 */ /* 0x001fc800078e3cff */
[----:B------:R-:W-:-:S04]  /*a500*/  @P2 LOP3.LUT R4, R5, R4, RZ, 0x3c, !PT ;  /* 0x0000000405042212 */ /* 0x000fc800078e3cff */
[----:B------:R-:W-:-:S05]  /*a510*/  @P2 LOP3.LUT R5, R5, R4, RZ, 0x3c, !PT ;  /* 0x0000000405052212 */ /* 0x000fca00078e3cff */
[----:B------:R-:W2:Y:S04]  /*a520*/  @P2 LDG.E.U16 R16, desc[UR8][R4.64] ;  /* 0x0000000804102981 */ /* 0x000ea8000c1e1500 */
[----:B----4-:R-:W-:Y:S04]  /*a530*/  STL [R1+0xea0], R24 ;  /* 0x000ea01801007387 */ /* 0x010fe80000100800 */
[----:B------:R-:W-:Y:S01]  /*a540*/  STL [R1+0xebc], R24 ;  /* 0x000ebc1801007387 */ /* 0x000fe20000100800 */
        /* <DEDUP_REMOVED lines=47> */
[----:B------:R-:W3:Y:S04]  /*a840*/  @P3 LDG.E.U16 R6, desc[UR8][R4.64] ;  /* 0x0000000804063981 */ /* 0x000ee8000c1e1500 */
[----:B--2---:R0:W-:Y:S04]  /*a850*/  STL [R1+0x204], R7 ;  /* 0x0002040701007387 */ /* 0x0041e80000100800 */
[----:B0-----:R-:W2:Y:S04]  /*a860*/  LDL R7, [R1+0x620] ;  /* 0x0006200001077983 */ /* 0x001ea80000100800 */
[----:B---3--:R0:W-:Y:S04]  /*a870*/  STL [R1+0x200], R6 ;  /* 0x0002000601007387 */ /* 0x0081e80000100800 */
[----:B0-----:R-:W3:Y:S04]  /*a880*/  LDL.LU R6, [R1+0xfa0] ;  /* 0x000fa00001067983 */ /* 0x001ee80000300800 */
[----:B------:R-:W2:Y:S04]  /*a890*/  LDL R4, [R1+0x62c] ;  /* 0x00062c0001047983 */ /* 0x000ea80000100800 */
[----:B------:R-:W2:Y:S01]  /*a8a0*/  LDL R5, [R1+0x630] ;  /* 0x0006300001057983 */ /* 0x000ea20000100800 */
[----:B------:R-:W-:-:S02]  /*a8b0*/  ISETP.GT.AND P0, PT, R3, 0x40, PT ;  /* 0x000000400300780c */ /* 0x000fc40003f04270 */
[----:B------:R-:W-:-:S11]  /*a8c0*/  PRMT R16, RZ, 0x7610, R16 ;  /* 0x00007610ff107816 */ /* 0x000fd60000000010 */
[----:B--2---:R-:W-:-:S04]  /*a8d0*/  @P0 LOP3.LUT R5, R5, R4, RZ, 0x3c, !PT ;  /* 0x0000000405050212 */ /* 0x004fc800078e3cff */
[----:B------:R-:W-:-:S04]  /*a8e0*/  @P0 LOP3.LUT R4, R5, R4, RZ, 0x3c, !PT ;  /* 0x0000000405040212 */ /* 0x000fc800078e3cff */
[----:B------:R-:W-:-:S05]  /*a8f0*/  @P0 LOP3.LUT R5, R5, R4, RZ, 0x3c, !PT ;  /* 0x0000000405050212 */ /* 0x000fca00078e3cff */
[----:B------:R0:W2:Y:S04]  /*a900*/  @P0 LDG.E.U16 R16, desc[UR8][R4.64] ;  /* 0x0000000804100981 */ /* 0x0000a8000c1e1500 */
[----:B------:R-:W0:Y:S04]  /*a910*/  LDL R4, [R1+0x624] ;  /* 0x0006240001047983 */ /* 0x000e280000100800 */
[----:B------:R-:W0:Y:S01]  /*a920*/  LDL R5, [R1+0x628] ;  /* 0x0006280001057983 */ /* 0x000e220000100800 */
[----:B------:R-:W-:Y:S02]  /*a930*/  ISETP.GT.AND P1, PT, R3, 0x41, PT ;  /* 0x000000410300780c */ /* 0x000fe40003f24270 */
[----:B----4-:R-:W-:-:S11]  /*a940*/  PRMT R23, RZ, 0x7610, R23 ;  /* 0x00007610ff177816 */ /* 0x010fd60000000017 */
[----:B0-----:R-:W-:-:S04]  /*a950*/  @P1 LOP3.LUT R5, R5, R4, RZ, 0x3c, !PT ;  /* 0x0000000405051212 */ /* 0x001fc800078e3cff */
[----:B------:R-:W-:-:S04]  /*a960*/  @P1 LOP3.LUT R4, R5, R4, RZ, 0x3c, !PT ;  /* 0x0000000405041212 */ /* 0x000fc800078e3cff */
[----:B------:R-:W-:-:S05]  /*a970*/  @P1 LOP3.LUT R5, R5, R4, RZ, 0x3c, !PT ;  /* 0x0000000405051212 */ /* 0x000fca00078e3cff */
[----:B------:R0:W4:Y:S04]  /*a980*/  @P1 LDG.E.U16 R23, desc[UR8][R4.64] ;  /* 0x0000000804171981 */ /* 0x000128000c1e1500 */
[----:B------:R-:W2:Y:S01]  /*a990*/  LDL R5, [R1+0x61c] ;  /* 0x00061c0001057983 */ /* 0x000ea20000100800 */
[----:B------:R-:W-:Y:S02]  /*a9a0*/  ISETP.GT.AND P2, PT, R3, 0x42, PT ;  /* 0x000000420300780c */ /* 0x000fe40003f44270 */
[----:B---3--:R-:W-:-:S11]  /*a9b0*/  PRMT R6, RZ, 0x7610, R6 ;  /* 0x00007610ff067816 */ /* 0x008fd60000000006 */
[----:B0-----:R-:W-:Y:S01]  /*a9c0*/  @P2 IMAD.MOV.U32 R4, RZ, RZ, R7 ;  /* 0x000000ffff042224 */ /* 0x001fe200078e0007 */
[----:B----4-:R-:W-:Y:S04]  /*a9d0*/  STL [R1+0xea4], R23 ;  /* 0x000ea41701007387 */ /* 0x010fe80000100800 */
[----:B------:R-:W-:Y:S01]  /*a9e0*/  STL [R1+0xea8], R23 ;  /* 0x000ea81701007387 */ /* 0x000fe20000100800 */
[----:B------:R-:W-:Y:S02]  /*a9f0*/  ISETP.GT.AND P3, PT, R3, 0x43, PT ;  /* 0x000000430300780c */ /* 0x000fe40003f64270 */
[----:B------:R-:W-:Y:S01]  /*aa00*/  PRMT R21, RZ, 0x7610, R21 ;  /* 0x00007610ff157816 */ /* 0x000fe20000000015 */
[----:B------:R-:W3:Y:S04]  /*aa10*/  LDL R7, [R1+0x5f4] ;  /* 0x0005f40001077983 */ /* 0x000ee80000100800 */
[----:B--2---:R0:W2:Y:S04]  /*aa20*/  @P2 LDG.E.U16 R6, desc[UR8][R4.64] ;  /* 0x0000000804062981 */ /* 0x0040a8000c1e1500 */
[----:B------:R-:W0:Y:S04]  /*aa30*/  LDL R4, [R1+0x614] ;  /* 0x0006140001047983 */ /* 0x000e280000100800 */
[----:B------:R-:W0:Y:S02]  /*aa40*/  LDL R5, [R1+0x618] ;  /* 0x0006180001057983 */ /* 0x000e240000100800 */
[----:B0-----:R-:W-:-:S04]  /*aa50*/  @P3 LOP3.LUT R5, R5, R4, RZ, 0x3c, !PT ;  /* 0x0000000405053212 */ /* 0x001fc800078e3cff */
[----:B------:R-:W-:-:S04]  /*aa60*/  @P3 LOP3.LUT R4, R5, R4, RZ, 0x3c, !PT ;  /* 0x0000000405043212 */ /* 0x000fc800078e3cff */
[----:B------:R-:W-:-:S05]  /*aa70*/  @P3 LOP3.LUT R5, R5, R4, RZ, 0x3c, !PT ;  /* 0x0000000405053212 */ /* 0x000fca00078e3cff */
[----:B------:R-:W4:Y:S04]  /*aa80*/  @P3 LDG.E.U16 R21, desc[UR8][R4.64] ;  /* 0x0000000804153981 */ /* 0x000f28000c1e1500 */
[----:B--2---:R0:W-:Y:S04]  /*aa90*/  STL [R1+0x1b0], R6 ;  /* 0x0001b00601007387 */ /* 0x0041e80000100800 */
[----:B0-----:R-:W3:Y:S04]  /*aaa0*/  LDL R6, [R1+0x5f8] ;  /* 0x0005f80001067983 */ /* 0x001ee80000100800 */
[----:B----4-:R0:W-:Y:S04]  /*aab0*/  STL [R1+0x1f8], R21 ;  /* 0x0001f81501007387 */ /* 0x0101e80000100800 */
[----:B0-----:R-:W2:Y:S04]  /*aac0*/  LDL.LU R21, [R1+0xf9c] ;  /* 0x000f9c0001157983 */ /* 0x001ea80000300800 */
[----:B------:R-:W4:Y:S04]  /*aad0*/  LDL R4, [R1+0x60c] ;  /* 0x00060c0001047983 */ /* 0x000f280000100800 */
[----:B------:R-:W4:Y:S01]  /*aae0*/  LDL R5, [R1+0x610] ;  /* 0x0006100001057983 */ /* 0x000f220000100800 */
[----:B------:R-:W-:-:S02]  /*aaf0*/  ISETP.GT.AND P0, PT, R3, 0x44, PT ;  /* 0x000000440300780c */ /* 0x000fc40003f04270 */
[----:B------:R-:W-:-:S11]  /*ab00*/  PRMT R13, RZ, 0x7610, R13 ;  /* 0x00007610ff0d7816 */ /* 0x000fd6000000000d */
[----:B----4-:R-:W-:-:S04]  /*ab10*/  @P0 LOP3.LUT R5, R5, R4, RZ, 0x3c, !PT ;  /* 0x0000000405050212 */ /* 0x010fc800078e3cff */
[----:B------:R-:W-:-:S04]  /*ab20*/  @P0 LOP3.LUT R4, R5, R4, RZ, 0x3c, !PT ;  /* 0x0000000405040212 */ /* 0x000fc800078e3cff */
[----:B------:R-:W-:-:S05]  /*ab30*/  @P0 LOP3.LUT R5, R5, R4, RZ, 0x3c, !PT ;  /* 0x0000000405050212 */ /* 0x000fca00078e3cff */
[----:B------:R-:W4:Y:S01]  /*ab40*/  @P0 LDG.E.U16 R13, desc[UR8][R4.64] ;  /* 0x00000008040d0981 */ /* 0x000f22000c1e1500 */
[----:B------:R-:W-:-:S03]  /*ab50*/  ISETP.GT.AND P1, PT, R3, 0x45, PT ;  /* 0x000000450300780c */ /* 0x000fc60003f24270 */
[----:B----4-:R0:W-:Y:S04]  /*ab60*/  STL [R1+0x1f4], R13 ;  /* 0x0001f40d01007387 */ /* 0x0101e80000100800 */
[----:B0-----:R-:W4:Y:S04]  /*ab70*/  LDL.LU R13, [R1+0xf98] ;  /* 0x000f9800010d7983 */ /* 0x001f280000300800 */
[----:B------:R-:W3:Y:S04]  /*ab80*/  LDL R4, [R1+0x604] ;  /* 0x0006040001047983 */ /* 0x000ee80000100800 */
[----:B------:R-:W3:Y:S01]  /*ab90*/  LDL R5, [R1+0x608] ;  /* 0x0006080001057983 */ /* 0x000ee20000100800 */
[----:B--2---:R-:W-:-:S02]  /*aba0*/  PRMT R21, RZ, 0x7610, R21 ;  /* 0x00007610ff157816 */ /* 0x004fc40000000015 */
[----:B---3--:R-:W-:-:S04]  /*abb0*/  @P1 LOP3.LUT R5, R5, R4, RZ, 0x3c, !PT ;  /* 0x0000000405051212 */ /* 0x008fc800078e3cff */
        /* <DEDUP_REMOVED lines=8> */
[----:B------:R-:W-:-:S02]  /*ac40*/  ISETP.GT.AND P3, PT, R3, 0x47, PT ;  /* 0x000000470300780c */ /* 0x000fc40003f64270 */
[----:B----4-:R-:W-:Y:S02]  /*ac50*/  PRMT R13, RZ, 0x7610, R13 ;  /* 0x00007610ff0d7816 */ /* 0x010fe4000000000d */
[----:B---3--:R-:W-:-:S04]  /*ac60*/  @P2 LOP3.LUT R5, R5, R4, RZ, 0x3c, !PT ;  /* 0x0000000405052212 */ /* 0x008fc800078e3cff */
[C---:B------:R-:W-:Y:S02]  /*ac70*/  @P2 LOP3.LUT R4, R5.reuse, R4, RZ, 0x3c, !PT ;  /* 0x0000000405042212 */ /* 0x040fe400078e3cff */
[----:B--2---:R-:W-:Y:S02]  /*ac80*/  PRMT R21, RZ, 0x7610, R21 ;  /* 0x00007610ff157816 */ /* 0x004fe40000000015 */
[----:B------:R-:W-:-:S04]  /*ac90*/  @P2 LOP3.LUT R5, R5, R4, RZ, 0x3c, !PT ;  /* 0x0000000405052212 */ /* 0x000fc800078e3cff */
[----:B------:R-:W2:Y:S04]  /*aca0*/  @P3 LDG.E.U16 R21, desc[UR8][R6.64] ;  /* 0x0000000806153981 */ /* 0x000ea8000c1e1500 */
[----:B------:R-:W3:Y:S01]  /*acb0*/  @P2 LDG.E.U16 R13, desc[UR8][R4.64] ;  /* 0x00000008040d2981 */ /* 0x000ee2000c1e1500 */
[----:B------:R-:W-:-:S03]  /*acc0*/  ISETP.GT.AND P0, PT, R3, 0x48, PT ;  /* 0x000000480300780c */ /* 0x000fc60003f04270 */
[----:B---3--:R0:W-:Y:S04]  /*acd0*/  STL [R1+0x1ec], R13 ;  /* 0x0001ec0d01007387 */ /* 0x0081e80000100800 */
[----:B0-----:R-:W3:Y:S04]  /*ace0*/  LDL.LU R13, [R1+0xf90] ;  /* 0x000f9000010d7983 */ /* 0x001ee80000300800 */
        /* <DEDUP_REMOVED lines=16> */
[----:B------:R0:W2:Y:S04]  /*adf0*/  @P1 LDG.E.U16 R21, desc[UR8][R6.64] ;  /* 0x0000000806151981 */ /* 0x0000a8000c1e1500 */
        /* <DEDUP_REMOVED lines=8> */
[----:B--2---:R-:W-:Y:S04]  /*ae80*/  STL [R1+0xeac], R21 ;  /* 0x000eac1501007387 */ /* 0x004fe80000100800 */
[----:B------:R-:W-:Y:S01]  /*ae90*/  STL [R1+0xeb0], R21 ;  /* 0x000eb01501007387 */ /* 0x000fe20000100800 */
[----:B------:R-:W-:-:S03]  /*aea0*/  ISETP.GT.AND P3, PT, R3, 0x4b, PT ;  /* 0x0000004b0300780c */ /* 0x000fc60003f64270 */
[----:B---3--:R0:W-:Y:S04]  /*aeb0*/  STL [R1+0x198], R13 ;  /* 0x0001980d01007387 */ /* 0x0081e80000100800 */
[----:B0-----:R-:W2:Y:S04]  /*aec0*/  LDL.LU R13, [R1+0xf88] ;  /* 0x000f8800010d7983 */ /* 0x001ea80000300800 */
[----:B------:R-:W3:Y:S04]  /*aed0*/  LDL R6, [R1+0x5d4] ;  /* 0x0005d40001067983 */ /* 0x000ee80000100800 */
[----:B------:R-:W3:Y:S01]  /*aee0*/  LDL R7, [R1+0x5d8] ;  /* 0x0005d80001077983 */ /* 0x000ee20000100800 */
[----:B------:R-:W-:-:S02]  /*aef0*/  PRMT R19, RZ, 0x7610, R19 ;  /* 0x00007610ff137816 */ /* 0x000fc40000000013 */
[----:B---3--:R-:W-:-:S04]  /*af00*/  @P3 LOP3.LUT R7, R7, R6, RZ, 0x3c, !PT ;  /* 0x0000000607073212 */ /* 0x008fc800078e3cff */
[----:B------:R-:W-:-:S04]  /*af10*/  @P3 LOP3.LUT R6, R7, R6, RZ, 0x3c, !PT ;  /* 0x0000000607063212 */ /* 0x000fc800078e3cff */
[----:B------:R-:W-:-:S05]  /*af20*/  @P3 LOP3.LUT R7, R7, R6, RZ, 0x3c, !PT ;  /* 0x0000000607073212 */ /* 0x000fca00078e3cff */
[----:B------:R-:W3:Y:S01]  /*af30*/  @P3 LDG.E.U16 R19, desc[UR8][R6.64] ;  /* 0x0000000806133981 */ /* 0x000ee2000c1e1500 */
[----:B------:R-:W-:-:S03]  /*af40*/  ISETP.GT.AND P0, PT, R3, 0x4c, PT ;  /* 0x0000004c0300780c */ /* 0x000fc60003f04270 */
[----:B---3--:R0:W-:Y:S04]  /*af50*/  STL [R1+0x1e0], R19 ;  /* 0x0001e01301007387 */ /* 0x0081e80000100800 */
[----:B0-----:R-:W3:Y:S04]  /*af60*/  LDL.LU R19, [R1+0xf84] ;  /* 0x000f840001137983 */ /* 0x001ee80000300800 */
        /* <DEDUP_REMOVED lines=63> */
[----:B---3--:R-:W-:Y:S04]  /*b360*/  STL [R1+0xeb4], R19 ;  /* 0x000eb41301007387 */ /* 0x008fe80000100800 */
[----:B------:R-:W-:Y:S01]  /*b370*/  STL [R1+0xeb8], R19 ;  /* 0x000eb81301007387 */ /* 0x000fe20000100800 */
        /* <DEDUP_REMOVED lines=153> */
[----:B------:R-:W2:Y:S01]  /*bd10*/  @P2 LDG.E.U16 R9, desc[UR8][R6.64] ;  /* 0x0000000806092981 */ /* 0x000ea2000c1e1500 */
[----:B------:R-:W-:-:S03]  /*bd20*/  ISETP.GT.AND P4, PT, R3, 0x63, PT ;  /* 0x000000630300780c */ /* 0x000fc60003f84270 */
[----:B--2---:R0:W-:Y:S04]  /*bd30*/  STL [R1+0x164], R9 ;  /* 0x0001640901007387 */ /* 0x0041e80000100800 */
[----:B0-----:R-:W2:Y:S04]  /*bd40*/  LDL.LU R9, [R1+0xf40] ;  /* 0x000f400001097983 */ /* 0x001ea80000300800 */
[----:B------:R-:W2:Y:S04]  /*bd50*/  LDL R6, [R1+0x514] ;  /* 0x0005140001067983 */ /* 0x000ea80000100800 */
[----:B------:R-:W2:Y:S01]  /*bd60*/  LDL R7, [R1+0x518] ;  /* 0x0005180001077983 */ /* 0x000ea20000100800 */
[----:B------:R-:W-:-:S02]  /*bd70*/  PRMT R10, RZ, 0x7610, R10 ;  /* 0x00007610ff0a7816 */ /* 0x000fc4000000000a */
        /* <DEDUP_REMOVED lines=32> */
[----:B---3--:R-:W-:Y:S01]  /*bf80*/  STL [R1+0xe98], R27 ;  /* 0x000e981b01007387 */ /* 0x008fe20000100800 */
        /* <DEDUP_REMOVED lines=13> */
[----:B------:R-:W2:Y:S04]  /*c060*/  LDL R6, [R1+0x4ec] ;  /* 0x0004ec0001067983 */ /* 0x000ea80000100800 */
[----:B------:R-:W2:Y:S01]  /*c070*/  LDL R7, [R1+0x4f0] ;  /* 0x0004f00001077983 */ /* 0x000ea20000100800 */
[----:B------:R-:W-:-:S02]  /*c080*/  PRMT R10, RZ, 0x7610, R10 ;  /* 0x00007610ff0a7816 */ /* 0x000fc4000000000a */
        /* <DEDUP_REMOVED lines=99> */
[----:B-1----:R-:W-:-:S11]  /*c6c0*/  PRMT R2, RZ, 0x7610, R2 ;  /* 0x00007610ff027816 */ /* 0x002fd60000000002 */
[----:B0-----:R-:W-:-:S04]  /*c6d0*/  @P0 LOP3.LUT R7, R7, R6, RZ, 0x3c, !PT ;  /* 0x0000000607070212 */ /* 0x001fc800078e3cff */
        /* <DEDUP_REMOVED lines=41> */
[----:B---3--:R0:W-:Y:S04]  /*c970*/  STL [R1+0x144], R25 ;  /* 0x0001441901007387 */ /* 0x0081e80000100800 */
[----:B0-----:R-:W3:Y:S04]  /*c980*/  LDL R25, [R1+0x458] ;  /* 0x0004580001197983 */ /* 0x001ee80000100800 */
[----:B--2---:R0:W-:Y:S04]  /*c990*/  STL [R1+0x140], R2 ;  /* 0x0001400201007387 */ /* 0x0041e80000100800 */
[----:B0-----:R-:W2:Y:S04]  /*c9a0*/  LDL.LU R2, [R1+0xf08] ;  /* 0x000f080001027983 */ /* 0x001ea80000300800 */
[----:B------:R-:W3:Y:S04]  /*c9b0*/  LDL R6, [R1+0x474] ;  /* 0x0004740001067983 */ /* 0x000ee80000100800 */
[----:B------:R-:W3:Y:S01]  /*c9c0*/  LDL R7, [R1+0x478] ;  /* 0x0004780001077983 */ /* 0x000ee20000100800 */
[----:B------:R-:W-:-:S02]  /*c9d0*/  ISETP.GT.AND P1, PT, R3, 0x77, PT ;  /* 0x000000770300780c */ /* 0x000fc40003f24270 */
[----:B--2---:R-:W-:-:S11]  /*c9e0*/  PRMT R2, RZ, 0x7610, R2 ;  /* 0x00007610ff027816 */ /* 0x004fd60000000002 */
        /* <DEDUP_REMOVED lines=21> */
[----:B------:R-:W3:Y:S01]  /*cb40*/  @P1 LDG.E.U16 R28, desc[UR8][R6.64] ;  /* 0x00000008061c1981 */ /* 0x000ee2000c1e1500 */
[----:B------:R-:W-:-:S03]  /*cb50*/  ISETP.GT.AND P0, PT, R3, 0x7b, PT ;  /* 0x0000007b0300780c */ /* 0x000fc60003f04270 */
[----:B---3--:R0:W-:Y:S04]  /*cb60*/  STL [R1+0xcc], R28 ;  /* 0x0000cc1c01007387 */ /* 0x0081e80000100800 */
[----:B0-----:R-:W3:Y:S04]  /*cb70*/  LDL.LU R28, [R1+0xf00] ;  /* 0x000f0000011c7983 */ /* 0x001ee80000300800 */
[----:B------:R-:W2:Y:S02]  /*cb80*/  LDL R7, [R1+0x454] ;  /* 0x0004540001077983 */ /* 0x000ea40000100800 */
[----:B------:R-:W-:-:S02]  /*cb90*/  @P0 IMAD.MOV.U32 R6, RZ, RZ, R25 ;  /* 0x000000ffff060224 */ /* 0x000fc400078e0019 */
[----:B------:R-:W4:Y:S01]  /*cba0*/  LDL R25, [R1+0x438] ;  /* 0x0004380001197983 */ /* 0x000f220000100800 */
[----:B---3--:R-:W-:-:S06]  /*cbb0*/  PRMT R28, RZ, 0x7610, R28 ;  /* 0x00007610ff1c7816 */ /* 0x008fcc000000001c */
[----:B--2---:R-:W2:Y:S01]  /*cbc0*/  @P0 LDG.E.U16 R28, desc[UR8][R6.64] ;  /* 0x00000008061c0981 */ /* 0x004ea2000c1e1500 */
        /* <DEDUP_REMOVED lines=26> */
[----:B---3--:R0:W-:Y:S02]  /*cd70*/  STL [R1+0x12c], R26 ;  /* 0x00012c1a01007387 */ /* 0x0081e40000100800 */
[----:B0-----:R-:W0:Y:S02]  /*cd80*/  S2R R26, SR_TID.X ;  /* 0x00000000001a7919 */ /* 0x001e240000002100 */
[----:B--2---:R1:W-:Y:S04]  /*cd90*/  STL [R1+0x128], R28 ;  /* 0x0001281c01007387 */ /* 0x0043e80000100800 */
[----:B-1----:R-:W2:Y:S04]  /*cda0*/  LDL.LU R28, [R1+0xef8] ;  /* 0x000ef800011c7983 */ /* 0x002ea80000300800 */
[----:B------:R-:W3:Y:S01]  /*cdb0*/  LDL R7, [R1+0x434] ;  /* 0x0004340001077983 */ /* 0x000ee20000100800 */
[----:B------:R-:W-:-:S02]  /*cdc0*/  ISETP.GT.AND P0, PT, R3, 0x7f, PT ;  /* 0x0000007f0300780c */ /* 0x000fc40003f04270 */
[----:B0-----:R-:W-:-:S04]  /*cdd0*/  LOP3.LUT R26, R26, 0x3f, RZ, 0xc0, !PT ;  /* 0x0000003f1a1a7812 */ /* 0x001fc800078ec0ff */
[----:B------:R-:W-:Y:S02]  /*cde0*/  LOP3.LUT R6, R26, 0x40, RZ, 0xfc, !PT ;  /* 0x000000401a067812 */ /* 0x000fe400078efcff */
[----:B------:R-:W3:Y:S02]  /*cdf0*/  LDL.LU R26, [R1+0x1c] ;  /* 0x00001c00011a7983 */ /* 0x000ee40000300800 */
[----:B------:R-:W-:-:S03]  /*ce00*/  ISETP.GE.AND P1, PT, R6, R3, PT ;  /* 0x000000030600720c */ /* 0x000fc60003f26270 */
[----:B----4-:R-:W-:Y:S02]  /*ce10*/  @P0 IMAD.MOV.U32 R6, RZ, RZ, R25 ;  /* 0x000000ffff060224 */ /* 0x010fe400078e0019 */
[----:B------:R-:W4:Y:S01]  /*ce20*/  LDL.LU R25, [R1+0x14] ;  /* 0x0000140001197983 */ /* 0x000f220000300800 */
[----:B--2---:R-:W-:-:S06]  /*ce30*/  PRMT R28, RZ, 0x7610, R28 ;  /* 0x00007610ff1c7816 */ /* 0x004fcc000000001c */
[----:B---3--:R-:W2:Y:S01]  /*ce40*/  @P0 LDG.E.U16 R28, desc[UR8][R6.64] ;  /* 0x00000008061c0981 */ /* 0x008ea2000c1e1500 */
[----:B------:R-:W-:Y:S06]  /*ce50*/  BAR.SYNC.DEFER_BLOCKING 0x0 ;  /* 0x0000000000007b1d */ /* 0x000fec0000010000 */
[----:B--2---:R0:W-:Y:S04]  /*ce60*/  STL [R1+0x124], R28 ;  /* 0x0001241c01007387 */ /* 0x0041e80000100800 */
[----:B0-----:R-:W2:Y:S04]  /*ce70*/  LDL.LU R28, [R1+0xef4] ;  /* 0x000ef400011c7983 */ /* 0x001ea80000300800 */
[----:B------:R-:W3:Y:S04]  /*ce80*/  LDL R6, [R1+0x424] ;  /* 0x0004240001067983 */ /* 0x000ee80000100800 */
[----:B------:R-:W3:Y:S01]  /*ce90*/  LDL R7, [R1+0x428] ;  /* 0x0004280001077983 */ /* 0x000ee20000100800 */
[----:B--2---:R-:W-:-:S02]  /*cea0*/  PRMT R28, RZ, 0x7610, R28 ;  /* 0x00007610ff1c7816 */ /* 0x004fc4000000001c */
[----:B---3--:R-:W-:-:S04]  /*ceb0*/  @!P1 LOP3.LUT R7, R7, R6, RZ, 0x3c, !PT ;  /* 0x0000000607079212 */ /* 0x008fc800078e3cff */
[----:B------:R-:W-:-:S04]  /*cec0*/  @!P1 LOP3.LUT R6, R7, R6, RZ, 0x3c, !PT ;  /* 0x0000000607069212 */ /* 0x000fc800078e3cff */
[----:B------:R-:W-:-:S05]  /*ced0*/  @!P1 LOP3.LUT R7, R7, R6, RZ, 0x3c, !PT ;  /* 0x0000000607079212 */ /* 0x000fca00078e3cff */
[----:B------:R-:W2:Y:S04]  /*cee0*/  @!P1 LDG.E.U16 R28, desc[UR8][R6.64] ;  /* 0x00000008061c9981 */ /* 0x000ea8000c1e1500 */
        /* <DEDUP_REMOVED lines=46> */
[----:B------:R-:W2:Y:S04]  /*d1d0*/  LDL R6, [R1+0x3c4] ;  /* 0x0003c40001067983 */ /* 0x000ea80000100800 */
[----:B------:R-:W2:Y:S01]  /*d1e0*/  LDL R7, [R1+0x3c8] ;  /* 0x0003c80001077983 */ /* 0x000ea20000100800 */
[----:B------:R-:W-:Y:S01]  /*d1f0*/  PRMT R0, RZ, 0x7610, R0 ;  /* 0x00007610ff007816 */ /* 0x000fe20000000000 */
[----:B0-----:R-:W0:Y:S01]  /*d200*/  S2R R28, SR_TID.X ;  /* 0x00000000001c7919 */ /* 0x001e220000002100 */
[----:B--2---:R-:W-:-:S04]  /*d210*/  @!P1 LOP3.LUT R7, R7, R6, RZ, 0x3c, !PT ;  /* 0x0000000607079212 */ /* 0x004fc800078e3cff */
[----:B------:R-:W-:-:S04]  /*d220*/  @!P1 LOP3.LUT R6, R7, R6, RZ, 0x3c, !PT ;  /* 0x0000000607069212 */ /* 0x000fc800078e3cff */
[----:B------:R-:W-:-:S05]  /*d230*/  @!P1 LOP3.LUT R7, R7, R6, RZ, 0x3c, !PT ;  /* 0x0000000607079212 */ /* 0x000fca00078e3cff */
[----:B------:R1:W2:Y:S04]  /*d240*/  @!P1 LDG.E.U16 R0, desc[UR8][R6.64] ;  /* 0x0000000806009981 */ /* 0x0002a8000c1e1500 */
[----:B------:R-:W1:Y:S04]  /*d250*/  LDL R6, [R1+0x3b4] ;  /* 0x0003b40001067983 */ /* 0x000e680000100800 */
[----:B------:R-:W1:Y:S01]  /*d260*/  LDL R7, [R1+0x3b8] ;  /* 0x0003b80001077983 */ /* 0x000e620000100800 */
[----:B0-----:R-:W-:-:S05]  /*d270*/  LOP3.LUT R28, R28, 0x3f, RZ, 0xc0, !PT ;  /* 0x0000003f1c1c7812 */ /* 0x001fca00078ec0ff */
[----:B------:R-:W-:-:S05]  /*d280*/  IMAD.SHL.U32 R28, R28, 0x2, RZ ;  /* 0x000000021c1c7824 */ /* 0x000fca00078e00ff */
[----:B------:R0:W-:Y:S02]  /*d290*/  STS.U16 [R28+UR5], R26 ;  /* 0x0000001a1c007988 */ /* 0x0001e40008000405 */
[----:B0-----:R-:W-:Y:S02]  /*d2a0*/  PRMT R28, RZ, 0x7610, R28 ;  /* 0x00007610ff1c7816 */ /* 0x001fe4000000001c */
[----:B-1----:R-:W-:-:S04]  /*d2b0*/  @!P1 LOP3.LUT R7, R7, R6, RZ, 0x3c, !PT ;  /* 0x0000000607079212 */ /* 0x002fc800078e3cff */
[----:B------:R-:W-:-:S04]  /*d2c0*/  @!P1 LOP3.LUT R6, R7, R6, RZ, 0x3c, !PT ;  /* 0x0000000607069212 */ /* 0x000fc800078e3cff */
[----:B------:R-:W-:-:S05]  /*d2d0*/  @!P1 LOP3.LUT R7, R7, R6, RZ, 0x3c, !PT ;  /* 0x0000000607079212 */ /* 0x000fca00078e3cff */
[----:B------:R-:W3:Y:S04]  /*d2e0*/  @!P1 LDG.E.U16 R28, desc[UR8][R6.64] ;  /* 0x00000008061c9981 */ /* 0x000ee8000c1e1500 */
[----:B--2---:R-:W-:Y:S04]  /*d2f0*/  STL [R1+0xe3c], R0 ;  /* 0x000e3c0001007387 */ /* 0x004fe80000100800 */
[----:B------:R-:W2:Y:S04]  /*d300*/  LDL.LU R26, [R1+0xedc] ;  /* 0x000edc00011a7983 */ /* 0x000ea80000300800 */
[----:B---3--:R0:W-:Y:S04]  /*d310*/  STL [R1+0xd0], R28 ;  /* 0x0000d01c01007387 */ /* 0x0081e80000100800 */
[----:B------:R-:W3:Y:S04]  /*d320*/  LDL R6, [R1+0x3a4] ;  /* 0x0003a40001067983 */ /* 0x000ee80000100800 */
[----:B------:R-:W3:Y:S01]  /*d330*/  LDL R7, [R1+0x3a8] ;  /* 0x0003a80001077983 */ /* 0x000ee20000100800 */
[----:B0-----:R-:W0:Y:S02]  /*d340*/  S2R R28, SR_TID.X ;  /* 0x00000000001c7919 */ /* 0x001e240000002100 */
[----:B0-----:R-:W-:-:S05]  /*d350*/  LOP3.LUT R28, R28, 0x3f, RZ, 0xc0, !PT ;  /* 0x0000003f1c1c7812 */ /* 0x001fca00078ec0ff */
[----:B------:R-:W-:-:S05]  /*d360*/  IMAD.SHL.U32 R28, R28, 0x2, RZ ;  /* 0x000000021c1c7824 */ /* 0x000fca00078e00ff */
[----:B----4-:R0:W-:Y:S02]  /*d370*/  STS.U16 [R28+UR5+0x400], R25 ;  /* 0x000400191c007988 */ /* 0x0101e40008000405 */
[----:B0-----:R-:W-:Y:S02]  /*d380*/  PRMT R28, RZ, 0x7610, R28 ;  /* 0x00007610ff1c7816 */ /* 0x001fe4000000001c */
[----:B------:R-:W4:Y:S01]  /*d390*/  LDL.LU R25, [R1+0xed8] ;  /* 0x000ed80001197983 */ /* 0x000f220000300800 */
[----:B---3--:R-:W-:-:S04]  /*d3a0*/  @!P1 LOP3.LUT R7, R7, R6, RZ, 0x3c, !PT ;  /* 0x0000000607079212 */ /* 0x008fc800078e3cff */
[----:B------:R-:W-:-:S04]  /*d3b0*/  @!P1 LOP3.LUT R6, R7, R6, RZ, 0x3c, !PT ;  /* 0x0000000607069212 */ /* 0x000fc800078e3cff */
[----:B------:R-:W-:-:S05]  /*d3c0*/  @!P1 LOP3.LUT R7, R7, R6, RZ, 0x3c, !PT ;  /* 0x0000000607079212 */ /* 0x000fca00078e3cff */
[----:B------:R-:W3:Y:S04]  /*d3d0*/  @!P1 LDG.E.U16 R28, desc[UR8][R6.64] ;  /* 0x00000008061c9981 */ /* 0x000ee8000c1e1500 */
        /* <DEDUP_REMOVED lines=19> */
[----:B--2---:R0:W-:Y:S02]  /*d510*/  STS.U16 [R28+UR5+0xc00], R26 ;  /* 0x000c001a1c007988 */ /* 0x0041e40008000405 */
[----:B0-----:R-:W-:Y:S02]  /*d520*/  PRMT R28, RZ, 0x7610, R28 ;  /* 0x00007610ff1c7816 */ /* 0x001fe4000000001c */
[----:B------:R-:W2:Y:S01]  /*d530*/  LDL.LU R26, [R1+0xed0] ;  /* 0x000ed000011a7983 */ /* 0x000ea20000300800 */
        /* <DEDUP_REMOVED lines=10> */
[----:B------:R0:W-:Y:S02]  /*d5e0*/  STS.U16 [R28+UR5+0x1000], R29 ;  /* 0x0010001d1c007988 */ /* 0x0001e40008000405 */
[----:B0-----:R-:W-:Y:S02]  /*d5f0*/  PRMT R28, RZ, 0x7610, R28 ;  /* 0x00007610ff1c7816 */ /* 0x001fe4000000001c */
        /* <DEDUP_REMOVED lines=31> */
[----:B------:R-:W-:-:S02]  /*d7f0*/  PRMT R17, RZ, 0x7610, R17 ;  /* 0x00007610ff117816 */ /* 0x000fc40000000011 */
[----:B---3--:R-:W-:-:S04]  /*d800*/  @!P1 LOP3.LUT R7, R7, R6, RZ, 0x3c, !PT ;  /* 0x0000000607079212 */ /* 0x008fc800078e3cff */
[----:B------:R-:W-:-:S04]  /*d810*/  @!P1 LOP3.LUT R6, R7, R6, RZ, 0x3c, !PT ;  /* 0x0000000607069212 */ /* 0x000fc800078e3cff */
[----:B------:R-:W-:-:S05]  /*d820*/  @!P1 LOP3.LUT R7, R7, R6, RZ, 0x3c, !PT ;  /* 0x0000000607079212 */ /* 0x000fca00078e3cff */
[----:B------:R-:W3:Y:S04]  /*d830*/  @!P1 LDG.E.U16 R17, desc[UR8][R6.64] ;  /* 0x0000000806119981 */ /* 0x000ee8000c1e1500 */
[----:B------:R-:W4:Y:S04]  /*d840*/  LDL R6, [R1+0x334] ;  /* 0x0003340001067983 */ /* 0x000f280000100800 */
[----:B------:R-:W4:Y:S01]  /*d850*/  LDL R7, [R1+0x338] ;  /* 0x0003380001077983 */ /* 0x000f220000100800 */
[----:B--2---:R-:W-:Y:S01]  /*d860*/  PRMT R26, RZ, 0x7610, R26 ;  /* 0x00007610ff1a7816 */ /* 0x004fe2000000001a */
[----:B0-----:R-:W0:Y:S02]  /*d870*/  S2R R28, SR_TID.X ;  /* 0x00000000001c7919 */ /* 0x001e240000002100 */
[----:B---3--:R1:W-:Y:S01]  /*d880*/  STL [R1+0xa0], R17 ;  /* 0x0000a01101007387 */ /* 0x0083e20000100800 */
[----:B----4-:R-:W-:-:S03]  /*d890*/  @!P1 LOP3.LUT R7, R7, R6, RZ, 0x3c, !PT ;  /* 0x0000000607079212 */ /* 0x010fc600078e3cff */
[----:B-1----:R-:W2:Y:S01]  /*d8a0*/  LDL R17, [R1+0x308] ;  /* 0x0003080001117983 */ /* 0x002ea20000100800 */
[----:B------:R-:W-:-:S04]  /*d8b0*/  @!P1 LOP3.LUT R6, R7, R6, RZ, 0x3c, !PT ;  /* 0x0000000607069212 */ /* 0x000fc800078e3cff */
[----:B------:R-:W-:-:S05]  /*d8c0*/  @!P1 LOP3.LUT R7, R7, R6, RZ, 0x3c, !PT ;  /* 0x0000000607079212 */ /* 0x000fca00078e3cff */
[----:B------:R1:W3:Y:S04]  /*d8d0*/  @!P1 LDG.E.U16 R26, desc[UR8][R6.64] ;  /* 0x00000008061a9981 */ /* 0x0002e8000c1e1500 */
[----:B------:R-:W1:Y:S04]  /*d8e0*/  LDL R6, [R1+0x324] ;  /* 0x0003240001067983 */ /* 0x000e680000100800 */
[----:B------:R-:W1:Y:S01]  /*d8f0*/  LDL R7, [R1+0x328] ;  /* 0x0003280001077983 */ /* 0x000e620000100800 */
[----:B0-----:R-:W-:-:S05]  /*d900*/  LOP3.LUT R28, R28, 0x3f, RZ, 0xc0, !PT ;  /* 0x0000003f1c1c7812 */ /* 0x001fca00078ec0ff */
[----:B------:R-:W-:-:S05]  /*d910*/  IMAD.SHL.U32 R28, R28, 0x2, RZ ;  /* 0x000000021c1c7824 */ /* 0x000fca00078e00ff */
[----:B------:R-:W-:Y:S04]  /*d920*/  STS.U16 [R28+UR5+0x1c00], R18 ;  /* 0x001c00121c007988 */ /* 0x000fe80008000405 */
[----:B------:R-:W-:Y:S04]  /*d930*/  STS.U16 [R28+UR5+0x2000], R16 ;  /* 0x002000101c007988 */ /* 0x000fe80008000405 */
[----:B------:R0:W-:Y:S02]  /*d940*/  STS.U16 [R28+UR5+0x2400], R5 ;  /* 0x002400051c007988 */ /* 0x0001e40008000405 */
[----:B0-----:R-:W-:-:S02]  /*d950*/  PRMT R28, RZ, 0x7610, R28 ;  /* 0x00007610ff1c7816 */ /* 0x001fc4000000001c */
[----:B-1----:R-:W-:-:S04]  /*d960*/  @!P1 LOP3.LUT R7, R7, R6, RZ, 0x3c, !PT ;  /* 0x0000000607079212 */ /* 0x002fc800078e3cff */
[----:B------:R-:W-:-:S04]  /*d970*/  @!P1 LOP3.LUT R6, R7, R6, RZ, 0x3c, !PT ;  /* 0x0000000607069212 */ /* 0x000fc800078e3cff */
[----:B------:R-:W-:-:S05]  /*d980*/  @!P1 LOP3.LUT R7, R7, R6, RZ, 0x3c, !PT ;  /* 0x0000000607079212 */ /* 0x000fca00078e3cff */
[----:B------:R-:W4:Y:S04]  /*d990*/  @!P1 LDG.E.U16 R28, desc[UR8][R6.64] ;  /* 0x00000008061c9981 */ /* 0x000f28000c1e1500 */
[----:B---3--:R-:W-:Y:S04]  /*d9a0*/  STL [R1+0xe34], R26 ;  /* 0x000e341a01007387 */ /* 0x008fe80000100800 */
[----:B------:R-:W3:Y:S04]  /*d9b0*/  LDL R5, [R1+0x2f8] ;  /* 0x0002f80001057983 */ /* 0x000ee80000100800 */
[----:B----4-:R0:W-:Y:S04]  /*d9c0*/  STL [R1+0x98], R28 ;  /* 0x0000981c01007387 */ /* 0x0101e80000100800 */
[----:B------:R-:W4:Y:S04]  /*d9d0*/  LDL R6, [R1+0x314] ;  /* 0x0003140001067983 */ /* 0x000f280000100800 */
[----:B------:R-:W4:Y:S01]  /*d9e0*/  LDL R7, [R1+0x318] ;  /* 0x0003180001077983 */ /* 0x000f220000100800 */
[----:B0-----:R-:W0:Y:S02]  /*d9f0*/  S2R R28, SR_TID.X ;  /* 0x00000000001c7919 */ /* 0x001e240000002100 */
[----:B0-----:R-:W-:-:S05]  /*da00*/  LOP3.LUT R28, R28, 0x3f, RZ, 0xc0, !PT ;  /* 0x0000003f1c1c7812 */ /* 0x001fca00078ec0ff */
[----:B------:R-:W-:-:S05]  /*da10*/  IMAD.SHL.U32 R28, R28, 0x2, RZ ;  /* 0x000000021c1c7824 */ /* 0x000fca00078e00ff */
[----:B------:R0:W-:Y:S02]  /*da20*/  STS.U16 [R28+UR5+0x2800], R13 ;  /* 0x0028000d1c007988 */ /* 0x0001e40008000405 */
[----:B0-----:R-:W-:Y:S02]  /*da30*/  PRMT R28, RZ, 0x7610, R28 ;  /* 0x00007610ff1c7816 */ /* 0x001fe4000000001c */
[----:B----4-:R-:W-:-:S04]  /*da40*/  @!P1 LOP3.LUT R7, R7, R6, RZ, 0x3c, !PT ;  /* 0x0000000607079212 */ /* 0x010fc800078e3cff */
[----:B------:R-:W-:-:S04]  /*da50*/  @!P1 LOP3.LUT R6, R7, R6, RZ, 0x3c, !PT ;  /* 0x0000000607069212 */ /* 0x000fc800078e3cff */
[----:B------:R-:W-:-:S05]  /*da60*/  @!P1 LOP3.LUT R7, R7, R6, RZ, 0x3c, !PT ;  /* 0x0000000607079212 */ /* 0x000fca00078e3cff */
[----:B------:R-:W4:Y:S01]  /*da70*/  @!P1 LDG.E.U16 R28, desc[UR8][R6.64] ;  /* 0x00000008061c9981 */ /* 0x000f22000c1e1500 */
[----:B------:R-:W-:-:S03]  /*da80*/  PRMT R24, RZ, 0x7610, R24 ;  /* 0x00007610ff187816 */ /* 0x000fc60000000018 */
[----:B----4-:R-:W-:Y:S04]  /*da90*/  STL [R1+0x94], R28 ;  /* 0x0000941c01007387 */ /* 0x010fe80000100800 */
[----:B------:R-:W4:Y:S01]  /*daa0*/  LDL R7, [R1+0x304] ;  /* 0x0003040001077983 */ /* 0x000f220000100800 */
[----:B--2---:R-:W-:-:S03]  /*dab0*/  @!P1 IMAD.MOV.U32 R6, RZ, RZ, R17 ;  /* 0x000000ffff069224 */ /* 0x004fc600078e0011 */
[----:B------:R-:W2:Y:S01]  /*dac0*/  LDL.LU R17, [R1+0x28] ;  /* 0x0000280001117983 */ /* 0x000ea20000300800 */
[----:B------:R-:W-:-:S03]  /*dad0*/  PRMT R19, RZ, 0x7610, R19 ;  /* 0x00007610ff137816 */ /* 0x000fc60000000013 */
[----:B----4-:R3:W4:Y:S04]  /*dae0*/  @!P1 LDG.E.U16 R24, desc[UR8][R6.64] ;  /* 0x0000000806189981 */ /* 0x010728000c1e1500 */
[----:B------:R-:W2:Y:S01]  /*daf0*/  LDL R7, [R1+0x2f4] ;  /* 0x0002f40001077983 */ /* 0x000ea20000100800 */
[----:B---3--:R-:W-:-:S03]  /*db00*/  @!P1 IMAD.MOV.U32 R6, RZ, RZ, R5 ;  /* 0x000000ffff069224 */ /* 0x008fc600078e0005 */
[----:B----4-:R0:W-:Y:S04]  /*db10*/  STL [R1+0x90], R24 ;  /* 0x0000901801007387 */ /* 0x0101e80000100800 */
[----:B0-----:R-:W3:Y:S04]  /*db20*/  LDL.LU R24, [R1+0x24] ;  /* 0x0000240001187983 */ /* 0x001ee80000300800 */
[----:B--2---:R-:W2:Y:S01]  /*db30*/  @!P1 LDG.E.U16 R19, desc[UR8][R6.64] ;  /* 0x0000000806139981 */ /* 0x004ea2000c1e1500 */
[----:B------:R-:W-:-:S03]  /*db40*/  PRMT R21, RZ, 0x7610, R21 ;  /* 0x00007610ff157816 */ /* 0x000fc60000000015 */
[----:B------:R-:W4:Y:S04]  /*db50*/  LDL R5, [R1+0x2c8] ;  /* 0x0002c80001057983 */ /* 0x000f280000100800 */
[----:B------:R-:W3:Y:S04]  /*db60*/  LDL R6, [R1+0x2e4] ;  /* 0x0002e40001067983 */ /* 0x000ee80000100800 */
[----:B------:R-:W3:Y:S04]  /*db70*/  LDL R7, [R1+0x2e8] ;  /* 0x0002e80001077983 */ /* 0x000ee80000100800 */
[----:B--2---:R0:W-:Y:S04]  /*db80*/  STL [R1+0x8c], R19 ;  /* 0x00008c1301007387 */ /* 0x0041e80000100800 */
[----:B0-----:R-:W2:Y:S01]  /*db90*/  LDL.LU R19, [R1+0x20] ;  /* 0x0000200001137983 */ /* 0x001ea20000300800 */
[----:B---3--:R-:W-:-:S04]  /*dba0*/  @!P1 LOP3.LUT R7, R7, R6, RZ, 0x3c, !PT ;  /* 0x0000000607079212 */ /* 0x008fc800078e3cff */
[----:B------:R-:W-:-:S04]  /*dbb0*/  @!P1 LOP3.LUT R6, R7, R6, RZ, 0x3c, !PT ;  /* 0x0000000607069212 */ /* 0x000fc800078e3cff */
[----:B------:R-:W-:-:S05]  /*dbc0*/  @!P1 LOP3.LUT R7, R7, R6, RZ, 0x3c, !PT ;  /* 0x0000000607079212 */ /* 0x000fca00078e3cff */
[----:B------:R0:W3:Y:S04]  /*dbd0*/  @!P1 LDG.E.U16 R21, desc[UR8][R6.64] ;  /* 0x0000000806159981 */ /* 0x0000e8000c1e1500 */
[----:B------:R-:W0:Y:S04]  /*dbe0*/  LDL R6, [R1+0x2d4] ;  /* 0x0002d40001067983 */ /* 0x000e280000100800 */
[----:B------:R-:W0:Y:S01]  /*dbf0*/  LDL R7, [R1+0x2d8] ;  /* 0x0002d80001077983 */ /* 0x000e220000100800 */
[----:B------:R-:W-:Y:S01]  /*dc00*/  PRMT R23, RZ, 0x7610, R23 ;  /* 0x00007610ff177816 */ /* 0x000fe20000000017 */
[----:B------:R-:W1:Y:S01]  /*dc10*/  S2R R28, SR_TID.X ;  /* 0x00000000001c7919 */ /* 0x000e620000002100 */
[----:B0-----:R-:W-:-:S04]  /*dc20*/  @!P1 LOP3.LUT R7, R7, R6, RZ, 0x3c, !PT ;  /* 0x0000000607079212 */ /* 0x001fc800078e3cff */
[----:B------:R-:W-:-:S04]  /*dc30*/  @!P1 LOP3.LUT R6, R7, R6, RZ, 0x3c, !PT ;  /* 0x0000000607069212 */ /* 0x000fc800078e3cff */
[----:B------:R-:W-:-:S05]  /*dc40*/  @!P1 LOP3.LUT R7, R7, R6, RZ, 0x3c, !PT ;  /* 0x0000000607079212 */ /* 0x000fca00078e3cff */
[----:B------:R-:W2:Y:S01]  /*dc50*/  @!P1 LDG.E.U16 R23, desc[UR8][R6.64] ;  /* 0x0000000806179981 */ /* 0x000ea2000c1e1500 */
[----:B-1----:R-:W-:-:S05]  /*dc60*/  LOP3.LUT R28, R28, 0x3f, RZ, 0xc0, !PT ;  /* 0x0000003f1c1c7812 */ /* 0x002fca00078ec0ff */
[----:B------:R-:W-:Y:S01]  /*dc70*/  IMAD.SHL.U32 R28, R28, 0x2, RZ ;  /* 0x000000021c1c7824 */ /* 0x000fe200078e00ff */
[----:B---3--:R0:W-:Y:S04]  /*dc80*/  STL [R1+0x88], R21 ;  /* 0x0000881501007387 */ /* 0x0081e80000100800 */
[----:B------:R1:W-:Y:S04]  /*dc90*/  STS.U16 [R28+UR5+0x3c00], R4 ;  /* 0x003c00041c007988 */ /* 0x0003e80008000405 */
[----:B0-----:R-:W3:Y:S04]  /*dca0*/  LDL.LU R21, [R1+0x18] ;  /* 0x0000180001157983 */ /* 0x001ee80000300800 */
[----:B--2---:R-:W-:Y:S04]  /*dcb0*/  STL [R1+0x84], R23 ;  /* 0x0000841701007387 */ /* 0x004fe80000100800 */
[----:B-1----:R-:W4:Y:S01]  /*dcc0*/  LDL R4, [R1+0x2c4] ;  /* 0x0002c40001047983 */ /* 0x002f220000100800 */
[----:B------:R-:W-:-:S02]  /*dcd0*/  PRMT R25, RZ, 0x7610, R25 ;  /* 0x00007610ff197816 */ /* 0x000fc40000000019 */
[----:B----4-:R-:W-:-:S04]  /*dce0*/  @!P1 LOP3.LUT R5, R5, R4, RZ, 0x3c, !PT ;  /* 0x0000000405059212 */ /* 0x010fc800078e3cff */
[----:B------:R-:W-:-:S04]  /*dcf0*/  @!P1 LOP3.LUT R4, R5, R4, RZ, 0x3c, !PT ;  /* 0x0000000405049212 */ /* 0x000fc800078e3cff */
[----:B------:R-:W-:-:S05]  /*dd00*/  @!P1 LOP3.LUT R5, R5, R4, RZ, 0x3c, !PT ;  /* 0x0000000405059212 */ /* 0x000fca00078e3cff */
[----:B------:R-:W2:Y:S04]  /*dd10*/  @!P1 LDG.E.U16 R25, desc[UR8][R4.64] ;  /* 0x0000000804199981 */ /* 0x000ea8000c1e1500 */
[----:B------:R-:W-:Y:S04]  /*dd20*/  STS.U16 [R28+UR5+0x2c00], R8 ;  /* 0x002c00081c007988 */ /* 0x000fe80008000405 */
[----:B------:R-:W-:Y:S04]  /*dd30*/  STS.U16 [R28+UR5+0x3000], R11 ;  /* 0x0030000b1c007988 */ /* 0x000fe80008000405 */
[----:B------:R-:W-:Y:S04]  /*dd40*/  STS.U16 [R28+UR5+0x3400], R10 ;  /* 0x0034000a1c007988 */ /* 0x000fe80008000405 */
[----:B------:R0:W-:Y:S04]  /*dd50*/  STS.U16 [R28+UR5+0x3800], R9 ;  /* 0x003800091c007988 */ /* 0x0001e80008000405 */
[----:B0-----:R-:W4:Y:S01]  /*dd60*/  LDL.LU R28, [R1+0x10] ;  /* 0x00001000011c7983 */ /* 0x001f220000300800 */
[----:B------:R-:W0:Y:S03]  /*dd70*/  S2R R23, SR_TID.X ;  /* 0x0000000000177919 */ /* 0x000e260000002100 */
[----:B--2---:R1:W-:Y:S04]  /*dd80*/  STL [R1+0x80], R25 ;  /* 0x0000801901007387 */ /* 0x0043e80000100800 */
[----:B-1----:R-:W2:Y:S01]  /*dd90*/  LDL.LU R25, [R1+0xecc] ;  /* 0x000ecc0001197983 */ /* 0x002ea20000300800 */
[----:B0-----:R-:W-:-:S03]  /*dda0*/  LOP3.LUT R23, R23, 0x3f, RZ, 0xc0, !PT ;  /* 0x0000003f17177812 */ /* 0x001fc600078ec0ff */
[----:B------:R-:W3:Y:S02]  /*ddb0*/  LDL R4, [R1+0x2b8] ;  /* 0x0002b80001047983 */ /* 0x000ee40000100800 */
[----:B------:R-:W-:Y:S02]  /*ddc0*/  IMAD.SHL.U32 R23, R23, 0x2, RZ ;  /* 0x0000000217177824 */ /* 0x000fe400078e00ff */
[----:B------:R-:W3:Y:S03]  /*ddd0*/  LDL R5, [R1+0x830] ;  /* 0x0008300001057983 */ /* 0x000ee60000100800 */
[----:B------:R-:W-:-:S05]  /*dde0*/  LOP3.LUT R23, R23, 0x10, RZ, 0x3c, !PT ;  /* 0x0000001017177812 */ /* 0x000fca00078e3cff */
[----:B--2---:R0:W-:Y:S04]  /*ddf0*/  STS.U16 [R23+UR5+0x80], R25 ;  /* 0x0000801917007988 */ /* 0x0041e80008000405 */
[----:B0-----:R-:W2:Y:S01]  /*de00*/  LDL.LU R25, [R1+0xec8] ;  /* 0x000ec80001197983 */ /* 0x001ea20000300800 */
[----:B---3--:R-:W-:-:S04]  /*de10*/  @!P1 LOP3.LUT R5, R5, R4, RZ, 0x3c, !PT ;  /* 0x0000000405059212 */ /* 0x008fc800078e3cff */
[----:B------:R-:W-:-:S04]  /*de20*/  @!P1 LOP3.LUT R4, R5, R4, RZ, 0x3c, !PT ;  /* 0x0000000405049212 */ /* 0x000fc800078e3cff */
[----:B------:R-:W-:Y:S02]  /*de30*/  @!P1 LOP3.LUT R5, R5, R4, RZ, 0x3c, !PT ;  /* 0x0000000405059212 */ /* 0x000fe400078e3cff */
[----:B--2---:R-:W-:-:S06]  /*de40*/  PRMT R25, RZ, 0x7610, R25 ;  /* 0x00007610ff197816 */ /* 0x004fcc0000000019 */
[----:B------:R-:W2:Y:S04]  /*de50*/  @!P1 LDG.E.U16 R25, desc[UR8][R4.64] ;  /* 0x0000000804199981 */ /* 0x000ea8000c1e1500 */
[----:B------:R0:W-:Y:S04]  /*de60*/  STS.U16 [R23+UR5+0x480], R17 ;  /* 0x0004801117007988 */ /* 0x0001e80008000405 */
[----:B------:R-:W3:Y:S04]  /*de70*/  LDL R4, [R1+0x834] ;  /* 0x0008340001047983 */ /* 0x000ee80000100800 */
[----:B------:R-:W3:Y:S04]  /*de80*/  LDL R5, [R1+0x840] ;  /* 0x0008400001057983 */ /* 0x000ee80000100800 */
[----:B--2---:R-:W-:Y:S04]  /*de90*/  STL [R1+0xe30], R25 ;  /* 0x000e301901007387 */ /* 0x004fe80000100800 */
[----:B0-----:R-:W2:Y:S01]  /*dea0*/  LDL.LU R17, [R1+0xec4] ;  /* 0x000ec40001117983 */ /* 0x001ea20000300800 */
[----:B---3--:R-:W-:-:S04]  /*deb0*/  @!P1 LOP3.LUT R5, R5, R4, RZ, 0x3c, !PT ;  /* 0x0000000405059212 */ /* 0x008fc800078e3cff */
[----:B------:R-:W-:-:S04]  /*dec0*/  @!P1 LOP3.LUT R4, R5, R4, RZ, 0x3c, !PT ;  /* 0x0000000405049212 */ /* 0x000fc800078e3cff */
[----:B------:R-:W-:Y:S02]  /*ded0*/  @!P1 LOP3.LUT R5, R5, R4, RZ, 0x3c, !PT ;  /* 0x0000000405059212 */ /* 0x000fe400078e3cff */
[----:B--2---:R-:W-:-:S06]  /*dee0*/  PRMT R17, RZ, 0x7610, R17 ;  /* 0x00007610ff117816 */ /* 0x004fcc0000000011 */
[----:B------:R-:W2:Y:S04]  /*def0*/  @!P1 LDG.E.U16 R17, desc[UR8][R4.64] ;  /* 0x0000000804119981 */ /* 0x000ea8000c1e1500 */
[----:B------:R-:W-:Y:S04]  /*df00*/  STS.U16 [R23+UR5+0x880], R24 ;  /* 0x0008801817007988 */ /* 0x000fe80008000405 */
[----:B--2---:R0:W-:Y:S04]  /*df10*/  STL [R1+0x78], R17 ;  /* 0x0000781101007387 */ /* 0x0041e80000100800 */
[----:B0-----:R-:W2:Y:S04]  /*df20*/  LDL.LU R17, [R1+0xec0] ;  /* 0x000ec00001117983 */ /* 0x001ea80000300800 */
[----:B------:R-:W3:Y:S04]  /*df30*/  LDL R4, [R1+0x844] ;  /* 0x0008440001047983 */ /* 0x000ee80000100800 */
[----:B------:R-:W3:Y:S04]  /*df40*/  LDL R5, [R1+0x850] ;  /* 0x0008500001057983 */ /* 0x000ee80000100800 */
[----:B------:R-:W2:Y:S01]  /*df50*/  LDL.LU R24, [R1+0xebc] ;  /* 0x000ebc0001187983 */ /* 0x000ea20000300800 */
[----:B---3--:R-:W-:-:S04]  /*df60*/  @!P1 LOP3.LUT R5, R5, R4, RZ, 0x3c, !PT ;  /* 0x0000000405059212 */ /* 0x008fc800078e3cff */
[C---:B------:R-:W-:Y:S02]  /*df70*/  @!P1 LOP3.LUT R4, R5.reuse, R4, RZ, 0x3c, !PT ;  /* 0x0000000405049212 */ /* 0x040fe400078e3cff */
[----:B--2---:R-:W-:Y:S02]  /*df80*/  PRMT R24, RZ, 0x7610, R24 ;  /* 0x00007610ff187816 */ /* 0x004fe40000000018 */
[----:B------:R-:W-:-:S05]  /*df90*/  @!P1 LOP3.LUT R5, R5, R4, RZ, 0x3c, !PT ;  /* 0x0000000405059212 */ /* 0x000fca00078e3cff */
[----:B------:R-:W2:Y:S04]  /*dfa0*/  @!P1 LDG.E.U16 R24, desc[UR8][R4.64] ;  /* 0x0000000804189981 */ /* 0x000ea8000c1e1500 */
[----:B------:R-:W-:Y:S04]  /*dfb0*/  STS.U16 [R23+UR5+0xc80], R19 ;  /* 0x000c801317007988 */ /* 0x000fe80008000405 */
[----:B------:R-:W3:Y:S04]  /*dfc0*/  LDL R4, [R1+0x854] ;  /* 0x0008540001047983 */ /* 0x000ee80000100800 */
[----:B------:R-:W3:Y:S04]  /*dfd0*/  LDL R5, [R1+0x860] ;  /* 0x0008600001057983 */ /* 0x000ee80000100800 */
[----:B--2---:R0:W-:Y:S04]  /*dfe0*/  STL [R1+0x74], R24 ;  /* 0x0000741801007387 */ /* 0x0041e80000100800 */
[----:B0-----:R-:W2:Y:S04]  /*dff0*/  LDL R24, [R1+0x890] ;  /* 0x0008900001187983 */ /* 0x001ea80000100800 */
[----:B------:R-:W2:Y:S01]  /*e000*/  LDL.LU R19, [R1+0xeb8] ;  /* 0x000eb80001137983 */ /* 0x000ea20000300800 */
        /* <DEDUP_REMOVED lines=16> */
[----:B--2---:R0:W-:Y:S04]  /*e110*/  STL [R1+0x6c], R21 ;  /* 0x00006c1501007387 */ /* 0x0041e80000100800 */
[----:B0-----:R-:W2:Y:S04]  /*e120*/  LDL.LU R21, [R1+0xeac] ;  /* 0x000eac0001157983 */ /* 0x001ea80000300800 */
[----:B------:R-:W3:Y:S04]  /*e130*/  LDL R4, [R1+0x874] ;  /* 0x0008740001047983 */ /* 0x000ee80000100800 */
[----:B------:R-:W3:Y:S01]  /*e140*/  LDL R5, [R1+0x880] ;  /* 0x0008800001057983 */ /* 0x000ee20000100800 */
[----:B------:R-:W-:-:S03]  /*e150*/  PRMT R0, RZ, 0x7610, R0 ;  /* 0x00007610ff007816 */ /* 0x000fc60000000000 */
[----:B----4-:R0:W-:Y:S04]  /*e160*/  STS.U16 [R23+UR5+0x1480], R28 ;  /* 0x0014801c17007988 */ /* 0x0101e80008000405 */
[----:B0-----:R-:W4:Y:S01]  /*e170*/  LDL.LU R23, [R1+0xea8] ;  /* 0x000ea80001177983 */ /* 0x001f220000300800 */
[----:B------:R-:W0:Y:S01]  /*e180*/  S2R R28, SR_TID.X ;  /* 0x00000000001c7919 */ /* 0x000e220000002100 */
[----:B---3--:R-:W-:-:S04]  /*e190*/  @!P1 LOP3.LUT R5, R5, R4, RZ, 0x3c, !PT ;  /* 0x0000000405059212 */ /* 0x008fc800078e3cff */
[----:B------:R-:W-:-:S04]  /*e1a0*/  @!P1 LOP3.LUT R4, R5, R4, RZ, 0x3c, !PT ;  /* 0x0000000405049212 */ /* 0x000fc800078e3cff */
[----:B------:R-:W-:-:S05]  /*e1b0*/  @!P1 LOP3.LUT R5, R5, R4, RZ, 0x3c, !PT ;  /* 0x0000000405059212 */ /* 0x000fca00078e3cff */
[----:B------:R-:W3:Y:S04]  /*e1c0*/  @!P1 LDG.E.U16 R0, desc[UR8][R4.64] ;  /* 0x0000000804009981 */ /* 0x000ee8000c1e1500 */
[----:B------:R-:W2:Y:S04]  /*e1d0*/  LDL.LU R4, [R1+0x8] ;  /* 0x0000080001047983 */ /* 0x000ea80000300800 */
[----:B------:R-:W2:Y:S01]  /*e1e0*/  LDL R5, [R1+0x884] ;  /* 0x0008840001057983 */ /* 0x000ea20000100800 */
[----:B0-----:R-:W-:-:S05]  /*e1f0*/  LOP3.LUT R28, R28, 0x3f, RZ, 0xc0, !PT ;  /* 0x0000003f1c1c7812 */ /* 0x001fca00078ec0ff */
[----:B------:R-:W-:Y:S01]  /*e200*/  IMAD.SHL.U32 R28, R28, 0x2, RZ ;  /* 0x000000021c1c7824 */ /* 0x000fe200078e00ff */
[----:B----4-:R-:W-:Y:S01]  /*e210*/  PRMT R23, RZ, 0x7610, R23 ;  /* 0x00007610ff177816 */ /* 0x010fe20000000017 */
[----:B---3--:R0:W-:Y:S03]  /*e220*/  STL [R1+0xe40], R0 ;  /* 0x000e400001007387 */ /* 0x0081e60000100800 */
[----:B0-----:R-:W-:-:S05]  /*e230*/  LOP3.LUT R0, R28, 0x10, RZ, 0x3c, !PT ;  /* 0x000000101c007812 */ /* 0x001fca00078e3cff */
[----:B--2---:R0:W-:Y:S02]  /*e240*/  STS.U16 [R0+UR5+0x1880], R4 ;  /* 0x0018800400007988 */ /* 0x0041e40008000405 */
[----:B0-----:R-:W-:-:S05]  /*e250*/  @!P1 IMAD.MOV.U32 R4, RZ, RZ, R24 ;  /* 0x000000ffff049224 */ /* 0x001fca00078e0018 */
[----:B------:R-:W2:Y:S01]  /*e260*/  @!P1 LDG.E.U16 R23, desc[UR8][R4.64] ;  /* 0x0000000804179981 */ /* 0x000ea2000c1e1500 */
[----:B------:R-:W0:Y:S02]  /*e270*/  S2R R24, SR_TID.X ;  /* 0x0000000000187919 */ /* 0x000e240000002100 */
[----:B0-----:R-:W-:-:S04]  /*e280*/  LOP3.LUT R24, R24, 0x3f, RZ, 0xc0, !PT ;  /* 0x0000003f18187812 */ /* 0x001fc800078ec0ff */
[----:B------:R-:W-:Y:S01]  /*e290*/  ISETP.GE.AND P0, PT, R24, R3, PT ;  /* 0x000000031800720c */ /* 0x000fe20003f06270 */
[----:B--2---:R0:W-:Y:S04]  /*e2a0*/  STL [R1+0x64], R23 ;  /* 0x0000641701007387 */ /* 0x0041e80000100800 */
[----:B0-----:R-:W2:Y:S04]  /*e2b0*/  LDL.LU R23, [R1+0xea4] ;  /* 0x000ea40001177983 */ /* 0x001ea80000300800 */
[----:B------:R-:W3:Y:S04]  /*e2c0*/  LDL R4, [R1+0x894] ;  /* 0x0008940001047983 */ /* 0x000ee80000100800 */
[----:B------:R-:W3:Y:S04]  /*e2d0*/  LDL R5, [R1+0x8a0] ;  /* 0x0008a00001057983 */ /* 0x000ee80000100800 */
[----:B------:R-:W4:Y:S01]  /*e2e0*/  LDL.LU R24, [R1+0xea0] ;  /* 0x000ea00001187983 */ /* 0x000f220000300800 */
[----:B------:R-:W-:-:S02]  /*e2f0*/  PRMT R25, RZ, 0x7610, R25 ;  /* 0x00007610ff197816 */ /* 0x000fc40000000019 */
[----:B---3--:R-:W-:-:S04]  /*e300*/  @!P1 LOP3.LUT R5, R5, R4, RZ, 0x3c, !PT ;  /* 0x0000000405059212 */ /* 0x008fc800078e3cff */
[----:B------:R-:W-:-:S04]  /*e310*/  @!P1 LOP3.LUT R4, R5, R4, RZ, 0x3c, !PT ;  /* 0x0000000405049212 */ /* 0x000fc800078e3cff */
[----:B------:R-:W-:Y:S01]  /*e320*/  @!P1 LOP3.LUT R5, R5, R4, RZ, 0x3c, !PT ;  /* 0x0000000405059212 */ /* 0x000fe200078e3cff */
[----:B----4-:R0:W-:Y:S04]  /*e330*/  STS.U16 [R0+UR5+0x1c80], R24 ;  /* 0x001c801800007988 */ /* 0x0101e80008000405 */
[----:B------:R-:W3:Y:S04]  /*e340*/  @!P1 LDG.E.U16 R25, desc[UR8][R4.64] ;  /* 0x0000000804199981 */ /* 0x000ee8000c1e1500 */
[----:B0-----:R-:W4:Y:S04]  /*e350*/  LDL.LU R24, [R1+0xe9c] ;  /* 0x000e9c0001187983 */ /* 0x001f280000300800 */
[----:B------:R-:W2:Y:S04]  /*e360*/  LDL R4, [R1+0x8a4] ;  /* 0x0008a40001047983 */ /* 0x000ea80000100800 */
[----:B------:R-:W2:Y:S04]  /*e370*/  LDL R5, [R1+0x8ac] ;  /* 0x0008ac0001057983 */ /* 0x000ea80000100800 */
[----:B---3--:R-:W-:Y:S01]  /*e380*/  STL [R1+0xe38], R25 ;  /* 0x000e381901007387 */ /* 0x008fe20000100800 */
[----:B----4-:R-:W-:-:S02]  /*e390*/  PRMT R24, RZ, 0x7610, R24 ;  /* 0x00007610ff187816 */ /* 0x010fc40000000018 */
[----:B--2---:R-:W-:-:S04]  /*e3a0*/  @!P1 LOP3.LUT R5, R5, R4, RZ, 0x3c, !PT ;  /* 0x0000000405059212 */ /* 0x004fc800078e3cff */
[----:B------:R-:W-:-:S04]  /*e3b0*/  @!P1 LOP3.LUT R4, R5, R4, RZ, 0x3c, !PT ;  /* 0x0000000405049212 */ /* 0x000fc800078e3cff */
[----:B------:R-:W-:-:S05]  /*e3c0*/  @!P1 LOP3.LUT R5, R5, R4, RZ, 0x3c, !PT ;  /* 0x0000000405059212 */ /* 0x000fca00078e3cff */
[----:B------:R-:W2:Y:S04]  /*e3d0*/  @!P1 LDG.E.U16 R24, desc[UR8][R4.64] ;  /* 0x0000000804189981 */ /* 0x000ea8000c1e1500 */
[----:B------:R-:W3:Y:S04]  /*e3e0*/  LDL R4, [R1+0x42c] ;  /* 0x00042c0001047983 */ /* 0x000ee80000100800 */
[----:B------:R-:W3:Y:S01]  /*e3f0*/  LDL R5, [R1+0x430] ;  /* 0x0004300001057983 */ /* 0x000ee20000100800 */
[----:B------:R-:W-:-:S03]  /*e400*/  PRMT R3, RZ, 0x7610, R3 ;  /* 0x00007610ff037816 */ /* 0x000fc60000000003 */
[----:B--2---:R-:W-:Y:S01]  /*e410*/  STL [R1+0xe44], R24 ;  /* 0x000e441801007387 */ /* 0x004fe20000100800 */
[----:B---3--:R-:W-:-:S04]  /*e420*/  @!P0 LOP3.LUT R5, R5, R4, RZ, 0x3c, !PT ;  /* 0x0000000405058212 */ /* 0x008fc800078e3cff */
[----:B------:R-:W-:-:S04]  /*e430*/  @!P0 LOP3.LUT R4, R5, R4, RZ, 0x3c, !PT ;  /* 0x0000000405048212 */ /* 0x000fc800078e3cff */
[----:B------:R-:W-:-:S05]  /*e440*/  @!P0 LOP3.LUT R5, R5, R4, RZ, 0x3c, !PT ;  /* 0x0000000405058212 */ /* 0x000fca00078e3cff */
[----:B------:R-:W2:Y:S04]  /*e450*/  @!P0 LDG.E.U16 R3, desc[UR8][R4.64] ;  /* 0x0000000804038981 */ /* 0x000ea8000c1e1500 */
[----:B------:R-:W3:Y:S04]  /*e460*/  LDL R4, [R1+0x41c] ;  /* 0x00041c0001047983 */ /* 0x000ee80000100800 */
[----:B------:R-:W3:Y:S01]  /*e470*/  LDL R5, [R1+0x420] ;  /* 0x0004200001057983 */ /* 0x000ee20000100800 */
[----:B------:R-:W-:-:S03]  /*e480*/  PRMT R7, RZ, 0x7610, R7 ;  /* 0x00007610ff077816 */ /* 0x000fc60000000007 */
[----:B--2---:R0:W-:Y:S01]  /*e490*/  STL [R1+0x60], R3 ;  /* 0x0000600301007387 */ /* 0x0041e20000100800 */
[----:B------:R-:W-:-:S03]  /*e4a0*/  PRMT R28, RZ, 0x7610, R28 ;  /* 0x00007610ff1c7816 */ /* 0x000fc6000000001c */
[----:B0-----:R-:W2:Y:S01]  /*e4b0*/  LDL R3, [R1+0x3f0] ;  /* 0x0003f00001037983 */ /* 0x001ea20000100800 */
[----:B---3--:R-:W-:-:S04]  /*e4c0*/  @!P0 LOP3.LUT R5, R5, R4, RZ, 0x3c, !PT ;  /* 0x0000000405058212 */ /* 0x008fc800078e3cff */
[----:B------:R-:W-:-:S04]  /*e4d0*/  @!P0 LOP3.LUT R4, R5, R4, RZ, 0x3c, !PT ;  /* 0x0000000405048212 */ /* 0x000fc800078e3cff */
[----:B------:R-:W-:-:S05]  /*e4e0*/  @!P0 LOP3.LUT R5, R5, R4, RZ, 0x3c, !PT ;  /* 0x0000000405058212 */ /* 0x000fca00078e3cff */
[----:B------:R0:W3:Y:S04]  /*e4f0*/  @!P0 LDG.E.U16 R7, desc[UR8][R4.64] ;  /* 0x0000000804078981 */ /* 0x0000e8000c1e1500 */
[----:B------:R-:W0:Y:S04]  /*e500*/  LDL R4, [R1+0x40c] ;  /* 0x00040c0001047983 */ /* 0x000e280000100800 */
[----:B------:R-:W0:Y:S02]  /*e510*/  LDL R5, [R1+0x410] ;  /* 0x0004100001057983 */ /* 0x000e240000100800 */
[----:B0-----:R-:W-:-:S04]  /*e520*/  @!P0 LOP3.LUT R5, R5, R4, RZ, 0x3c, !PT ;  /* 0x0000000405058212 */ /* 0x001fc800078e3cff */
[----:B------:R-:W-:-:S04]  /*e530*/  @!P0 LOP3.LUT R4, R5, R4, RZ, 0x3c, !PT ;  /* 0x0000000405048212 */ /* 0x000fc800078e3cff */
[----:B------:R-:W-:-:S05]  /*e540*/  @!P0 LOP3.LUT R5, R5, R4, RZ, 0x3c, !PT ;  /* 0x0000000405058212 */ /* 0x000fca00078e3cff */
[----:B------:R-:W4:Y:S04]  /*e550*/  @!P0 LDG.E.U16 R28, desc[UR8][R4.64] ;  /* 0x00000008041c8981 */ /* 0x000f28000c1e1500 */
[----:B---3--:R0:W-:Y:S04]  /*e560*/  STL [R1+0x2c], R7 ;  /* 0x00002c0701007387 */ /* 0x0081e80000100800 */
[----:B0-----:R-:W3:Y:S04]  /*e570*/  LDL R7, [R1+0x3e0] ;  /* 0x0003e00001077983 */ /* 0x001ee80000100800 */
[----:B----4-:R-:W-:Y:S04]  /*e580*/  STL [R1+0x28], R28 ;  /* 0x0000281c01007387 */ /* 0x010fe80000100800 */
[----:B------:R-:W4:Y:S04]  /*e590*/  LDL R4, [R1+0x3fc] ;  /* 0x0003fc0001047983 */ /* 0x000f280000100800 */
[----:B------:R-:W4:Y:S01]  /*e5a0*/  LDL R5, [R1+0x400] ;  /* 0x0004000001057983 */ /* 0x000f220000100800 */
[----:B------:R-:W-:-:S02]  /*e5b0*/  PRMT R6, RZ, 0x7610, R6 ;  /* 0x00007610ff067816 */ /* 0x000fc40000000006 */
[----:B----4-:R-:W-:-:S04]  /*e5c0*/  @!P0 LOP3.LUT R5, R5, R4, RZ, 0x3c, !PT ;  /* 0x0000000405058212 */ /* 0x010fc800078e3cff */
[----:B------:R-:W-:-:S04]  /*e5d0*/  @!P0 LOP3.LUT R4, R5, R4, RZ, 0x3c, !PT ;  /* 0x0000000405048212 */ /* 0x000fc800078e3cff */
[----:B------:R-:W-:-:S05]  /*e5e0*/  @!P0 LOP3.LUT R5, R5, R4, RZ, 0x3c, !PT ;  /* 0x0000000405058212 */ /* 0x000fca00078e3cff */
[----:B------:R2:W4:Y:S04]  /*e5f0*/  @!P0 LDG.E.U16 R6, desc[UR8][R4.64] ;  /* 0x0000000804068981 */ /* 0x000528000c1e1500 */
[----:B------:R-:W3:Y:S01]  /*e600*/  LDL R5, [R1+0x3ec] ;  /* 0x0003ec0001057983 */ /* 0x000ee20000100800 */
[----:B------:R-:W-:Y:S01]  /*e610*/  PRMT R24, RZ, 0x7610, R24 ;  /* 0x00007610ff187816 */ /* 0x000fe20000000018 */
[----:B--2---:R-:W-:Y:S02]  /*e620*/  @!P0 IMAD.MOV.U32 R4, RZ, RZ, R3 ;  /* 0x000000ffff048224 */ /* 0x004fe400078e0003 */
[----:B----4-:R0:W-:Y:S01]  /*e630*/  STL [R1+0x24], R6 ;  /* 0x0000240601007387 */ /* 0x0101e20000100800 */
[----:B------:R-:W-:-:S03]  /*e640*/  PRMT R25, RZ, 0x7610, R25 ;  /* 0x00007610ff197816 */ /* 0x000fc60000000019 */
[----:B------:R-:W2:Y:S04]  /*e650*/  LDL R3, [R1+0x3c0] ;  /* 0x0003c00001037983 */ /* 0x000ea80000100800 */
[----:B---3--:R1:W3:Y:S04]  /*e660*/  @!P0 LDG.E.U16 R24, desc[UR8][R4.64] ;  /* 0x0000000804188981 */ /* 0x0082e8000c1e1500 */
[----:B0-----:R-:W4:Y:S04]  /*e670*/  LDL R6, [R1+0x3d0] ;  /* 0x0003d00001067983 */ /* 0x001f280000100800 */
[----:B------:R-:W2:Y:S01]  /*e680*/  LDL R5, [R1+0x3dc] ;  /* 0x0003dc0001057983 */ /* 0x000ea20000100800 */
[----:B-1----:R-:W-:-:S03]  /*e690*/  @!P0 IMAD.MOV.U32 R4, RZ, RZ, R7 ;  /* 0x000000ffff048224 */ /* 0x002fc600078e0007 */
[----:B---3--:R0:W-:Y:S04]  /*e6a0*/  STL [R1+0xe48], R24 ;  /* 0x000e481801007387 */ /* 0x0081e80000100800 */
[----:B0-----:R-:W3:Y:S04]  /*e6b0*/  LDL.LU R24, [R1+0x254] ;  /* 0x0002540001187983 */ /* 0x001ee80000300800 */
[----:B------:R-:W3:Y:S04]  /*e6c0*/  LDL.LU R7, [R1+0x22c] ;  /* 0x00022c0001077983 */ /* 0x000ee80000300800 */
[----:B--2---:R4:W2:Y:S04]  /*e6d0*/  @!P0 LDG.E.U16 R25, desc[UR8][R4.64] ;  /* 0x0000000804198981 */ /* 0x0048a8000c1e1500 */
[----:B------:R-:W2:Y:S01]  /*e6e0*/  LDL R5, [R1+0x3cc] ;  /* 0x0003cc0001057983 */ /* 0x000ea20000100800 */
[----:B------:R-:W-:Y:S01]  /*e6f0*/  PRMT R26, RZ, 0x7610, R26 ;  /* 0x00007610ff1a7816 */ /* 0x000fe2000000001a */
[----:B----4-:R-:W-:-:S05]  /*e700*/  @!P0 IMAD.MOV.U32 R4, RZ, RZ, R6 ;  /* 0x000000ffff048224 */ /* 0x010fca00078e0006 */
[----:B--2---:R-:W2:Y:S04]  /*e710*/  @!P0 LDG.E.U16 R26, desc[UR8][R4.64] ;  /* 0x00000008041a8981 */ /* 0x004ea8000c1e1500 */
[----:B------:R0:W-:Y:S04]  /*e720*/  STL [R1+0xe4c], R25 ;  /* 0x000e4c1901007387 */ /* 0x0001e80000100800 */
[----:B0-----:R-:W4:Y:S04]  /*e730*/  LDL.LU R25, [R1+0x214] ;  /* 0x0002140001197983 */ /* 0x001f280000300800 */
[----:B------:R-:W3:Y:S04]  /*e740*/  LDL R6, [R1+0x3a0] ;  /* 0x0003a00001067983 */ /* 0x000ee80000100800 */
[----:B--2---:R0:W-:Y:S04]  /*e750*/  STL [R1+0xe50], R26 ;  /* 0x000e501a01007387 */ /* 0x0041e80000100800 */
[----:B0-----:R-:W2:Y:S04]  /*e760*/  LDL R26, [R1+0x3bc] ;  /* 0x0003bc00011a7983 */ /* 0x001ea80000100800 */
[----:B------:R-:W-:Y:S04]  /*e770*/  STS.U16 [R0+UR5+0x2080], R23 ;  /* 0x0020801700007988 */ /* 0x000fe80008000405 */
[----:B------:R-:W-:Y:S04]  /*e780*/  STS.U16 [R0+UR5+0x2480], R21 ;  /* 0x0024801500007988 */ /* 0x000fe80008000405 */
[----:B------:R-:W-:Y:S04]  /*e790*/  STS.U16 [R0+UR5+0x2880], R19 ;  /* 0x0028801300007988 */ /* 0x000fe80008000405 */
[----:B------:R-:W-:Y:S04]  /*e7a0*/  STS.U16 [R0+UR5+0x2c80], R17 ;  /* 0x002c801100007988 */ /* 0x000fe80008000405 */
[----:B------:R-:W-:Y:S01]  /*e7b0*/  STS.U16 [R0+UR5+0x3080], R15 ;  /* 0x0030800f00007988 */ /* 0x000fe20008000405 */
[----:B------:R-:W-:-:S03]  /*e7c0*/  PRMT R4, RZ, 0x7610, R4 ;  /* 0x00007610ff047816 */ /* 0x000fc60000000004 */
[----:B------:R-:W-:Y:S04]  /*e7d0*/  STS.U16 [R0+UR5+0x3480], R14 ;  /* 0x0034800e00007988 */ /* 0x000fe80008000405 */
[----:B------:R-:W-:Y:S04]  /*e7e0*/  STS.U16 [R0+UR5+0x3880], R12 ;  /* 0x0038800c00007988 */ /* 0x000fe80008000405 */
[----:B------:R0:W-:Y:S04]  /*e7f0*/  STS.U16 [R0+UR5+0x3c80], R2 ;  /* 0x003c800200007988 */ /* 0x0001e80008000405 */
[----:B------:R1:W-:Y:S01]  /*e800*/  STL [R1+0xe74], R0 ;  /* 0x000e740001007387 */ /* 0x0003e20000100800 */
[----:B0-----:R-:W-:-:S02]  /*e810*/  @!P0 IMAD.MOV.U32 R2, RZ, RZ, R3 ;  /* 0x000000ffff028224 */ /* 0x001fc400078e0003 */
[----:B--2---:R-:W-:-:S05]  /*e820*/  @!P0 IMAD.MOV.U32 R3, RZ, RZ, R26 ;  /* 0x000000ffff038224 */ /* 0x004fca00078e001a */
[----:B------:R-:W2:Y:S04]  /*e830*/  @!P0 LDG.E.U16 R4, desc[UR8][R2.64] ;  /* 0x0000000802048981 */ /* 0x000ea8000c1e1500 */
[----:B------:R-:W4:Y:S04]  /*e840*/  LDL R2, [R1+0x3ac] ;  /* 0x0003ac0001027983 */ /* 0x000f280000100800 */
[----:B------:R-:W4:Y:S01]  /*e850*/  LDL R3, [R1+0x3b0] ;  /* 0x0003b00001037983 */ /* 0x000f220000100800 */
[----:B------:R-:W0:Y:S01]  /*e860*/  S2R R28, SR_TID.X ;  /* 0x00000000001c7919 */ /* 0x000e220000002100 */
[----:B-1----:R-:W-:-:S02]  /*e870*/  PRMT R0, RZ, 0x7610, R0 ;  /* 0x00007610ff007816 */ /* 0x002fc40000000000 */
[----:B0-----:R-:W-:-:S05]  /*e880*/  LOP3.LUT R28, R28, 0x3f, RZ, 0xc0, !PT ;  /* 0x0000003f1c1c7812 */ /* 0x001fca00078ec0ff */
[----:B------:R-:W-:-:S05]  /*e890*/  IMAD.SHL.U32 R28, R28, 0x2, RZ ;  /* 0x000000021c1c7824 */ /* 0x000fca00078e00ff */
[----:B------:R-:W-:-:S05]  /*e8a0*/  LOP3.LUT R5, R28, 0x20, RZ, 0x3c, !PT ;  /* 0x000000201c057812 */ /* 0x000fca00078e3cff */
[----:B---3--:R0:W-:Y:S04]  /*e8b0*/  STS.U16 [R5+UR5+0x100], R24 ;  /* 0x0001001805007988 */ /* 0x0081e80008000405 */
[----:B0-----:R-:W3:Y:S04]  /*e8c0*/  LDL R24, [R1+0x37c] ;  /* 0x00037c0001187983 */ /* 0x001ee80000100800 */
[----:B--2---:R0:W-:Y:S04]  /*e8d0*/  STL [R1+0xc], R4 ;  /* 0x00000c0401007387 */ /* 0x0041e80000100800 */
[----:B0-----:R-:W2:Y:S01]  /*e8e0*/  LDL R4, [R1+0x380] ;  /* 0x0003800001047983 */ /* 0x001ea20000100800 */
[----:B----4-:R-:W-:-:S03]  /*e8f0*/  @!P0 LOP3.LUT R3, R3, R2, RZ, 0x3c, !PT ;  /* 0x0000000203038212 */ /* 0x010fc600078e3cff */
[----:B------:R-:W4:Y:S01]  /*e900*/  LDL.LU R26, [R1+0x1e8] ;  /* 0x0001e800011a7983 */ /* 0x000f220000300800 */
[----:B------:R-:W-:-:S04]  /*e910*/  @!P0 LOP3.LUT R2, R3, R2, RZ, 0x3c, !PT ;  /* 0x0000000203028212 */ /* 0x000fc800078e3cff */
[----:B------:R-:W-:-:S05]  /*e920*/  @!P0 LOP3.LUT R3, R3, R2, RZ, 0x3c, !PT ;  /* 0x0000000203038212 */ /* 0x000fca00078e3cff */
[----:B------:R-:W2:Y:S04]  /*e930*/  @!P0 LDG.E.U16 R0, desc[UR8][R2.64] ;  /* 0x0000000802008981 */ /* 0x000ea8000c1e1500 */
[----:B------:R-:W3:Y:S04]  /*e940*/  LDL.LU R2, [R1+0x240] ;  /* 0x0002400001027983 */ /* 0x000ee80000300800 */
[----:B------:R-:W4:Y:S04]  /*e950*/  LDL R3, [R1+0x39c] ;  /* 0x00039c0001037983 */ /* 0x000f280000100800 */
[----:B--2---:R0:W-:Y:S04]  /*e960*/  STL [R1+0xe78], R0 ;  /* 0x000e780001007387 */ /* 0x0041e80000100800 */
[----:B---3--:R1:W-:Y:S01]  /*e970*/  STS.U16 [R5+UR5+0x500], R2 ;  /* 0x0005000205007988 */ /* 0x0083e20008000405 */
[----:B0-----:R-:W-:Y:S01]  /*e980*/  PRMT R0, RZ, 0x7610, R0 ;  /* 0x00007610ff007816 */ /* 0x001fe20000000000 */
[----:B-1----:R-:W-:Y:S01]  /*e990*/  @!P0 IMAD.MOV.U32 R2, RZ, RZ, R6 ;  /* 0x000000ffff028224 */ /* 0x002fe200078e0006 */
[----:B------:R-:W-:Y:S01]  /*e9a0*/  PRMT R28, RZ, 0x7610, R28 ;  /* 0x00007610ff1c7816 */ /* 0x000fe2000000001c */
[----:B------:R-:W2:Y:S04]  /*e9b0*/  LDL R6, [R1+0x36c] ;  /* 0x00036c0001067983 */ /* 0x000ea80000100800 */
[----:B----4-:R0:W3:Y:S04]  /*e9c0*/  @!P0 LDG.E.U16 R0, desc[UR8][R2.64] ;  /* 0x0000000802008981 */ /* 0x0100e8000c1e1500 */
[----:B------:R-:W0:Y:S04]  /*e9d0*/  LDL R2, [R1+0x38c] ;  /* 0x00038c0001027983 */ /* 0x000e280000100800 */
[----:B------:R-:W0:Y:S02]  /*e9e0*/  LDL R3, [R1+0x390] ;  /* 0x0003900001037983 */ /* 0x000e240000100800 */
[----:B0-----:R-:W-:-:S04]  /*e9f0*/  @!P0 LOP3.LUT R3, R3, R2, RZ, 0x3c, !PT ;  /* 0x0000000203038212 */ /* 0x001fc800078e3cff */
[----:B------:R-:W-:-:S04]  /*ea00*/  @!P0 LOP3.LUT R2, R3, R2, RZ, 0x3c, !PT ;  /* 0x0000000203028212 */ /* 0x000fc800078e3cff */
[----:B------:R-:W-:-:S05]  /*ea10*/  @!P0 LOP3.LUT R3, R3, R2, RZ, 0x3c, !PT ;  /* 0x0000000203038212 */ /* 0x000fca00078e3cff */
[----:B------:R0:W4:Y:S01]  /*ea20*/  @!P0 LDG.E.U16 R28, desc[UR8][R2.64] ;  /* 0x00000008021c8981 */ /* 0x000122000c1e1500 */
[----:B------:R-:W-:-:S03]  /*ea30*/  PRMT R29, RZ, 0x7610, R29 ;  /* 0x00007610ff1d7816 */ /* 0x000fc6000000001d */
[----:B---3--:R1:W-:Y:S04]  /*ea40*/  STL [R1+0x4], R0 ;  /* 0x0000040001007387 */ /* 0x0083e80000100800 */
[----:B------:R3:W-:Y:S01]  /*ea50*/  STS.U16 [R5+UR5+0x900], R7 ;  /* 0x0009000705007988 */ /* 0x0007e20008000405 */
[----:B0-----:R-:W-:Y:S02]  /*ea60*/  @!P0 IMAD.MOV.U32 R2, RZ, RZ, R4 ;  /* 0x000000ffff028224 */ /* 0x001fe400078e0004 */
[----:B------:R-:W-:Y:S01]  /*ea70*/  @!P0 IMAD.MOV.U32 R3, RZ, RZ, R24 ;  /* 0x000000ffff038224 */ /* 0x000fe200078e0018 */
[----:B-1----:R-:W2:Y:S04]  /*ea80*/  LDL R0, [R1+0x370] ;  /* 0x0003700001007983 */ /* 0x002ea80000100800 */
[----:B---3--:R-:W3:Y:S04]  /*ea90*/  LDL.LU R7, [R1+0x1c4] ;  /* 0x0001c40001077983 */ /* 0x008ee80000300800 */
[----:B------:R0:W-:Y:S04]  /*eaa0*/  STS.U16 [R5+UR5+0xd00], R25 ;  /* 0x000d001905007988 */ /* 0x0001e80008000405 */
[----:B------:R2:W3:Y:S04]  /*eab0*/  @!P0 LDG.E.U16 R29, desc[UR8][R2.64] ;  /* 0x00000008021d8981 */ /* 0x0004e8000c1e1500 */
[----:B----4-:R-:W-:Y:S04]  /*eac0*/  STL [R1], R28 ;  /* 0x0000001c01007387 */ /* 0x010fe80000100800 */
[----:B------:R-:W4:Y:S04]  /*ead0*/  LDL R24, [R1+0x360] ;  /* 0x0003600001187983 */ /* 0x000f280000100800 */
[----:B------:R-:W4:Y:S04]  /*eae0*/  LDL R4, [R1+0x350] ;  /* 0x0003500001047983 */ /* 0x000f280000100800 */
[----:B0-----:R-:W4:Y:S04]  /*eaf0*/  LDL.LU R25, [R1+0x1b0] ;  /* 0x0001b00001197983 */ /* 0x001f280000300800 */
[----:B------:R-:W4:Y:S01]  /*eb00*/  LDL.LU R3, [R1+0x1fc] ;  /* 0x0001fc0001037983 */ /* 0x000f220000300800 */
[----:B------:R-:W-:Y:S01]  /*eb10*/  PRMT R23, RZ, 0x7610, R23 ;  /* 0x00007610ff177816 */ /* 0x000fe20000000017 */
[----:B--2---:R-:W-:-:S02]  /*eb20*/  @!P0 IMAD.MOV.U32 R2, RZ, RZ, R0 ;  /* 0x000000ffff028224 */ /* 0x004fc400078e0000 */
[----:B---3--:R0:W-:Y:S04]  /*eb30*/  STL [R1+0xe54], R29 ;  /* 0x000e541d01007387 */ /* 0x0081e80000100800 */
[----:B0-----:R-:W2:Y:S04]  /*eb40*/  LDL R29, [R1+0x34c] ;  /* 0x00034c00011d7983 */ /* 0x001ea80000100800 */
[----:B----4-:R0:W-:Y:S02]  /*eb50*/  STS.U16 [R5+UR5+0x1100], R3 ;  /* 0x0011000305007988 */ /* 0x0101e40008000405 */
[----:B0-----:R-:W-:-:S02]  /*eb60*/  @!P0 IMAD.MOV.U32 R3, RZ, RZ, R6 ;  /* 0x000000ffff038224 */ /* 0x001fc400078e0006 */
[----:B------:R-:W3:Y:S04]  /*eb70*/  LDL.LU R6, [R1+0x198] ;  /* 0x0001980001067983 */ /* 0x000ee80000300800 */
[----:B------:R0:W4:Y:S04]  /*eb80*/  @!P0 LDG.E.U16 R23, desc[UR8][R2.64] ;  /* 0x0000000802178981 */ /* 0x000128000c1e1500 */
[----:B------:R-:W2:Y:S01]  /*eb90*/  LDL R3, [R1+0x35c] ;  /* 0x00035c0001037983 */ /* 0x000ea20000100800 */
[----:B------:R-:W-:Y:S01]  /*eba0*/  PRMT R22, RZ, 0x7610, R22 ;  /* 0x00007610ff167816 */ /* 0x000fe20000000016 */
[----:B0-----:R-:W-:-:S02]  /*ebb0*/  @!P0 IMAD.MOV.U32 R2, RZ, RZ, R24 ;  /* 0x000000ffff028224 */ /* 0x001fc400078e0018 */
[----:B------:R-:W-:Y:S01]  /*ebc0*/  STS.U16 [R5+UR5+0x1500], R26 ;  /* 0x0015001a05007988 */ /* 0x000fe20008000405 */
[----:B------:R-:W-:-:S03]  /*ebd0*/  PRMT R21, RZ, 0x7610, R21 ;  /* 0x00007610ff157816 */ /* 0x000fc60000000015 */
[----:B----4-:R0:W-:Y:S04]  /*ebe0*/  STL [R1+0xe58], R23 ;  /* 0x000e581701007387 */ /* 0x0101e80000100800 */
[----:B0-----:R-:W4:Y:S04]  /*ebf0*/  LDL.LU R23, [R1+0x1d8] ;  /* 0x0001d80001177983 */ /* 0x001f280000300800 */
[----:B------:R-:W3:Y:S04]  /*ec00*/  LDL R26, [R1+0x33c] ;  /* 0x00033c00011a7983 */ /* 0x000ee80000100800 */
[----:B------:R-:W3:Y:S04]  /*ec10*/  LDL R0, [R1+0x340] ;  /* 0x0003400001007983 */ /* 0x000ee80000100800 */
[----:B--2---:R0:W2:Y:S01]  /*ec20*/  @!P0 LDG.E.U16 R22, desc[UR8][R2.64] ;  /* 0x0000000802168981 */ /* 0x0040a2000c1e1500 */
[----:B------:R-:W-:-:S03]  /*ec30*/  PRMT R20, RZ, 0x7610, R20 ;  /* 0x00007610ff147816 */ /* 0x000fc60000000014 */
[----:B------:R-:W2:Y:S01]  /*ec40*/  LDL.LU R24, [R1+0x188] ;  /* 0x0001880001187983 */ /* 0x000ea20000300800 */
[----:B0-----:R-:W-:Y:S02]  /*ec50*/  @!P0 IMAD.MOV.U32 R2, RZ, RZ, R4 ;  /* 0x000000ffff028224 */ /* 0x001fe400078e0004 */
[----:B------:R-:W-:-:S05]  /*ec60*/  @!P0 IMAD.MOV.U32 R3, RZ, RZ, R29 ;  /* 0x000000ffff038224 */ /* 0x000fca00078e001d */
[----:B------:R3:W2:Y:S04]  /*ec70*/  @!P0 LDG.E.U16 R21, desc[UR8][R2.64] ;  /* 0x0000000802158981 */ /* 0x0006a8000c1e1500 */
[----:B----4-:R0:W-:Y:S01]  /*ec80*/  STS.U16 [R5+UR5+0x1900], R23 ;  /* 0x0019001705007988 */ /* 0x0101e20008000405 */
[----:B---3--:R-:W-:Y:S02]  /*ec90*/  @!P0 IMAD.MOV.U32 R3, RZ, RZ, R26 ;  /* 0x000000ffff038224 */ /* 0x008fe400078e001a */
[----:B------:R-:W-:Y:S01]  /*eca0*/  @!P0 IMAD.MOV.U32 R2, RZ, RZ, R0 ;  /* 0x000000ffff028224 */ /* 0x000fe200078e0000 */
[----:B--2---:R1:W-:Y:S04]  /*ecb0*/  STL [R1+0xe5c], R22 ;  /* 0x000e5c1601007387 */ /* 0x0043e80000100800 */
[----:B0-----:R-:W2:Y:S04]  /*ecc0*/  LDL R23, [R1+0x32c] ;  /* 0x00032c0001177983 */ /* 0x001ea80000100800 */
[----:B------:R-:W3:Y:S04]  /*ecd0*/  LDL R4, [R1+0x330] ;  /* 0x0003300001047983 */ /* 0x000ee80000100800 */
[----:B------:R2:W4:Y:S04]  /*ece0*/  @!P0 LDG.E.U16 R20, desc[UR8][R2.64] ;  /* 0x0000000802148981 */ /* 0x000528000c1e1500 */
[----:B------:R-:W4:Y:S04]  /*ecf0*/  LDL.LU R29, [R1+0x17c] ;  /* 0x00017c00011d7983 */ /* 0x000f280000300800 */
[----:B------:R-:W-:Y:S04]  /*ed00*/  STL [R1+0xe60], R21 ;  /* 0x000e601501007387 */ /* 0x000fe80000100800 */
[----:B------:R0:W-:Y:S04]  /*ed10*/  STS.U16 [R5+UR5+0x1d00], R7 ;  /* 0x001d000705007988 */ /* 0x0001e80008000405 */
[----:B-1----:R-:W4:Y:S04]  /*ed20*/  LDL R22, [R1+0x31c] ;  /* 0x00031c0001167983 */ /* 0x002f280000100800 */
[----:B0-----:R-:W4:Y:S01]  /*ed30*/  LDL R7, [R1+0x320] ;  /* 0x0003200001077983 */ /* 0x001f220000100800 */
[----:B------:R-:W-:-:S03]  /*ed40*/  PRMT R19, RZ, 0x7610, R19 ;  /* 0x00007610ff137816 */ /* 0x000fc60000000013 */
[----:B------:R-:W4:Y:S01]  /*ed50*/  LDL.LU R26, [R1+0x164] ;  /* 0x00016400011a7983 */ /* 0x000f220000300800 */
[----:B--2---:R-:W-:Y:S02]  /*ed60*/  @!P0 IMAD.MOV.U32 R3, RZ, RZ, R23 ;  /* 0x000000ffff038224 */ /* 0x004fe400078e0017 */
[----:B---3--:R-:W-:Y:S01]  /*ed70*/  @!P0 IMAD.MOV.U32 R2, RZ, RZ, R4 ;  /* 0x000000ffff028224 */ /* 0x008fe200078e0004 */
[----:B----4-:R-:W-:Y:S04]  /*ed80*/  STL [R1+0xe64], R20 ;  /* 0x000e641401007387 */ /* 0x010fe80000100800 */
[----:B------:R-:W2:Y:S04]  /*ed90*/  LDL R21, [R1+0x30c] ;  /* 0x00030c0001157983 */ /* 0x000ea80000100800 */
[----:B------:R-:W3:Y:S04]  /*eda0*/  LDL R0, [R1+0x310] ;  /* 0x0003100001007983 */ /* 0x000ee80000100800 */
[----:B------:R0:W4:Y:S01]  /*edb0*/  @!P0 LDG.E.U16 R19, desc[UR8][R2.64] ;  /* 0x0000000802138981 */ /* 0x000122000c1e1500 */
[----:B------:R-:W-:Y:S01]  /*edc0*/  PRMT R18, RZ, 0x7610, R18 ;  /* 0x00007610ff127816 */ /* 0x000fe20000000012 */
[----:B0-----:R-:W-:-:S02]  /*edd0*/  @!P0 IMAD.MOV.U32 R2, RZ, RZ, R7 ;  /* 0x000000ffff028224 */ /* 0x001fc400078e0007 */
[----:B------:R-:W-:-:S05]  /*ede0*/  @!P0 IMAD.MOV.U32 R3, RZ, RZ, R22 ;  /* 0x000000ffff038224 */ /* 0x000fca00078e0016 */
[----:B------:R2:W4:Y:S01]  /*edf0*/  @!P0 LDG.E.U16 R18, desc[UR8][R2.64] ;  /* 0x0000000802128981 */ /* 0x000522000c1e1500 */
[----:B------:R-:W-:-:S03]  /*ee00*/  PRMT R17, RZ, 0x7610, R17 ;  /* 0x00007610ff117816 */ /* 0x000fc60000000011 */
[----:B------:R0:W-:Y:S04]  /*ee10*/  STS.U16 [R5+UR5+0x2100], R25 ;  /* 0x0021001905007988 */ /* 0x0001e80008000405 */
[----:B------:R1:W-:Y:S04]  /*ee20*/  STS.U16 [R5+UR5+0x2500], R6 ;  /* 0x0025000605007988 */ /* 0x0003e80008000405 */
[----:B0-----:R-:W4:Y:S01]  /*ee30*/  LDL.LU R25, [R1+0x130] ;  /* 0x0001300001197983 */ /* 0x001f220000300800 */
[----:B--2---:R-:W-:Y:S02]  /*ee40*/  @!P0 IMAD.MOV.U32 R3, RZ, RZ, R21 ;  /* 0x000000ffff038224 */ /* 0x004fe400078e0015 */
[----:B---3--:R-:W-:Y:S01]  /*ee50*/  @!P0 IMAD.MOV.U32 R2, RZ, RZ, R0 ;  /* 0x000000ffff028224 */ /* 0x008fe200078e0000 */
[----:B----4-:R0:W-:Y:S04]  /*ee60*/  STL [R1+0xe7c], R19 ;  /* 0x000e7c1301007387 */ /* 0x0101e80000100800 */
[----:B-1----:R-:W2:Y:S04]  /*ee70*/  LDL R6, [R1+0x2fc] ;  /* 0x0002fc0001067983 */ /* 0x002ea80000100800 */
[----:B------:R-:W3:Y:S04]  /*ee80*/  LDL R4, [R1+0x300] ;  /* 0x0003000001047983 */ /* 0x000ee80000100800 */
[----:B------:R2:W4:Y:S04]  /*ee90*/  @!P0 LDG.E.U16 R17, desc[UR8][R2.64] ;  /* 0x0000000802118981 */ /* 0x000528000c1e1500 */
[----:B------:R-:W4:Y:S04]  /*eea0*/  LDL.LU R7, [R1+0xe8] ;  /* 0x0000e80001077983 */ /* 0x000f280000300800 */
[----:B------:R1:W-:Y:S04]  /*eeb0*/  STL [R1+0xe6c], R18 ;  /* 0x000e6c1201007387 */ /* 0x0003e80000100800 */
[----:B------:R-:W4:Y:S04]  /*eec0*/  LDL R20, [R1+0x2ec] ;  /* 0x0002ec0001147983 */ /* 0x000f280000100800 */
[----:B0-----:R-:W4:Y:S04]  /*eed0*/  LDL R19, [R1+0x2f0] ;  /* 0x0002f00001137983 */ /* 0x001f280000100800 */
[----:B-1----:R-:W4:Y:S04]  /*eee0*/  LDL R18, [R1+0x2dc] ;  /* 0x0002dc0001127983 */ /* 0x002f280000100800 */
[----:B------:R-:W4:Y:S04]  /*eef0*/  LDL R0, [R1+0x2e0] ;  /* 0x0002e00001007983 */ /* 0x000f280000100800 */
[----:B------:R0:W-:Y:S04]  /*ef00*/  STS.U16 [R5+UR5+0x2900], R24 ;  /* 0x0029001805007988 */ /* 0x0001e80008000405 */
[----:B0-----:R-:W4:Y:S01]  /*ef10*/  LDL.LU R24, [R1+0xcc] ;  /* 0x0000cc0001187983 */ /* 0x001f220000300800 */
[----:B--2---:R-:W-:-:S02]  /*ef20*/  @!P0 IMAD.MOV.U32 R3, RZ, RZ, R6 ;  /* 0x000000ffff038224 */ /* 0x004fc400078e0006 */
[----:B---3--:R-:W-:Y:S01]  /*ef30*/  @!P0 IMAD.MOV.U32 R2, RZ, RZ, R4 ;  /* 0x000000ffff028224 */ /* 0x008fe200078e0004 */
[----:B----4-:R-:W-:Y:S04]  /*ef40*/  STL [R1+0xe68], R17 ;  /* 0x000e681101007387 */ /* 0x010fe80000100800 */
[----:B------:R-:W2:Y:S04]  /*ef50*/  LDL R6, [R1+0x2cc] ;  /* 0x0002cc0001067983 */ /* 0x000ea80000100800 */
[----:B------:R-:W3:Y:S01]  /*ef60*/  LDL R4, [R1+0x2d0] ;  /* 0x0002d00001047983 */ /* 0x000ee20000100800 */
[----:B------:R-:W-:-:S02]  /*ef70*/  PRMT R16, RZ, 0x7610, R16 ;  /* 0x00007610ff107816 */ /* 0x000fc40000000010 */
[----:B------:R-:W-:-:S04]  /*ef80*/  PRMT R15, RZ, 0x7610, R15 ;  /* 0x00007610ff0f7816 */ /* 0x000fc8000000000f */
[----:B------:R0:W4:Y:S01]  /*ef90*/  @!P0 LDG.E.U16 R16, desc[UR8][R2.64] ;  /* 0x0000000802108981 */ /* 0x000122000c1e1500 */
[----:B------:R-:W-:Y:S01]  /*efa0*/  PRMT R14, RZ, 0x7610, R14 ;  /* 0x00007610ff0e7816 */ /* 0x000fe2000000000e */
[----:B0-----:R-:W-:Y:S02]  /*efb0*/  @!P0 IMAD.MOV.U32 R2, RZ, RZ, R19 ;  /* 0x000000ffff028224 */ /* 0x001fe400078e0013 */
[----:B------:R-:W-:-:S05]  /*efc0*/  @!P0 IMAD.MOV.U32 R3, RZ, RZ, R20 ;  /* 0x000000ffff038224 */ /* 0x000fca00078e0014 */
[----:B------:R0:W4:Y:S02]  /*efd0*/  @!P0 LDG.E.U16 R15, desc[UR8][R2.64] ;  /* 0x00000008020f8981 */ /* 0x000124000c1e1500 */
[----:B0-----:R-:W-:Y:S02]  /*efe0*/  @!P0 IMAD.MOV.U32 R2, RZ, RZ, R0 ;  /* 0x000000ffff028224 */ /* 0x001fe400078e0000 */
[----:B------:R-:W-:-:S05]  /*eff0*/  @!P0 IMAD.MOV.U32 R3, RZ, RZ, R18 ;  /* 0x000000ffff038224 */ /* 0x000fca00078e0012 */
[----:B------:R2:W4:Y:S01]  /*f000*/  @!P0 LDG.E.U16 R14, desc[UR8][R2.64] ;  /* 0x00000008020e8981 */ /* 0x000522000c1e1500 */
[----:B------:R-:W-:Y:S01]  /*f010*/  PRMT R12, RZ, 0x7610, R12 ;  /* 0x00007610ff0c7816 */ /* 0x000fe2000000000c */
[----:B--2---:R-:W-:Y:S02]  /*f020*/  @!P0 IMAD.MOV.U32 R3, RZ, RZ, R6 ;  /* 0x000000ffff038224 */ /* 0x004fe400078e0006 */
[----:B---3--:R-:W-:-:S05]  /*f030*/  @!P0 IMAD.MOV.U32 R2, RZ, RZ, R4 ;  /* 0x000000ffff028224 */ /* 0x008fca00078e0004 */
[----:B------:R-:W2:Y:S04]  /*f040*/  @!P0 LDG.E.U16 R12, desc[UR8][R2.64] ;  /* 0x00000008020c8981 */ /* 0x000ea8000c1e1500 */
[----:B------:R-:W-:Y:S04]  /*f050*/  STS.U16 [R5+UR5+0x2d00], R29 ;  /* 0x002d001d05007988 */ /* 0x000fe80008000405 */
[----:B----4-:R-:W-:Y:S04]  /*f060*/  STL [R1+0xe70], R16 ;  /* 0x000e701001007387 */ /* 0x010fe80000100800 */
[----:B------:R0:W-:Y:S04]  /*f070*/  STS.U16 [R5+UR5+0x3100], R26 ;  /* 0x0031001a05007988 */ /* 0x0001e80008000405 */
[----:B------:R1:W-:Y:S04]  /*f080*/  STS.U16 [R5+UR5+0x3500], R25 ;  /* 0x0035001905007988 */ /* 0x0003e80008000405 */
[----:B0-----:R-:W3:Y:S04]  /*f090*/  LDL.LU R26, [R1+0x290] ;  /* 0x00029000011a7983 */ /* 0x001ee80000300800 */
[----:B------:R0:W-:Y:S04]  /*f0a0*/  STL [R1+0xe80], R15 ;  /* 0x000e800f01007387 */ /* 0x0001e80000100800 */
[----:B-1----:R-:W4:Y:S04]  /*f0b0*/  LDL.LU R25, [R1+0x280] ;  /* 0x0002800001197983 */ /* 0x002f280000300800 */
[----:B------:R-:W3:Y:S04]  /*f0c0*/  LDL R0, [R1+0x2c0] ;  /* 0x0002c00001007983 */ /* 0x000ee80000100800 */
[----:B0-----:R-:W4:Y:S04]  /*f0d0*/  LDL R15, [R1+0x2bc] ;  /* 0x0002bc00010f7983 */ /* 0x001f280000100800 */
[----:B------:R-:W4:Y:S04]  /*f0e0*/  LDL.LU R22, [R1+0x274] ;  /* 0x0002740001167983 */ /* 0x000f280000300800 */
[----:B------:R-:W-:Y:S04]  /*f0f0*/  STL [R1+0xe84], R14 ;  /* 0x000e840e01007387 */ /* 0x000fe80000100800 */
[----:B------:R0:W-:Y:S04]  /*f100*/  STS.U16 [R5+UR5+0x3900], R7 ;  /* 0x0039000705007988 */ /* 0x0001e80008000405 */
[----:B------:R-:W4:Y:S04]  /*f110*/  LDL R6, [R1+0x838] ;  /* 0x0008380001067983 */ /* 0x000f280000100800 */
[----:B0-----:R-:W4:Y:S04]  /*f120*/  LDL R7, [R1+0x82c] ;  /* 0x00082c0001077983 */ /* 0x001f280000100800 */
[----:B------:R-:W4:Y:S04]  /*f130*/  LDL.LU R23, [R1+0x260] ;  /* 0x0002600001177983 */ /* 0x000f280000300800 */
[----:B------:R0:W-:Y:S04]  /*f140*/  STS.U16 [R5+UR5+0x3d00], R24 ;  /* 0x003d001805007988 */ /* 0x0001e80008000405 */
[----:B--2---:R-:W-:Y:S04]  /*f150*/  STL [R1+0xe88], R12 ;  /* 0x000e880c01007387 */ /* 0x004fe80000100800 */
[----:B0-----:R-:W2:Y:S04]  /*f160*/  LDL R5, [R1+0x83c] ;  /* 0x00083c0001057983 */ /* 0x001ea80000100800 */
[----:B------:R-:W2:Y:S01]  /*f170*/  LDL R4, [R1+0x848] ;  /* 0x0008480001047983 */ /* 0x000ea20000100800 */
[----:B------:R-:W-:-:S02]  /*f180*/  PRMT R10, RZ, 0x7610, R10 ;  /* 0x00007610ff0a7816 */ /* 0x000fc4000000000a */
[----:B------:R-:W-:Y:S01]  /*f190*/  PRMT R8, RZ, 0x7610, R8 ;  /* 0x00007610ff087816 */ /* 0x000fe20000000008 */
[----:B------:R-:W0:Y:S01]  /*f1a0*/  S2R R28, SR_TID.X ;  /* 0x00000000001c7919 */ /* 0x000e220000002100 */
[----:B------:R-:W2:Y:S04]  /*f1b0*/  LDL.LU R29, [R1+0x248] ;  /* 0x00024800011d7983 */ /* 0x000ea80000300800 */
[----:B------:R-:W2:Y:S01]  /*f1c0*/  LDL R14, [R1+0x84c] ;  /* 0x00084c00010e7983 */ /* 0x000ea20000100800 */
[----:B---3--:R-:W-:-:S03]  /*f1d0*/  @!P0 IMAD.MOV.U32 R2, RZ, RZ, R0 ;  /* 0x000000ffff028224 */ /* 0x008fc600078e0000 */
[----:B------:R-:W3:Y:S01]  /*f1e0*/  LDL R0, [R1+0x858] ;  /* 0x0008580001007983 */ /* 0x000ee20000100800 */
[----:B----4-:R-:W-:-:S05]  /*f1f0*/  @!P0 IMAD.MOV.U32 R3, RZ, RZ, R15 ;  /* 0x000000ffff038224 */ /* 0x010fca00078e000f */
[----:B------:R1:W4:Y:S02]  /*f200*/  @!P0 LDG.E.U16 R10, desc[UR8][R2.64] ;  /* 0x00000008020a8981 */ /* 0x000324000c1e1500 */
[----:B-1----:R-:W-:Y:S02]  /*f210*/  @!P0 IMAD.MOV.U32 R2, RZ, RZ, R6 ;  /* 0x000000ffff028224 */ /* 0x002fe400078e0006 */
[----:B------:R-:W-:-:S05]  /*f220*/  @!P0 IMAD.MOV.U32 R3, RZ, RZ, R7 ;  /* 0x000000ffff038224 */ /* 0x000fca00078e0007 */
[----:B------:R1:W3:Y:S02]  /*f230*/  @!P0 LDG.E.U16 R8, desc[UR8][R2.64] ;  /* 0x0000000802088981 */ /* 0x0002e4000c1e1500 */
[----:B-1----:R-:W-:-:S06]  /*f240*/  PRMT R2, RZ, 0x7610, R2 ;  /* 0x00007610ff027816 */ /* 0x002fcc0000000002 */
[----:B--2---:R-:W2:Y:S01]  /*f250*/  @!P0 LDG.E.U16 R2, desc[UR8][R4.64] ;  /* 0x0000000804028981 */ /* 0x004ea2000c1e1500 */
[----:B0-----:R-:W-:-:S05]  /*f260*/  LOP3.LUT R28, R28, 0x3f, RZ, 0xc0, !PT ;  /* 0x0000003f1c1c7812 */ /* 0x001fca00078ec0ff */
[----:B------:R-:W-:-:S05]  /*f270*/  IMAD.SHL.U32 R28, R28, 0x2, RZ ;  /* 0x000000021c1c7824 */ /* 0x000fca00078e00ff */
[----:B------:R-:W-:-:S05]  /*f280*/  LOP3.LUT R24, R28, 0x30, RZ, 0x3c, !PT ;  /* 0x000000301c187812 */ /* 0x000fca00078e3cff */
[----:B------:R0:W-:Y:S04]  /*f290*/  STS.U16 [R24+UR5+0x180], R26 ;  /* 0x0001801a18007988 */ /* 0x0001e80008000405 */
[----:B------:R1:W-:Y:S04]  /*f2a0*/  STS.U16 [R24+UR5+0x580], R25 ;  /* 0x0005801918007988 */ /* 0x0003e80008000405 */
[----:B----4-:R-:W-:Y:S04]  /*f2b0*/  STL [R1+0xe8c], R10 ;  /* 0x000e8c0a01007387 */ /* 0x010fe80000100800 */
[----:B0-----:R-:W4:Y:S04]  /*f2c0*/  LDL.LU R26, [R1+0x230] ;  /* 0x00023000011a7983 */ /* 0x001f280000300800 */
[----:B------:R-:W4:Y:S04]  /*f2d0*/  LDL R7, [R1+0x85c] ;  /* 0x00085c0001077983 */ /* 0x000f280000100800 */
[----:B------:R-:W4:Y:S04]  /*f2e0*/  LDL R6, [R1+0x868] ;  /* 0x0008680001067983 */ /* 0x000f280000100800 */
[----:B---3--:R0:W-:Y:S04]  /*f2f0*/  STL [R1+0xe90], R8 ;  /* 0x000e900801007387 */ /* 0x0081e80000100800 */
[----:B-1----:R-:W3:Y:S04]  /*f300*/  LDL.LU R25, [R1+0x220] ;  /* 0x0002200001197983 */ /* 0x002ee80000300800 */
[----:B0-----:R-:W3:Y:S04]  /*f310*/  LDL R8, [R1+0x878] ;  /* 0x0008780001087983 */ /* 0x001ee80000100800 */
[----:B--2---:R0:W-:Y:S04]  /*f320*/  STL [R1+0xe94], R2 ;  /* 0x000e940201007387 */ /* 0x0041e80000100800 */
[----:B------:R-:W2:Y:S01]  /*f330*/  LDL R12, [R1+0x86c] ;  /* 0x00086c00010c7983 */ /* 0x000ea20000100800 */
[----:B------:R-:W-:Y:S01]  /*f340*/  PRMT R3, RZ, 0x7610, R3 ;  /* 0x00007610ff037816 */ /* 0x000fe20000000003 */
[----:B------:R-:W-:-:S02]  /*f350*/  @!P0 IMAD.MOV.U32 R4, RZ, RZ, R0 ;  /* 0x000000ffff048224 */ /* 0x000fc400078e0000 */
[----:B------:R-:W-:Y:S01]  /*f360*/  @!P0 IMAD.MOV.U32 R5, RZ, RZ, R14 ;  /* 0x000000ffff058224 */ /* 0x000fe200078e000e */
[----:B------:R-:W3:Y:S04]  /*f370*/  LDL R0, [R1+0x888] ;  /* 0x0008880001007983 */ /* 0x000ee80000100800 */
[----:B0-----:R-:W3:Y:S04]  /*f380*/  LDL R2, [R1+0x87c] ;  /* 0x00087c0001027983 */ /* 0x001ee80000100800 */
[----:B------:R0:W3:Y:S04]  /*f390*/  @!P0 LDG.E.U16 R3, desc[UR8][R4.64] ;  /* 0x0000000804038981 */ /* 0x0000e8000c1e1500 */
[----:B------:R-:W3:Y:S04]  /*f3a0*/  LDL.LU R16, [R1+0x20c] ;  /* 0x00020c0001107983 */ /* 0x000ee80000300800 */
[----:B------:R1:W-:Y:S01]  /*f3b0*/  STS.U16 [R24+UR5+0x980], R22 ;  /* 0x0009801618007988 */ /* 0x0003e20008000405 */
[----:B0-----:R-:W-:-:S03]  /*f3c0*/  PRMT R4, RZ, 0x7610, R4 ;  /* 0x00007610ff047816 */ /* 0x001fc60000000004 */
[----:B------:R-:W3:Y:S04]  /*f3d0*/  LDL R14, [R1+0x88c] ;  /* 0x00088c00010e7983 */ /* 0x000ee80000100800 */
[----:B------:R-:W3:Y:S04]  /*f3e0*/  LDL R10, [R1+0x898] ;  /* 0x00089800010a7983 */ /* 0x000ee80000100800 */
[----:B------:R0:W-:Y:S04]  /*f3f0*/  STS.U16 [R24+UR5+0xd80], R23 ;  /* 0x000d801718007988 */ /* 0x0001e80008000405 */
[----:B-1----:R-:W3:Y:S04]  /*f400*/  LDL.LU R22, [R1+0x1f8] ;  /* 0x0001f80001167983 */ /* 0x002ee80000300800 */
[----:B------:R1:W-:Y:S04]  /*f410*/  STS.U16 [R24+UR5+0x1180], R29 ;  /* 0x0011801d18007988 */ /* 0x0003e80008000405 */
[----:B0-----:R-:W3:Y:S04]  /*f420*/  LDL.LU R23, [R1+0x1e0] ;  /* 0x0001e00001177983 */ /* 0x001ee80000300800 */
[----:B----4-:R2:W4:Y:S04]  /*f430*/  @!P0 LDG.E.U16 R4, desc[UR8][R6.64] ;  /* 0x0000000806048981 */ /* 0x010528000c1e1500 */
[----:B-1----:R-:W4:Y:S04]  /*f440*/  LDL.LU R29, [R1+0x1c8] ;  /* 0x0001c800011d7983 */ /* 0x002f280000300800 */
[----:B------:R0:W-:Y:S04]  /*f450*/  STS.U16 [R24+UR5+0x1580], R26 ;  /* 0x0015801a18007988 */ /* 0x0001e80008000405 */
[----:B------:R-:W4:Y:S04]  /*f460*/  LDL.LU R19, [R1+0x1ac] ;  /* 0x0001ac0001137983 */ /* 0x000f280000300800 */
[----:B0-----:R-:W4:Y:S04]  /*f470*/  LDL.LU R26, [R1+0x194] ;  /* 0x00019400011a7983 */ /* 0x001f280000300800 */
[----:B------:R-:W4:Y:S01]  /*f480*/  LDL R15, [R1+0x89c] ;  /* 0x00089c00010f7983 */ /* 0x000f220000100800 */
[----:B--2---:R-:W-:-:S03]  /*f490*/  @!P0 IMAD.MOV.U32 R7, RZ, RZ, R12 ;  /* 0x000000ffff078224 */ /* 0x004fc600078e000c */
[----:B------:R-:W2:Y:S01]  /*f4a0*/  LDL R12, [R1+0x8a8] ;  /* 0x0008a800010c7983 */ /* 0x000ea20000100800 */
[----:B------:R-:W-:Y:S01]  /*f4b0*/  PRMT R5, RZ, 0x7610, R5 ;  /* 0x00007610ff057816 */ /* 0x000fe20000000005 */
[----:B---3--:R-:W-:Y:S01]  /*f4c0*/  @!P0 IMAD.MOV.U32 R6, RZ, RZ, R8 ;  /* 0x000000ffff068224 */ /* 0x008fe200078e0008 */
[----:B------:R-:W-:-:S04]  /*f4d0*/  PRMT R9, RZ, 0x7610, R9 ;  /* 0x00007610ff097816 */ /* 0x000fc80000000009 */
[----:B------:R0:W3:Y:S01]  /*f4e0*/  @!P0 LDG.E.U16 R5, desc[UR8][R6.64] ;  /* 0x0000000806058981 */ /* 0x0000e2000c1e1500 */
[----:B------:R-:W-:Y:S01]  /*f4f0*/  PRMT R11, RZ, 0x7610, R11 ;  /* 0x00007610ff0b7816 */ /* 0x000fe2000000000b */
[----:B0-----:R-:W-:Y:S02]  /*f500*/  @!P0 IMAD.MOV.U32 R6, RZ, RZ, R0 ;  /* 0x000000ffff068224 */ /* 0x001fe400078e0000 */
[----:B------:R-:W-:Y:S02]  /*f510*/  @!P0 IMAD.MOV.U32 R7, RZ, RZ, R2 ;  /* 0x000000ffff078224 */ /* 0x000fe400078e0002 */
[----:B------:R-:W3:Y:S04]  /*f520*/  LDL.LU R2, [R1+0x14c] ;  /* 0x00014c0001027983 */ /* 0x000ee80000300800 */
[----:B------:R0:W3:Y:S01]  /*f530*/  @!P0 LDG.E.U16 R9, desc[UR8][R6.64] ;  /* 0x0000000806098981 */ /* 0x0000e2000c1e1500 */
[----:B------:R-:W-:-:S03]  /*f540*/  PRMT R13, RZ, 0x7610, R13 ;  /* 0x00007610ff0d7816 */ /* 0x000fc6000000000d */
[----:B------:R-:W3:Y:S04]  /*f550*/  LDL.LU R8, [R1+0x138] ;  /* 0x0001380001087983 */ /* 0x000ee80000300800 */
[----:B------:R-:W3:Y:S01]  /*f560*/  LDL.LU R17, [R1+0x2ac] ;  /* 0x0002ac0001117983 */ /* 0x000ee20000300800 */
[----:B0-----:R-:W-:Y:S02]  /*f570*/  @!P0 IMAD.MOV.U32 R6, RZ, RZ, R10 ;  /* 0x000000ffff068224 */ /* 0x001fe400078e000a */
[----:B------:R-:W-:Y:S01]  /*f580*/  @!P0 IMAD.MOV.U32 R7, RZ, RZ, R14 ;  /* 0x000000ffff078224 */ /* 0x000fe200078e000e */
[----:B------:R-:W3:Y:S04]  /*f590*/  LDL.LU R0, [R1+0x29c] ;  /* 0x00029c0001007983 */ /* 0x000ee80000300800 */
[----:B------:R4:W3:Y:S04]  /*f5a0*/  @!P0 LDG.E.U16 R11, desc[UR8][R6.64] ;  /* 0x00000008060b8981 */ /* 0x0008e8000c1e1500 */
[----:B------:R-:W3:Y:S04]  /*f5b0*/  LDL.LU R10, [R1+0x288] ;  /* 0x00028800010a7983 */ /* 0x000ee80000300800 */
[----:B------:R-:W3:Y:S04]  /*f5c0*/  LDL.LU R14, [R1+0x270] ;  /* 0x00027000010e7983 */ /* 0x000ee80000300800 */
[----:B------:R-:W3:Y:S04]  /*f5d0*/  LDL.LU R18, [R1+0x25c] ;  /* 0x00025c0001127983 */ /* 0x000ee80000300800 */
[----:B------:R-:W3:Y:S04]  /*f5e0*/  LDL.LU R20, [R1+0x244] ;  /* 0x0002440001147983 */ /* 0x000ee80000300800 */
[----:B------:R0:W-:Y:S04]  /*f5f0*/  STS.U16 [R24+UR5+0x1980], R25 ;  /* 0x0019801918007988 */ /* 0x0001e80008000405 */
[----:B------:R-:W3:Y:S01]  /*f600*/  LDL.LU R21, [R1+0x228] ;  /* 0x0002280001157983 */ /* 0x000ee20000300800 */
[----:B----4-:R-:W-:-:S03]  /*f610*/  @!P0 IMAD.MOV.U32 R7, RZ, RZ, R15 ;  /* 0x000000ffff078224 */ /* 0x010fc600078e000f */
[----:B0-----:R-:W4:Y:S01]  /*f620*/  LDL.LU R25, [R1+0x210] ;  /* 0x0002100001197983 */ /* 0x001f220000300800 */
[----:B--2---:R-:W-:-:S05]  /*f630*/  @!P0 IMAD.MOV.U32 R6, RZ, RZ, R12 ;  /* 0x000000ffff068224 */ /* 0x004fca00078e000c */
[----:B------:R0:W2:Y:S04]  /*f640*/  @!P0 LDG.E.U16 R13, desc[UR8][R6.64] ;  /* 0x00000008060d8981 */ /* 0x0000a8000c1e1500 */
[----:B------:R-:W2:Y:S04]  /*f650*/  LDL.LU R7, [R1+0x178] ;  /* 0x0001780001077983 */ /* 0x000ea80000300800 */
[----:B------:R-:W-:Y:S04]  /*f660*/  STS.U16 [R24+UR5+0x1d80], R16 ;  /* 0x001d801018007988 */ /* 0x000fe80008000405 */
[----:B------:R1:W-:Y:S04]  /*f670*/  STS.U16 [R24+UR5+0x2180], R22 ;  /* 0x0021801618007988 */ /* 0x0003e80008000405 */
[----:B------:R0:W-:Y:S04]  /*f680*/  STS.U16 [R24+UR5+0x2580], R23 ;  /* 0x0025801718007988 */ /* 0x0001e80008000405 */
[----:B------:R0:W-:Y:S04]  /*f690*/  STS.U16 [R24+UR5+0x2980], R29 ;  /* 0x0029801d18007988 */ /* 0x0001e80008000405 */
[----:B-1----:R-:W4:Y:S04]  /*f6a0*/  LDL.LU R22, [R1+0x1f4] ;  /* 0x0001f40001167983 */ /* 0x002f280000300800 */
[----:B------:R-:W4:Y:S04]  /*f6b0*/  LDL.LU R15, [R1+0x1dc] ;  /* 0x0001dc00010f7983 */ /* 0x000f280000300800 */
[----:B0-----:R-:W4:Y:S04]  /*f6c0*/  LDL.LU R23, [R1+0x1c0] ;  /* 0x0001c00001177983 */ /* 0x001f280000300800 */
[----:B------:R-:W4:Y:S04]  /*f6d0*/  LDL.LU R29, [R1+0x1a8] ;  /* 0x0001a800011d7983 */ /* 0x000f280000300800 */
[----:B------:R0:W-:Y:S04]  /*f6e0*/  STS.U16 [R24+UR5+0x2d80], R19 ;  /* 0x002d801318007988 */ /* 0x0001e80008000405 */
[----:B------:R-:W4:Y:S04]  /*f6f0*/  LDL.LU R16, [R1+0x190] ;  /* 0x0001900001107983 */ /* 0x000f280000300800 */
[----:B------:R1:W-:Y:S04]  /*f700*/  STS.U16 [R24+UR5+0x3180], R26 ;  /* 0x0031801a18007988 */ /* 0x0003e80008000405 */
[----:B0-----:R-:W4:Y:S01]  /*f710*/  LDL.LU R19, [R1+0x174] ;  /* 0x0001740001137983 */ /* 0x001f220000300800 */
[----:B------:R-:W-:-:S03]  /*f720*/  LOP3.LUT R12, R28, 0x40, RZ, 0x3c, !PT ;  /* 0x000000401c0c7812 */ /* 0x000fc600078e3cff */
[----:B-1----:R-:W4:Y:S04]  /*f730*/  LDL.LU R26, [R1+0x148] ;  /* 0x00014800011a7983 */ /* 0x002f280000300800 */
[----:B--2---:R-:W-:Y:S04]  /*f740*/  STS.U16 [R24+UR5+0x3580], R7 ;  /* 0x0035800718007988 */ /* 0x004fe80008000405 */
[----:B---3--:R-:W-:Y:S04]  /*f750*/  STS.U16 [R24+UR5+0x3980], R2 ;  /* 0x0039800218007988 */ /* 0x008fe80008000405 */
[----:B------:R-:W-:Y:S04]  /*f760*/  STS.U16 [R24+UR5+0x3d80], R8 ;  /* 0x003d800818007988 */ /* 0x000fe80008000405 */
[----:B------:R0:W-:Y:S04]  /*f770*/  STS.U16 [R12+UR5+0x200], R17 ;  /* 0x000200110c007988 */ /* 0x0001e80008000405 */
[----:B------:R1:W-:Y:S04]  /*f780*/  STS.U16 [R12+UR5+0x600], R0 ;  /* 0x000600000c007988 */ /* 0x0003e80008000405 */
[----:B0-----:R-:W2:Y:S04]  /*f790*/  LDL.LU R17, [R1+0x2a8] ;  /* 0x0002a80001117983 */ /* 0x001ea80000300800 */
[----:B-1----:R-:W3:Y:S04]  /*f7a0*/  LDL.LU R0, [R1+0x298] ;  /* 0x0002980001007983 */ /* 0x002ee80000300800 */
[----:B------:R-:W-:Y:S04]  /*f7b0*/  STS.U16 [R12+UR5+0xa00], R10 ;  /* 0x000a000a0c007988 */ /* 0x000fe80008000405 */
[----:B------:R-:W-:Y:S04]  /*f7c0*/  STS.U16 [R12+UR5+0xe00], R14 ;  /* 0x000e000e0c007988 */ /* 0x000fe80008000405 */
[----:B------:R0:W-:Y:S04]  /*f7d0*/  STS.U16 [R12+UR5+0x1200], R18 ;  /* 0x001200120c007988 */ /* 0x0001e80008000405 */
[----:B------:R1:W-:Y:S04]  /*f7e0*/  STS.U16 [R12+UR5+0x1600], R20 ;  /* 0x001600140c007988 */ /* 0x0003e80008000405 */
[----:B0-----:R-:W3:Y:S04]  /*f7f0*/  LDL.LU R18, [R1+0x284] ;  /* 0x0002840001127983 */ /* 0x001ee80000300800 */
[----:B------:R-:W3:Y:S04]  /*f800*/  LDL.LU R6, [R1+0x26c] ;  /* 0x00026c0001067983 */ /* 0x000ee80000300800 */
[----:B------:R-:W3:Y:S04]  /*f810*/  LDL.LU R7, [R1+0x258] ;  /* 0x0002580001077983 */ /* 0x000ee80000300800 */
[----:B------:R-:W3:Y:S04]  /*f820*/  LDL.LU R8, [R1+0x23c] ;  /* 0x00023c0001087983 */ /* 0x000ee80000300800 */
[----:B------:R0:W-:Y:S04]  /*f830*/  STS.U16 [R12+UR5+0x1a00], R21 ;  /* 0x001a00150c007988 */ /* 0x0001e80008000405 */
[----:B-1----:R-:W3:Y:S04]  /*f840*/  LDL.LU R20, [R1+0x224] ;  /* 0x0002240001147983 */ /* 0x002ee80000300800 */
[----:B----4-:R1:W-:Y:S04]  /*f850*/  STS.U16 [R12+UR5+0x1e00], R25 ;  /* 0x001e00190c007988 */ /* 0x0103e80008000405 */
[----:B0-----:R-:W4:Y:S04]  /*f860*/  LDL.LU R21, [R1+0x208] ;  /* 0x0002080001157983 */ /* 0x001f280000300800 */
[----:B-1----:R-:W4:Y:S04]  /*f870*/  LDL.LU R25, [R1+0x1f0] ;  /* 0x0001f00001197983 */ /* 0x002f280000300800 */
[----:B------:R0:W-:Y:S04]  /*f880*/  STS.U16 [R12+UR5+0x2200], R22 ;  /* 0x002200160c007988 */ /* 0x0001e80008000405 */
[----:B------:R-:W-:Y:S04]  /*f890*/  STS.U16 [R12+UR5+0x2600], R15 ;  /* 0x0026000f0c007988 */ /* 0x000fe80008000405 */
[----:B------:R1:W-:Y:S04]  /*f8a0*/  STS.U16 [R12+UR5+0x2a00], R23 ;  /* 0x002a00170c007988 */ /* 0x0003e80008000405 */
[----:B0-----:R-:W4:Y:S04]  /*f8b0*/  LDL.LU R22, [R1+0x1d4] ;  /* 0x0001d40001167983 */ /* 0x001f280000300800 */
[----:B------:R0:W-:Y:S04]  /*f8c0*/  STS.U16 [R12+UR5+0x2e00], R29 ;  /* 0x002e001d0c007988 */ /* 0x0001e80008000405 */
[----:B-1----:R-:W4:Y:S04]  /*f8d0*/  LDL.LU R23, [R1+0x1bc] ;  /* 0x0001bc0001177983 */ /* 0x002f280000300800 */
[----:B0-----:R-:W4:Y:S04]  /*f8e0*/  LDL.LU R29, [R1+0x1a4] ;  /* 0x0001a400011d7983 */ /* 0x001f280000300800 */
[----:B------:R-:W-:Y:S04]  /*f8f0*/  STS.U16 [R12+UR5+0x3200], R16 ;  /* 0x003200100c007988 */ /* 0x000fe80008000405 */
[----:B------:R-:W4:Y:S04]  /*f900*/  LDL.LU R10, [R1+0x170] ;  /* 0x00017000010a7983 */ /* 0x000f280000300800 */
[----:B------:R0:W-:Y:S04]  /*f910*/  STS.U16 [R12+UR5+0x3600], R19 ;  /* 0x003600130c007988 */ /* 0x0001e80008000405 */
[----:B------:R-:W4:Y:S04]  /*f920*/  LDL.LU R15, [R1+0x144] ;  /* 0x00014400010f7983 */ /* 0x000f280000300800 */
[----:B------:R1:W-:Y:S04]  /*f930*/  STS.U16 [R12+UR5+0x3a00], R26 ;  /* 0x003a001a0c007988 */ /* 0x0003e80008000405 */
[----:B0-----:R-:W4:Y:S01]  /*f940*/  LDL.LU R19, [R1+0x12c] ;  /* 0x00012c0001137983 */ /* 0x001f220000300800 */
[----:B------:R-:W-:-:S03]  /*f950*/  LOP3.LUT R2, R28, 0x50, RZ, 0x3c, !PT ;  /* 0x000000501c027812 */ /* 0x000fc600078e3cff */
[----:B------:R0:W-:Y:S04]  /*f960*/  STS.U16 [R12+UR5+0x3e00], R27 ;  /* 0x003e001b0c007988 */ /* 0x0001e80008000405 */
[----:B-1----:R-:W4:Y:S04]  /*f970*/  LDL.LU R26, [R1+0x2a4] ;  /* 0x0002a400011a7983 */ /* 0x002f280000300800 */
[----:B0-----:R-:W4:Y:S04]  /*f980*/  LDL.LU R27, [R1+0xe98] ;  /* 0x000e9800011b7983 */ /* 0x001f280000300800 */
[----:B------:R-:W4:Y:S04]  /*f990*/  LDL.LU R12, [R1+0x294] ;  /* 0x00029400010c7983 */ /* 0x000f280000300800 */
[----:B------:R-:W4:Y:S04]  /*f9a0*/  LDL.LU R14, [R1+0x27c] ;  /* 0x00027c00010e7983 */ /* 0x000f280000300800 */
[----:B--2---:R-:W-:Y:S04]  /*f9b0*/  STS.U16 [R2+UR5+0x280], R17 ;  /* 0x0002801102007988 */ /* 0x004fe80008000405 */
[----:B---3--:R0:W-:Y:S04]  /*f9c0*/  STS.U16 [R2+UR5+0x680], R0 ;  /* 0x0006800002007988 */ /* 0x0081e80008000405 */
[----:B0-----:R-:W2:Y:S04]  /*f9d0*/  LDL.LU R0, [R1+0x268] ;  /* 0x0002680001007983 */ /* 0x001ea80000300800 */
[----:B------:R-:W3:Y:S04]  /*f9e0*/  LDL.LU R16, [R1+0x250] ;  /* 0x0002500001107983 */ /* 0x000ee80000300800 */
[----:B------:R-:W3:Y:S04]  /*f9f0*/  LDL.LU R17, [R1+0x238] ;  /* 0x0002380001117983 */ /* 0x000ee80000300800 */
[----:B------:R0:W-:Y:S04]  /*fa00*/  STS.U16 [R2+UR5+0xa80], R18 ;  /* 0x000a801202007988 */ /* 0x0001e80008000405 */
[----:B------:R-:W-:Y:S04]  /*fa10*/  STS.U16 [R2+UR5+0xe80], R6 ;  /* 0x000e800602007988 */ /* 0x000fe80008000405 */
[----:B------:R-:W-:Y:S04]  /*fa20*/  STS.U16 [R2+UR5+0x1280], R7 ;  /* 0x0012800702007988 */ /* 0x000fe80008000405 */
[----:B------:R-:W-:Y:S04]  /*fa30*/  STS.U16 [R2+UR5+0x1680], R8 ;  /* 0x0016800802007988 */ /* 0x000fe80008000405 */
[----:B0-----:R-:W3:Y:S04]  /*fa40*/  LDL.LU R18, [R1+0x21c] ;  /* 0x00021c0001127983 */ /* 0x001ee80000300800 */
[----:B------:R-:W-:Y:S04]  /*fa50*/  STS.U16 [R2+UR5+0x1a80], R20 ;  /* 0x001a801402007988 */ /* 0x000fe80008000405 */
[----:B----4-:R-:W-:Y:S04]  /*fa60*/  STS.U16 [R2+UR5+0x1e80], R21 ;  /* 0x001e801502007988 */ /* 0x010fe80008000405 */
[----:B------:R0:W-:Y:S04]  /*fa70*/  STS.U16 [R2+UR5+0x2280], R25 ;  /* 0x0022801902007988 */ /* 0x0001e80008000405 */
[----:B0-----:R-:W4:Y:S04]  /*fa80*/  LDL.LU R25, [R1+0x204] ;  /* 0x0002040001197983 */ /* 0x001f280000300800 */
[----:B------:R-:W4:Y:S04]  /*fa90*/  LDL.LU R20, [R1+0x1ec] ;  /* 0x0001ec0001147983 */ /* 0x000f280000300800 */
[----:B------:R0:W-:Y:S04]  /*faa0*/  STS.U16 [R2+UR5+0x2680], R22 ;  /* 0x0026801602007988 */ /* 0x0001e80008000405 */
[----:B------:R-:W4:Y:S04]  /*fab0*/  LDL.LU R21, [R1+0x1d0] ;  /* 0x0001d00001157983 */ /* 0x000f280000300800 */
[----:B------:R1:W-:Y:S04]  /*fac0*/  STS.U16 [R2+UR5+0x2a80], R23 ;  /* 0x002a801702007988 */ /* 0x0003e80008000405 */
[----:B0-----:R-:W4:Y:S04]  /*fad0*/  LDL.LU R22, [R1+0x1b8] ;  /* 0x0001b80001167983 */ /* 0x001f280000300800 */
[----:B------:R0:W-:Y:S04]  /*fae0*/  STS.U16 [R2+UR5+0x2e80], R29 ;  /* 0x002e801d02007988 */ /* 0x0001e80008000405 */
[----:B-1----:R-:W4:Y:S04]  /*faf0*/  LDL.LU R23, [R1+0x1a0] ;  /* 0x0001a00001177983 */ /* 0x002f280000300800 */
[----:B0-----:R-:W4:Y:S04]  /*fb00*/  LDL.LU R29, [R1+0x184] ;  /* 0x00018400011d7983 */ /* 0x001f280000300800 */
[----:B------:R0:W-:Y:S04]  /*fb10*/  STS.U16 [R2+UR5+0x3280], R27 ;  /* 0x0032801b02007988 */ /* 0x0001e80008000405 */
[----:B------:R-:W-:Y:S01]  /*fb20*/  STS.U16 [R2+UR5+0x3680], R10 ;  /* 0x0036800a02007988 */ /* 0x000fe20008000405 */
[----:B0-----:R-:W-:-:S03]  /*fb30*/  LOP3.LUT R27, R28, 0x60, RZ, 0x3c, !PT ;  /* 0x000000601c1b7812 */ /* 0x001fc600078e3cff */
[----:B------:R0:W-:Y:S04]  /*fb40*/  STS.U16 [R2+UR5+0x3a80], R15 ;  /* 0x003a800f02007988 */ /* 0x0001e80008000405 */
[----:B------:R1:W-:Y:S04]  /*fb50*/  STS.U16 [R2+UR5+0x3e80], R19 ;  /* 0x003e801302007988 */ /* 0x0003e80008000405 */
[----:B------:R1:W-:Y:S04]  /*fb60*/  STS.U16 [R27+UR5+0x300], R26 ;  /* 0x0003001a1b007988 */ /* 0x0003e80008000405 */
[----:B0-----:R-:W4:Y:S04]  /*fb70*/  LDL.LU R15, [R1+0x16c] ;  /* 0x00016c00010f7983 */ /* 0x001f280000300800 */
[----:B-1----:R-:W4:Y:S04]  /*fb80*/  LDL.LU R19, [R1+0x140] ;  /* 0x0001400001137983 */ /* 0x002f280000300800 */
[----:B------:R-:W4:Y:S04]  /*fb90*/  LDL.LU R26, [R1+0x128] ;  /* 0x00012800011a7983 */ /* 0x000f280000300800 */
[----:B------:R-:W-:Y:S04]  /*fba0*/  STS.U16 [R27+UR5+0x700], R12 ;  /* 0x0007000c1b007988 */ /* 0x000fe80008000405 */
[----:B------:R-:W-:Y:S04]  /*fbb0*/  STS.U16 [R27+UR5+0xb00], R14 ;  /* 0x000b000e1b007988 */ /* 0x000fe80008000405 */
[----:B--2---:R0:W-:Y:S04]  /*fbc0*/  STS.U16 [R27+UR5+0xf00], R0 ;  /* 0x000f00001b007988 */ /* 0x0041e80008000405 */
[----:B0-----:R-:W2:Y:S04]  /*fbd0*/  LDL.LU R0, [R1+0x2a0] ;  /* 0x0002a00001007983 */ /* 0x001ea80000300800 */
[----:B------:R-:W2:Y:S04]  /*fbe0*/  LDL.LU R2, [R1+0x28c] ;  /* 0x00028c0001027983 */ /* 0x000ea80000300800 */
[----:B------:R-:W2:Y:S04]  /*fbf0*/  LDL.LU R8, [R1+0x278] ;  /* 0x0002780001087983 */ /* 0x000ea80000300800 */
[----:B---3--:R0:W-:Y:S04]  /*fc00*/  STS.U16 [R27+UR5+0x1300], R16 ;  /* 0x001300101b007988 */ /* 0x0081e80008000405 */
[----:B------:R-:W3:Y:S04]  /*fc10*/  LDL.LU R10, [R1+0x264] ;  /* 0x00026400010a7983 */ /* 0x000ee80000300800 */
[----:B------:R-:W-:Y:S04]  /*fc20*/  STS.U16 [R27+UR5+0x1700], R17 ;  /* 0x001700111b007988 */ /* 0x000fe80008000405 */
[----:B------:R-:W3:Y:S04]  /*fc30*/  LDL.LU R7, [R1+0x24c] ;  /* 0x00024c0001077983 */ /* 0x000ee80000300800 */
[----:B------:R1:W-:Y:S04]  /*fc40*/  STS.U16 [R27+UR5+0x1b00], R18 ;  /* 0x001b00121b007988 */ /* 0x0003e80008000405 */
[----:B0-----:R-:W3:Y:S04]  /*fc50*/  LDL.LU R16, [R1+0x234] ;  /* 0x0002340001107983 */ /* 0x001ee80000300800 */
[----:B-1----:R-:W3:Y:S04]  /*fc60*/  LDL.LU R18, [R1+0x218] ;  /* 0x0002180001127983 */ /* 0x002ee80000300800 */
[----:B----4-:R0:W-:Y:S04]  /*fc70*/  STS.U16 [R27+UR5+0x1f00], R25 ;  /* 0x001f00191b007988 */ /* 0x0101e80008000405 */
[----:B------:R1:W-:Y:S04]  /*fc80*/  STS.U16 [R27+UR5+0x2300], R20 ;  /* 0x002300141b007988 */ /* 0x0003e80008000405 */
[----:B0-----:R-:W4:Y:S04]  /*fc90*/  LDL.LU R25, [R1+0x200] ;  /* 0x0002000001197983 */ /* 0x001f280000300800 */
[----:B------:R-:W4:Y:S04]  /*fca0*/  LDL.LU R12, [R1+0x1e4] ;  /* 0x0001e400010c7983 */ /* 0x000f280000300800 */
[----:B------:R-:W4:Y:S04]  /*fcb0*/  LDL.LU R17, [R1+0x1cc] ;  /* 0x0001cc0001117983 */ /* 0x000f280000300800 */
[----:B------:R0:W-:Y:S04]  /*fcc0*/  STS.U16 [R27+UR5+0x2700], R21 ;  /* 0x002700151b007988 */ /* 0x0001e80008000405 */
[----:B-1----:R-:W4:Y:S01]  /*fcd0*/  LDL.LU R20, [R1+0x1b4] ;  /* 0x0001b40001147983 */ /* 0x002f220000300800 */
[----:B------:R-:W-:-:S03]  /*fce0*/  LOP3.LUT R6, R28, 0x70, RZ, 0x3c, !PT ;  /* 0x000000701c067812 */ /* 0x000fc600078e3cff */
[----:B------:R1:W-:Y:S04]  /*fcf0*/  STS.U16 [R27+UR5+0x2b00], R22 ;  /* 0x002b00161b007988 */ /* 0x0003e80008000405 */
[----:B0-----:R-:W4:Y:S04]  /*fd00*/  LDL.LU R21, [R1+0x19c] ;  /* 0x00019c0001157983 */ /* 0x001f280000300800 */
[----:B------:R0:W-:Y:S04]  /*fd10*/  STS.U16 [R27+UR5+0x2f00], R23 ;  /* 0x002f00171b007988 */ /* 0x0001e80008000405 */
[----:B-1----:R-:W4:Y:S04]  /*fd20*/  LDL.LU R22, [R1+0x180] ;  /* 0x0001800001167983 */ /* 0x002f280000300800 */
[----:B------:R1:W-:Y:S04]  /*fd30*/  STS.U16 [R27+UR5+0x3300], R29 ;  /* 0x0033001d1b007988 */ /* 0x0003e80008000405 */
[----:B0-----:R-:W4:Y:S04]  /*fd40*/  LDL.LU R23, [R1+0x168] ;  /* 0x0001680001177983 */ /* 0x001f280000300800 */
[----:B-1----:R-:W4:Y:S04]  /*fd50*/  LDL.LU R29, [R1+0x13c] ;  /* 0x00013c00011d7983 */ /* 0x002f280000300800 */
[----:B------:R-:W4:Y:S04]  /*fd60*/  LDL.LU R28, [R1+0x124] ;  /* 0x00012400011c7983 */ /* 0x000f280000300800 */
[----:B------:R-:W4:Y:S04]  /*fd70*/  LDL.LU R14, [R1+0x120] ;  /* 0x00012000010e7983 */ /* 0x000f280000300800 */
[----:B------:R-:W-:Y:S04]  /*fd80*/  STS.U16 [R27+UR5+0x3700], R15 ;  /* 0x0037000f1b007988 */ /* 0x000fe80008000405 */
[----:B------:R-:W-:Y:S04]  /*fd90*/  STS.U16 [R27+UR5+0x3b00], R19 ;  /* 0x003b00131b007988 */ /* 0x000fe80008000405 */
[----:B------:R0:W-:Y:S04]  /*fda0*/  STS.U16 [R27+UR5+0x3f00], R26 ;  /* 0x003f001a1b007988 */ /* 0x0001e80008000405 */
[----:B0-----:R-:W4:Y:S04]  /*fdb0*/  LDL.LU R26, [R1+0xc8] ;  /* 0x0000c800011a7983 */ /* 0x001f280000300800 */
[----:B------:R-:W4:Y:S04]  /*fdc0*/  LDL.LU R15, [R1+0x98] ;  /* 0x00009800010f7983 */ /* 0x000f280000300800 */
[----:B------:R-:W4:Y:S04]  /*fdd0*/  LDL.LU R19, [R1+0x78] ;  /* 0x0000780001137983 */ /* 0x000f280000300800 */
[----:B--2---:R0:W-:Y:S04]  /*fde0*/  STS.U16 [R6+UR5+0x380], R0 ;  /* 0x0003800006007988 */ /* 0x0041e80008000405 */
[----:B0-----:R-:W2:Y:S04]  /*fdf0*/  LDL.LU R0, [R1+0x60] ;  /* 0x0000600001007983 */ /* 0x001ea80000300800 */
[----:B------:R0:W-:Y:S04]  /*fe00*/  STS.U16 [R6+UR5+0x780], R2 ;  /* 0x0007800206007988 */ /* 0x0001e80008000405 */
[----:B------:R1:W-:Y:S04]  /*fe10*/  STS.U16 [R6+UR5+0xb80], R8 ;  /* 0x000b800806007988 */ /* 0x0003e80008000405 */
[----:B---3--:R3:W-:Y:S04]  /*fe20*/  STS.U16 [R6+UR5+0xf80], R10 ;  /* 0x000f800a06007988 */ /* 0x0087e80008000405 */
[----:B------:R1:W-:Y:S04]  /*fe30*/  STS.U16 [R6+UR5+0x1380], R7 ;  /* 0x0013800706007988 */ /* 0x0003e80008000405 */
[----:B0-----:R-:W2:Y:S04]  /*fe40*/  LDL.LU R2, [R1+0xe94] ;  /* 0x000e940001027983 */ /* 0x001ea80000300800 */
[----:B------:R0:W-:Y:S04]  /*fe50*/  STS.U16 [R6+UR5+0x1780], R16 ;  /* 0x0017801006007988 */ /* 0x0001e80008000405 */
[----:B------:R0:W-:Y:S04]  /*fe60*/  STS.U16 [R6+UR5+0x1b80], R18 ;  /* 0x001b801206007988 */ /* 0x0001e80008000405 */
[----:B-1----:R-:W2:Y:S04]  /*fe70*/  LDL.LU R8, [R1+0xe90] ;  /* 0x000e900001087983 */ /* 0x002ea80000300800 */
[----:B---3--:R-:W3:Y:S04]  /*fe80*/  LDL.LU R10, [R1+0xe8c] ;  /* 0x000e8c00010a7983 */ /* 0x008ee80000300800 */
[----:B------:R-:W3:Y:S04]  /*fe90*/  LDL.LU R7, [R1+0x2c] ;  /* 0x00002c0001077983 */ /* 0x000ee80000300800 */
[----:B0-----:R-:W3:Y:S04]  /*fea0*/  LDL.LU R16, [R1+0xec] ;  /* 0x0000ec0001107983 */ /* 0x001ee80000300800 */
[----:B----4-:R0:W-:Y:S04]  /*feb0*/  STS.U16 [R6+UR5+0x1f80], R25 ;  /* 0x001f801906007988 */ /* 0x0101e80008000405 */
[----:B------:R1:W-:Y:S04]  /*fec0*/  STS.U16 [R6+UR5+0x2380], R12 ;  /* 0x0023800c06007988 */ /* 0x0003e80008000405 */
[----:B------:R4:W-:Y:S04]  /*fed0*/  STS.U16 [R6+UR5+0x2780], R17 ;  /* 0x0027801106007988 */ /* 0x0009e80008000405 */
[----:B------:R-:W3:Y:S04]  /*fee0*/  LDL.LU R18, [R1+0x4] ;  /* 0x0000040001127983 */ /* 0x000ee80000300800 */
[----:B------:R1:W-:Y:S04]  /*fef0*/  STS.U16 [R6+UR5+0x2b80], R20 ;  /* 0x002b801406007988 */ /* 0x0003e80008000405 */
[----:B0-----:R-:W3:Y:S04]  /*ff00*/  LDL.LU R25, [R1+0xc4] ;  /* 0x0000c40001197983 */ /* 0x001ee80000300800 */
[----:B------:R0:W-:Y:S04]  /*ff10*/  STS.U16 [R6+UR5+0x2f80], R21 ;  /* 0x002f801506007988 */ /* 0x0001e80008000405 */
[----:B-1----:R-:W3:Y:S04]  /*ff20*/  LDL.LU R12, [R1+0xe88] ;  /* 0x000e8800010c7983 */ /* 0x002ee80000300800 */
[----:B------:R-:W-:Y:S04]  /*ff30*/  STS.U16 [R6+UR5+0x3380], R22 ;  /* 0x0033801606007988 */ /* 0x000fe80008000405 */
[----:B----4-:R-:W4:Y:S04]  /*ff40*/  LDL.LU R17, [R1+0x94] ;  /* 0x0000940001117983 */ /* 0x010f280000300800 */
[----:B------:R-:W-:Y:S04]  /*ff50*/  STS.U16 [R6+UR5+0x3780], R23 ;  /* 0x0037801706007988 */ /* 0x000fe80008000405 */
[----:B------:R-:W-:Y:S04]  /*ff60*/  STS.U16 [R6+UR5+0x3b80], R29 ;  /* 0x003b801d06007988 */ /* 0x000fe80008000405 */
[----:B------:R1:W-:Y:S04]  /*ff70*/  STS.U16 [R6+UR5+0x3f80], R28 ;  /* 0x003f801c06007988 */ /* 0x0003e80008000405 */
[----:B------:R-:W3:Y:S04]  /*ff80*/  LDL.LU R20, [R1+0x74] ;  /* 0x0000740001147983 */ /* 0x000ee80000300800 */
[----:B0-----:R-:W3:Y:S01]  /*ff90*/  LDL.LU R21, [R1+0x28] ;  /* 0x0000280001157983 */ /* 0x001ee20000300800 */
[----:B-1----:R-:W0:Y:S03]  /*ffa0*/  S2R R28, SR_TID.X ;  /* 0x00000000001c7919 */ /* 0x002e260000002100 */
[----:B------:R-:W3:Y:S04]  /*ffb0*/  LDL.LU R22, [R1+0xe4] ;  /* 0x0000e40001167983 */ /* 0x000ee80000300800 */
[----:B------:R-:W3:Y:S04]  /*ffc0*/  LDL.LU R23, [R1] ;  /* 0x0000000001177983 */ /* 0x000ee80000300800 */
[----:B------:R-:W3:Y:S01]  /*ffd0*/  LDL.LU R29, [R1+0xc0] ;  /* 0x0000c000011d7983 */ /* 0x000ee20000300800 */
[----:B0-----:R-:W-:-:S05]  /*ffe0*/  LOP3.LUT R28, R28, 0x3f, RZ, 0xc0, !PT ;  /* 0x0000003f1c1c7812 */ /* 0x001fca00078ec0ff */
[----:B------:R-:W-:-:S05]  /*fff0*/  IMAD.SHL.U32 R28, R28, 0x2, RZ ;  /* 0x000000021c1c7824 */ /* 0x000fca00078e00ff */
[----:B------:R0:W-:Y:S04]  /*10000*/  STS.U16 [R28+UR5+0x4080], R14 ;  /* 0x0040800e1c007988 */ /* 0x0001e80008000405 */
[----:B------:R1:W-:Y:S04]  /*10010*/  STS.U16 [R28+UR5+0x4880], R26 ;  /* 0x0048801a1c007988 */ /* 0x0003e80008000405 */
[----:B------:R1:W-:Y:S04]  /*10020*/  STS.U16 [R28+UR5+0x5080], R15 ;  /* 0x0050800f1c007988 */ /* 0x0003e80008000405 */
[----:B0-----:R-:W3:Y:S04]  /*10030*/  LDL.LU R14, [R1+0xe84] ;  /* 0x000e8400010e7983 */ /* 0x001ee80000300800 */
[----:B-1----:R-:W3:Y:S04]  /*10040*/  LDL.LU R26, [R1+0x70] ;  /* 0x00007000011a7983 */ /* 0x002ee80000300800 */
[----:B------:R-:W3:Y:S04]  /*10050*/  LDL.LU R15, [R1+0xe80] ;  /* 0x000e8000010f7983 */ /* 0x000ee80000300800 */
[----:B------:R0:W-:Y:S04]  /*10060*/  STS.U16 [R28+UR5+0x5880], R19 ;  /* 0x005880131c007988 */ /* 0x0001e80008000405 */
[----:B0-----:R-:W3:Y:S04]  /*10070*/  LDL.LU R19, [R1+0xe7c] ;  /* 0x000e7c0001137983 */ /* 0x001ee80000300800 */
[----:B--2---:R0:W-:Y:S04]  /*10080*/  STS.U16 [R28+UR5+0x4000], R0 ;  /* 0x004000001c007988 */ /* 0x0041e80008000405 */
[----:B0-----:R-:W2:Y:S04]  /*10090*/  LDL.LU R0, [R1+0xe78] ;  /* 0x000e780001007983 */ /* 0x001ea80000300800 */
[----:B--2---:R0:W-:Y:S04]  /*100a0*/  STS.U16 [R28+UR5+0x4800], R0 ;  /* 0x004800001c007988 */ /* 0x0041e80008000405 */
[----:B0-----:R-:W2:Y:S04]  /*100b0*/  LDL.LU R0, [R1+0xe74] ;  /* 0x000e740001007983 */ /* 0x001ea80000300800 */
[----:B---3--:R0:W-:Y:S04]  /*100c0*/  STS.U16 [R28+UR5+0x5000], R19 ;  /* 0x005000131c007988 */ /* 0x0081e80008000405 */
[----:B------:R1:W-:Y:S04]  /*100d0*/  STS.U16 [R28+UR5+0x5800], R8 ;  /* 0x005800081c007988 */ /* 0x0003e80008000405 */
[----:B0-----:R-:W3:Y:S04]  /*100e0*/  LDL.LU R19, [R1+0xac] ;  /* 0x0000ac0001137983 */ /* 0x001ee80000300800 */
[----:B-1----:R-:W3:Y:S04]  /*100f0*/  LDL.LU R8, [R1+0x24] ;  /* 0x0000240001087983 */ /* 0x002ee80000300800 */
[----:B------:R-:W3:Y:S04]  /*10100*/  LDL.LU R28, [R1+0xe0] ;  /* 0x0000e000011c7983 */ /* 0x000ee80000300800 */
[----:B--2---:R0:W-:Y:S04]  /*10110*/  STS.U16 [R0+UR5+0x4100], R7 ;  /* 0x0041000700007988 */ /* 0x0041e80008000405 */
[----:B------:R1:W-:Y:S04]  /*10120*/  STS.U16 [R0+UR5+0x4180], R16 ;  /* 0x0041801000007988 */ /* 0x0003e80008000405 */
[----:B------:R2:W-:Y:S04]  /*10130*/  STS.U16 [R0+UR5+0x4900], R18 ;  /* 0x0049001200007988 */ /* 0x0005e80008000405 */
[----:B0-----:R-:W3:Y:S04]  /*10140*/  LDL.LU R7, [R1+0x8c] ;  /* 0x00008c0001077983 */ /* 0x001ee80000300800 */
[----:B-1----:R-:W3:Y:S04]  /*10150*/  LDL.LU R16, [R1+0xe70] ;  /* 0x000e700001107983 */ /* 0x002ee80000300800 */
[----:B--2---:R-:W2:Y:S04]  /*10160*/  LDL.LU R18, [R1+0xe6c] ;  /* 0x000e6c0001127983 */ /* 0x004ea80000300800 */
[----:B------:R0:W-:Y:S04]  /*10170*/  STS.U16 [R0+UR5+0x4980], R25 ;  /* 0x0049801900007988 */ /* 0x0001e80008000405 */
[----:B0-----:R-:W3:Y:S04]  /*10180*/  LDL.LU R25, [R1+0x6c] ;  /* 0x00006c0001197983 */ /* 0x001ee80000300800 */
[----:B--2---:R0:W-:Y:S02]  /*10190*/  STS.U16 [R0+UR5+0x5100], R18 ;  /* 0x0051001200007988 */ /* 0x0041e40008000405 */
[----:B0-----:R-:W0:Y:S02]  /*101a0*/  S2R R18, SR_TID.X ;  /* 0x0000000000127919 */ /* 0x001e240000002100 */
[----:B----4-:R1:W-:Y:S04]  /*101b0*/  STS.U16 [R0+UR5+0x5180], R17 ;  /* 0x0051801100007988 */ /* 0x0103e80008000405 */
[----:B------:R2:W-:Y:S04]  /*101c0*/  STS.U16 [R0+UR5+0x5980], R20 ;  /* 0x0059801400007988 */ /* 0x0005e80008000405 */
[----:B------:R4:W-:Y:S04]  /*101d0*/  STS.U16 [R0+UR5+0x5900], R2 ;  /* 0x0059000200007988 */ /* 0x0009e80008000405 */
[----:B-1----:R-:W3:Y:S04]  /*101e0*/  LDL.LU R17, [R1+0xe68] ;  /* 0x000e680001117983 */ /* 0x002ee80000300800 */
[----:B--2---:R-:W2:Y:S04]  /*101f0*/  LDL.LU R20, [R1+0xe64] ;  /* 0x000e640001147983 */ /* 0x004ea80000300800 */
[----:B----4-:R-:W4:Y:S04]  /*10200*/  LDL.LU R2, [R1+0x90] ;  /* 0x0000900001027983 */ /* 0x010f280000300800 */
[----:B------:R-:W2:Y:S01]  /*10210*/  LDL.LU R0, [R1+0xdc] ;  /* 0x0000dc0001007983 */ /* 0x000ea20000300800 */
[----:B0-----:R-:W-:-:S05]  /*10220*/  LOP3.LUT R18, R18, 0x3f, RZ, 0xc0, !PT ;  /* 0x0000003f12127812 */ /* 0x001fca00078ec0ff */
[----:B------:R-:W-:-:S05]  /*10230*/  IMAD.SHL.U32 R18, R18, 0x2, RZ ;  /* 0x0000000212127824 */ /* 0x000fca00078e00ff */
[----:B------:R-:W-:-:S05]  /*10240*/  LOP3.LUT R18, R18, 0x20, RZ, 0x3c, !PT ;  /* 0x0000002012127812 */ /* 0x000fca00078e3cff */
[----:B------:R0:W-:Y:S04]  /*10250*/  STS.U16 [R18+UR5+0x4200], R21 ;  /* 0x0042001512007988 */ /* 0x0001e80008000405 */
[----:B------:R1:W-:Y:S04]  /*10260*/  STS.U16 [R18+UR5+0x4280], R22 ;  /* 0x0042801612007988 */ /* 0x0003e80008000405 */
[----:B------:R1:W-:Y:S04]  /*10270*/  STS.U16 [R18+UR5+0x4a00], R23 ;  /* 0x004a001712007988 */ /* 0x0003e80008000405 */
[----:B------:R1:W-:Y:S04]  /*10280*/  STS.U16 [R18+UR5+0x4a80], R29 ;  /* 0x004a801d12007988 */ /* 0x0003e80008000405 */
[----:B0-----:R-:W2:Y:S04]  /*10290*/  LDL.LU R21, [R1+0xe60] ;  /* 0x000e600001157983 */ /* 0x001ea80000300800 */
[----:B-1----:R-:W2:Y:S04]  /*102a0*/  LDL.LU R22, [R1+0xe5c] ;  /* 0x000e5c0001167983 */ /* 0x002ea80000300800 */
[----:B------:R-:W2:Y:S04]  /*102b0*/  LDL.LU R23, [R1+0xe58] ;  /* 0x000e580001177983 */ /* 0x000ea80000300800 */
[----:B------:R-:W2:Y:S04]  /*102c0*/  LDL.LU R29, [R1+0xe54] ;  /* 0x000e5400011d7983 */ /* 0x000ea80000300800 */
[----:B---3--:R0:W-:Y:S04]  /*102d0*/  STS.U16 [R18+UR5+0x5200], R17 ;  /* 0x0052001112007988 */ /* 0x0081e80008000405 */
[----:B----4-:R1:W-:Y:S04]  /*102e0*/  STS.U16 [R18+UR5+0x5280], R2 ;  /* 0x0052800212007988 */ /* 0x0103e80008000405 */
[----:B0-----:R-:W3:Y:S04]  /*102f0*/  LDL.LU R17, [R1+0x84] ;  /* 0x0000840001117983 */ /* 0x001ee80000300800 */
[----:B------:R0:W-:Y:S04]  /*10300*/  STS.U16 [R18+UR5+0x5a80], R26 ;  /* 0x005a801a12007988 */ /* 0x0001e80008000405 */
[----:B------:R4:W-:Y:S04]  /*10310*/  STS.U16 [R18+UR5+0x5a00], R3 ;  /* 0x005a000312007988 */ /* 0x0009e80008000405 */
[----:B------:R0:W-:Y:S04]  /*10320*/  STS.U16 [R24+UR5+0x4300], R8 ;  /* 0x0043000818007988 */ /* 0x0001e80008000405 */
[----:B------:R4:W-:Y:S04]  /*10330*/  STS.U16 [R24+UR5+0x4380], R28 ;  /* 0x0043801c18007988 */ /* 0x0009e80008000405 */
[----:B-1----:R-:W3:Y:S04]  /*10340*/  LDL.LU R2, [R1+0x64] ;  /* 0x0000640001027983 */ /* 0x002ee80000300800 */
[----:B0-----:R-:W3:Y:S04]  /*10350*/  LDL.LU R26, [R1+0xe50] ;  /* 0x000e5000011a7983 */ /* 0x001ee80000300800 */
[----:B----4-:R-:W4:Y:S04]  /*10360*/  LDL.LU R3, [R1+0xa4] ;  /* 0x0000a40001037983 */ /* 0x010f280000300800 */
[----:B------:R-:W3:Y:S04]  /*10370*/  LDL.LU R8, [R1+0xa0] ;  /* 0x0000a00001087983 */ /* 0x000ee80000300800 */
[----:B------:R-:W3:Y:S04]  /*10380*/  LDL.LU R28, [R1+0x80] ;  /* 0x00008000011c7983 */ /* 0x000ee80000300800 */
[----:B--2---:R0:W-:Y:S04]  /*10390*/  STS.U16 [R24+UR5+0x4b00], R29 ;  /* 0x004b001d18007988 */ /* 0x0041e80008000405 */
[----:B------:R1:W-:Y:S04]  /*103a0*/  STS.U16 [R24+UR5+0x4b80], R19 ;  /* 0x004b801318007988 */ /* 0x0003e80008000405 */
[----:B------:R-:W-:Y:S04]  /*103b0*/  STS.U16 [R24+UR5+0x5300], R16 ;  /* 0x0053001018007988 */ /* 0x000fe80008000405 */
[----:B------:R2:W-:Y:S04]  /*103c0*/  STS.U16 [R24+UR5+0x5380], R7 ;  /* 0x0053800718007988 */ /* 0x0005e80008000405 */
[----:B------:R1:W-:Y:S04]  /*103d0*/  STS.U16 [R24+UR5+0x5b80], R25 ;  /* 0x005b801918007988 */ /* 0x0003e80008000405 */
[----:B------:R2:W-:Y:S04]  /*103e0*/  STS.U16 [R24+UR5+0x5b00], R4 ;  /* 0x005b000418007988 */ /* 0x0005e80008000405 */
[----:B0-----:R-:W3:Y:S04]  /*103f0*/  LDL.LU R29, [R1+0xd8] ;  /* 0x0000d800011d7983 */ /* 0x001ee80000300800 */
[----:B-1----:R-:W3:Y:S04]  /*10400*/  LDL.LU R19, [R1+0xc] ;  /* 0x00000c0001137983 */ /* 0x002ee80000300800 */
[----:B--2---:R-:W2:Y:S04]  /*10410*/  LDL.LU R7, [R1+0xd0] ;  /* 0x0000d00001077983 */ /* 0x004ea80000300800 */
[----:B------:R-:W2:Y:S04]  /*10420*/  LDL.LU R25, [R1+0xe4c] ;  /* 0x000e4c0001197983 */ /* 0x000ea80000300800 */
[----:B------:R-:W2:Y:S01]  /*10430*/  LDL.LU R24, [R1+0xe48] ;  /* 0x000e480001187983 */ /* 0x000ea20000300800 */
[----:B------:R-:W0:Y:S03]  /*10440*/  S2R R18, SR_TID.X ;  /* 0x0000000000127919 */ /* 0x000e260000002100 */
[----:B------:R-:W3:Y:S01]  /*10450*/  LDL.LU R4, [R1+0x88] ;  /* 0x0000880001047983 */ /* 0x000ee20000300800 */
[----:B0-----:R-:W-:-:S05]  /*10460*/  LOP3.LUT R18, R18, 0x3f, RZ, 0xc0, !PT ;  /* 0x0000003f12127812 */ /* 0x001fca00078ec0ff */
[----:B------:R-:W-:-:S05]  /*10470*/  IMAD.SHL.U32 R16, R18, 0x2, RZ ;  /* 0x0000000212107824 */ /* 0x000fca00078e00ff */
[----:B------:R-:W-:-:S05]  /*10480*/  LOP3.LUT R16, R16, 0x40, RZ, 0x3c, !PT ;  /* 0x0000004010107812 */ /* 0x000fca00078e3cff */
[----:B--2---:R0:W-:Y:S04]  /*10490*/  STS.U16 [R16+UR5+0x4400], R24 ;  /* 0x0044001810007988 */ /* 0x0041e80008000405 */
[----:B------:R1:W-:Y:S04]  /*104a0*/  STS.U16 [R16+UR5+0x4480], R0 ;  /* 0x0044800010007988 */ /* 0x0003e80008000405 */
[----:B------:R2:W-:Y:S04]  /*104b0*/  STS.U16 [R16+UR5+0x4c00], R23 ;  /* 0x004c001710007988 */ /* 0x0005e80008000405 */
[----:B0-----:R-:W3:Y:S04]  /*104c0*/  LDL.LU R24, [R1+0xe44] ;  /* 0x000e440001187983 */ /* 0x001ee80000300800 */
[----:B-1----:R-:W3:Y:S04]  /*104d0*/  LDL.LU R0, [R1+0xe40] ;  /* 0x000e400001007983 */ /* 0x002ee80000300800 */
[----:B--2---:R-:W2:Y:S01]  /*104e0*/  LDL.LU R23, [R1+0xa8] ;  /* 0x0000a80001177983 */ /* 0x004ea20000300800 */
[----:B------:R-:W-:-:S05]  /*104f0*/  IMAD.SHL.U32 R18, R18, 0x2, RZ ;  /* 0x0000000212127824 */ /* 0x000fca00078e00ff */
[----:B------:R-:W-:Y:S01]  /*10500*/  LOP3.LUT R18, R18, 0x50, RZ, 0x3c, !PT ;  /* 0x0000005012127812 */ /* 0x000fe200078e3cff */
[----:B--2---:R-:W-:Y:S04]  /*10510*/  STS.U16 [R16+UR5+0x4c80], R23 ;  /* 0x004c801710007988 */ /* 0x004fe80008000405 */
[----:B------:R-:W-:Y:S04]  /*10520*/  STS.U16 [R16+UR5+0x5400], R15 ;  /* 0x0054000f10007988 */ /* 0x000fe80008000405 */
[----:B---3--:R-:W-:Y:S04]  /*10530*/  STS.U16 [R16+UR5+0x5480], R4 ;  /* 0x0054800410007988 */ /* 0x008fe80008000405 */
[----:B------:R0:W-:Y:S04]  /*10540*/  STS.U16 [R16+UR5+0x5c80], R0 ;  /* 0x005c800010007988 */ /* 0x0001e80008000405 */
[----:B------:R-:W-:Y:S04]  /*10550*/  STS.U16 [R16+UR5+0x5c00], R5 ;  /* 0x005c000510007988 */ /* 0x000fe80008000405 */
[----:B------:R1:W-:Y:S04]  /*10560*/  STS.U16 [R18+UR5+0x4500], R25 ;  /* 0x0045001912007988 */ /* 0x0003e80008000405 */
[----:B0-----:R-:W2:Y:S04]  /*10570*/  LDL.LU R0, [R1+0xe3c] ;  /* 0x000e3c0001007983 */ /* 0x001ea80000300800 */
[----:B-1----:R-:W3:Y:S04]  /*10580*/  LDL.LU R25, [R1+0xe38] ;  /* 0x000e380001197983 */ /* 0x002ee80000300800 */
[----:B------:R-:W-:Y:S04]  /*10590*/  STS.U16 [R18+UR5+0x4580], R29 ;  /* 0x0045801d12007988 */ /* 0x000fe80008000405 */
[----:B------:R-:W-:Y:S04]  /*105a0*/  STS.U16 [R18+UR5+0x4d00], R22 ;  /* 0x004d001612007988 */ /* 0x000fe80008000405 */
[----:B----4-:R-:W-:Y:S04]  /*105b0*/  STS.U16 [R18+UR5+0x4d80], R3 ;  /* 0x004d800312007988 */ /* 0x010fe80008000405 */
[----:B------:R-:W-:Y:S04]  /*105c0*/  STS.U16 [R18+UR5+0x5500], R14 ;  /* 0x0055000e12007988 */ /* 0x000fe80008000405 */
[----:B------:R-:W-:Y:S04]  /*105d0*/  STS.U16 [R18+UR5+0x5580], R17 ;  /* 0x0055801112007988 */ /* 0x000fe80008000405 */
[----:B------:R-:W-:Y:S04]  /*105e0*/  STS.U16 [R18+UR5+0x5d80], R2 ;  /* 0x005d800212007988 */ /* 0x000fe80008000405 */
[----:B------:R-:W-:Y:S04]  /*105f0*/  STS.U16 [R18+UR5+0x5d00], R9 ;  /* 0x005d000912007988 */ /* 0x000fe80008000405 */
[----:B------:R0:W-:Y:S04]  /*10600*/  STS.U16 [R27+UR5+0x4600], R26 ;  /* 0x0046001a1b007988 */ /* 0x0001e80008000405 */
[----:B0-----:R-:W4:Y:S04]  /*10610*/  LDL.LU R26, [R1+0xe34] ;  /* 0x000e3400011a7983 */ /* 0x001f280000300800 */
[----:B--2---:R0:W-:Y:S04]  /*10620*/  STS.U16 [R27+UR5+0x4680], R0 ;  /* 0x004680001b007988 */ /* 0x0041e80008000405 */
[----:B------:R-:W-:Y:S04]  /*10630*/  STS.U16 [R27+UR5+0x4e00], R21 ;  /* 0x004e00151b007988 */ /* 0x000fe80008000405 */
[----:B------:R-:W-:Y:S04]  /*10640*/  STS.U16 [R27+UR5+0x4e80], R8 ;  /* 0x004e80081b007988 */ /* 0x000fe80008000405 */
[----:B------:R-:W-:Y:S04]  /*10650*/  STS.U16 [R27+UR5+0x5600], R12 ;  /* 0x0056000c1b007988 */ /* 0x000fe80008000405 */
[----:B------:R-:W-:Y:S04]  /*10660*/  STS.U16 [R27+UR5+0x5680], R28 ;  /* 0x0056801c1b007988 */ /* 0x000fe80008000405 */
[----:B---3--:R1:W-:Y:S04]  /*10670*/  STS.U16 [R27+UR5+0x5e80], R25 ;  /* 0x005e80191b007988 */ /* 0x0083e80008000405 */
[----:B0-----:R-:W2:Y:S04]  /*10680*/  LDL R0, [R1+0x154] ;  /* 0x0001540001007983 */ /* 0x001ea80000100800 */
[----:B-1----:R-:W3:Y:S04]  /*10690*/  LDL.LU R25, [R1+0xe30] ;  /* 0x000e300001197983 */ /* 0x002ee80000300800 */
[----:B------:R-:W2:Y:S04]  /*106a0*/  LDL R29, [R1+0x8d0] ;  /* 0x0008d000011d7983 */ /* 0x000ea80000100800 */
[----:B------:R0:W-:Y:S04]  /*106b0*/  STS.U16 [R27+UR5+0x5e00], R11 ;  /* 0x005e000b1b007988 */ /* 0x0001e80008000405 */
[----:B------:R-:W-:Y:S04]  /*106c0*/  STS.U16 [R6+UR5+0x4700], R19 ;  /* 0x0047001306007988 */ /* 0x000fe80008000405 */
[----:B------:R-:W-:Y:S04]  /*106d0*/  STS.U16 [R6+UR5+0x4780], R7 ;  /* 0x0047800706007988 */ /* 0x000fe80008000405 */
[----:B------:R-:W-:Y:S04]  /*106e0*/  STS.U16 [R6+UR5+0x4f00], R20 ;  /* 0x004f001406007988 */ /* 0x000fe80008000405 */
[----:B----4-:R1:W-:Y:S01]  /*106f0*/  STS.U16 [R6+UR5+0x4f80], R26 ;  /* 0x004f801a06007988 */ /* 0x0103e20008000405 */
[----:B0-----:R-:W0:Y:S01]  /*10700*/  S2R R27, SR_TID.X ;  /* 0x00000000001b7919 */ /* 0x001e220000002100 */
[----:B-1----:R-:W1:Y:S02]  /*10710*/  S2R R26, SR_TID.X ;  /* 0x00000000001a7919 */ /* 0x002e640000002100 */
[----:B------:R-:W-:Y:S01]  /*10720*/  STS.U16 [R6+UR5+0x5700], R10 ;  /* 0x0057000a06007988 */ /* 0x000fe20008000405 */
[----:B0-----:R-:W-:Y:S01]  /*10730*/  LOP3.LUT R27, R27, 0x7, RZ, 0xc0, !PT ;  /* 0x000000071b1b7812 */ /* 0x001fe200078ec0ff */
[----:B-1----:R-:W-:-:S04]  /*10740*/  IMAD.SHL.U32 R8, R26, 0x2, RZ ;  /* 0x000000021a087824 */ /* 0x002fc800078e00ff */
[----:B------:R-:W-:-:S05]  /*10750*/  IMAD R27, R27, 0x110, RZ ;  /* 0x000001101b1b7824 */ /* 0x000fca00078e02ff */
[----:B------:R-:W-:Y:S01]  /*10760*/  LOP3.LUT R8, R27, 0x30, R8, 0x78, !PT ;  /* 0x000000301b087812 */ /* 0x000fe200078e7808 */
[----:B---3--:R-:W-:Y:S04]  /*10770*/  STS.U16 [R6+UR5+0x5780], R25 ;  /* 0x0057801906007988 */ /* 0x008fe80008000405 */
[----:B------:R-:W-:Y:S04]  /*10780*/  STS.U16 [R6+UR5+0x5f80], R24 ;  /* 0x005f801806007988 */ /* 0x000fe80008000405 */
[----:B------:R-:W-:Y:S01]  /*10790*/  STS.U16 [R6+UR5+0x5f00], R13 ;  /* 0x005f000d06007988 */ /* 0x000fe20008000405 */
[----:B------:R-:W-:Y:S06]  /*107a0*/  BAR.SYNC.DEFER_BLOCKING 0x0 ;  /* 0x0000000000007b1d */ /* 0x000fec0000010000 */
[----:B------:R-:W0:Y:S04]  /*107b0*/  LDSM.16.M88.4 R4, [R8+UR5+0x4000] ;  /* 0x004000050804783b */ /* 0x000e280008000200 */
[----:B------:R-:W1:Y:S04]  /*107c0*/  LDSM.16.M88.4 R16, [R8+UR5+0x4800] ;  /* 0x004800050810783b */ /* 0x000e680008000200 */
[----:B------:R-:W3:Y:S04]  /*107d0*/  LDSM.16.M88.4 R12, [R8+UR5+0x5000] ;  /* 0x00500005080c783b */ /* 0x000ee80008000200 */
[----:B--2---:R-:W-:Y:S04]  /*107e0*/  LDSM.16.MT88.4 R20, [R0+UR5] ;  /* 0x000000050014783b */ /* 0x004fe80008004200 */
[----:B0-----:R-:W-:Y:S04]  /*107f0*/  STL [R1+0xdb4], R6 ;  /* 0x000db40601007387 */ /* 0x001fe80000100800 */
[----:B------:R-:W-:Y:S04]  /*10800*/  STL [R1+0xdb0], R7 ;  /* 0x000db00701007387 */ /* 0x000fe80000100800 */
[----:B-1----:R-:W-:Y:S04]  /*10810*/  STL.64 [R1], R16 ;  /* 0x0000001001007387 */ /* 0x002fe80000100a00 */
[----:B------:R-:W-:Y:S01]  /*10820*/  STL.64 [R1+0x8], R18 ;  /* 0x0000081201007387 */ /* 0x000fe20000100a00 */
[----:B---3--:R-:W-:-:S03]  /*10830*/  IMAD.MOV.U32 R3, RZ, RZ, R12 ;  /* 0x000000ffff037224 */ /* 0x008fc600078e000c */
[----:B------:R-:W-:Y:S01]  /*10840*/  STL.64 [R1+0x28], R14 ;  /* 0x0000280e01007387 */ /* 0x000fe20000100a00 */
[----:B------:R-:W-:-:S03]  /*10850*/  IMAD.MOV.U32 R2, RZ, RZ, R13 ;  /* 0x000000ffff027224 */ /* 0x000fc600078e000d */
[----:B------:R-:W-:Y:S04]  /*10860*/  LDSM.16.M88.4 R12, [R8+UR5+0x5800] ;  /* 0x00580005080c783b */ /* 0x000fe80008000200 */
[----:B------:R-:W0:Y:S04]  /*10870*/  LDSM.16.MT88.4 R8, [R29+UR5] ;  /* 0x000000051d08783b */ /* 0x000e280008004200 */
[----:B------:R-:W-:Y:S04]  /*10880*/  LDSM.16.MT88.4 R16, [R29+UR5+0x800] ;  /* 0x000800051d10783b */ /* 0x000fe80008004200 */
[----:B0-----:R-:W-:Y:S04]  /*10890*/  STL.64 [R1+0xde8], R10 ;  /* 0x000de80a01007387 */ /* 0x001fe80000100a00 */
[----:B------:R-:W-:Y:S04]  /*108a0*/  STL.64 [R1+0x10], R12 ;  /* 0x0000100c01007387 */ /* 0x000fe80000100a00 */
[----:B------:R-:W-:Y:S04]  /*108b0*/  STL.64 [R1+0x18], R14 ;  /* 0x0000180e01007387 */ /* 0x000fe80000100a00 */
[----:B------:R-:W0:Y:S04]  /*108c0*/  LDSM.16.MT88.4 R12, [R0+UR5+0x800] ;  /* 0x00080005000c783b */ /* 0x000e280008004200 */
[----:B------:R1:W-:Y:S04]  /*108d0*/  STL.64 [R1+0xde0], R8 ;  /* 0x000de00801007387 */ /* 0x0003e80000100a00 */
[----:B0-----:R-:W-:Y:S04]  /*108e0*/  STL.64 [R1+0xdc0], R14 ;  /* 0x000dc00e01007387 */ /* 0x001fe80000100a00 */
[----:B------:R-:W-:Y:S04]  /*108f0*/  STL.64 [R1+0xdb8], R12 ;  /* 0x000db80c01007387 */ /* 0x000fe80000100a00 */
[----:B-1----:R-:W2:Y:S04]  /*10900*/  LDL.LU.64 R8, [R1+0x50] ;  /* 0x0000500001087983 */ /* 0x002ea80000300a00 */
[----:B------:R-:W3:Y:S04]  /*10910*/  LDL.LU.64 R10, [R1+0x58] ;  /* 0x00005800010a7983 */ /* 0x000ee80000300a00 */
[----:B---3--:R-:W-:Y:S04]  /*10920*/  STL.64 [R1+0xdf8], R10 ;  /* 0x000df80a01007387 */ /* 0x008fe80000100a00 */
[----:B--2---:R0:W-:Y:S04]  /*10930*/  STL.64 [R1+0xdf0], R8 ;  /* 0x000df00801007387 */ /* 0x0041e80000100a00 */
[----:B0-----:R-:W2:Y:S04]  /*10940*/  LDL.LU.64 R8, [R1+0xf0] ;  /* 0x0000f00001087983 */ /* 0x001ea80000300a00 */
        /* <DEDUP_REMOVED lines=8> */
[----:B------:R-:W2:Y:S04]  /*109d0*/  LDL.LU.64 R10, [R1+0x118] ;  /* 0x00011800010a7983 */ /* 0x000ea80000300a00 */
[----:B------:R-:W3:Y:S04]  /*109e0*/  LDL.LU.64 R24, [R1+0x40] ;  /* 0x0000400001187983 */ /* 0x000ee80000300a00 */
[----:B------:R-:W4:Y:S04]  /*109f0*/  LDL.LU.64 R26, [R1+0x48] ;  /* 0x00004800011a7983 */ /* 0x000f280000300a00 */
[----:B----4-:R-:W-:Y:S04]  /*10a00*/  STL.64 [R1+0xe18], R26 ;  /* 0x000e181a01007387 */ /* 0x010fe80000100a00 */
[----:B---3--:R0:W-:Y:S04]  /*10a10*/  STL.64 [R1+0xe10], R24 ;  /* 0x000e101801007387 */ /* 0x0081e80000100a00 */
[----:B0-----:R-:W3:Y:S04]  /*10a20*/  LDL.LU.64 R24, [R1] ;  /* 0x0000000001187983 */ /* 0x001ee80000300a00 */
[----:B------:R-:W-:Y:S04]  /*10a30*/  STL.64 [R1+0xd88], R18 ;  /* 0x000d881201007387 */ /* 0x000fe80000100a00 */
[----:B------:R0:W-:Y:S04]  /*10a40*/  STL.64 [R1+0xd80], R16 ;  /* 0x000d801001007387 */ /* 0x0001e80000100a00 */
[----:B0-----:R-:W4:Y:S04]  /*10a50*/  LDL.LU.64 R16, [R1+0x10] ;  /* 0x0000100001107983 */ /* 0x001f280000300a00 */
[----:B------:R-:W3:Y:S01]  /*10a60*/  LDL.LU.64 R18, [R1+0x18] ;  /* 0x0000180001127983 */ /* 0x000ee20000300a00 */
[----:B--2---:R-:W-:-:S15]  /*10a70*/  HMMA.16816.F32.BF16 R8, R20, R4, R8 ;  /* 0x000000041408723c */ /* 0x004fde0000041808 */
[----:B------:R-:W-:-:S04]  /*10a80*/  NOP ;  /* 0x0000000000007918 */ /* 0x000fc80000000000 */
[----:B------:R-:W-:Y:S02]  /*10a90*/  IMAD.MOV.U32 R15, RZ, RZ, R10 ;  /* 0x000000ffff0f7224 */ /* 0x000fe400078e000a */
[----:B------:R-:W-:Y:S01]  /*10aa0*/  IMAD.MOV.U32 R14, RZ, RZ, R11 ;  /* 0x000000ffff0e7224 */ /* 0x000fe200078e000b */
[----:B---3--:R-:W-:Y:S04]  /*10ab0*/  STL [R1+0xd9c], R18 ;  /* 0x000d9c1201007387 */ /* 0x008fe80000100800 */
[----:B------:R-:W-:Y:S04]  /*10ac0*/  STL [R1+0xd98], R19 ;  /* 0x000d981301007387 */ /* 0x000fe80000100800 */
[----:B------:R0:W-:Y:S04]  /*10ad0*/  STL.64 [R1+0x90], R8 ;  /* 0x0000900801007387 */ /* 0x0001e80000100a00 */
[----:B------:R-:W2:Y:S04]  /*10ae0*/  LDL.LU.64 R10, [R1+0xe28] ;  /* 0x000e2800010a7983 */ /* 0x000ea80000300a00 */
[----:B0-----:R-:W2:Y:S01]  /*10af0*/  LDL.LU.64 R8, [R1+0xe20] ;  /* 0x000e200001087983 */ /* 0x001ea20000300a00 */
[----:B------:R-:W-:-:S02]  /*10b00*/  IMAD.MOV.U32 R12, RZ, RZ, R3 ;  /* 0x000000ffff0c7224 */ /* 0x000fc400078e0003 */
[----:B------:R-:W-:Y:S02]  /*10b10*/  IMAD.MOV.U32 R13, RZ, RZ, R2 ;  /* 0x000000ffff0d7224 */ /* 0x000fe400078e0002 */
[----:B------:R-:W-:Y:S02]  /*10b20*/  IMAD.MOV.U32 R3, RZ, RZ, R24 ;  /* 0x000000ffff037224 */ /* 0x000fe400078e0018 */
[----:B------:R-:W-:Y:S01]  /*10b30*/  IMAD.MOV.U32 R2, RZ, RZ, R25 ;  /* 0x000000ffff027224 */ /* 0x000fe200078e0019 */
[----:B------:R-:W3:Y:S01]  /*10b40*/  LDL.LU.64 R26, [R1+0xe18] ;  /* 0x000e1800011a7983 */ /* 0x000ee20000300a00 */
[----:B--2---:R-:W-:Y:S03]  /*10b50*/  HMMA.16816.F32.BF16 R8, R20, R24, R8 ;  /* 0x000000181408723c */ /* 0x004fe60000041808 */
[----:B------:R-:W3:-:S15]  /*10b60*/  LDL.LU.64 R24, [R1+0xe10] ;  /* 0x000e100001187983 */ /* 0x000ede0000300a00 */
[----:B------:R-:W-:Y:S01]  /*10b70*/  NOP ;  /* 0x0000000000007918 */ /* 0x000fe20000000000 */
[----:B------:R0:W-:Y:S01]  /*10b80*/  STL.64 [R1+0x88], R10 ;  /* 0x0000880a01007387 */ /* 0x0001e20000100a00 */
[----:B------:R-:W-:Y:S02]  /*10b90*/  IMAD.MOV.U32 R6, RZ, RZ, R8 ;  /* 0x000000ffff067224 */ /* 0x000fe400078e0008 */
[----:B------:R-:W-:Y:S01]  /*10ba0*/  IMAD.MOV.U32 R7, RZ, RZ, R9 ;  /* 0x000000ffff077224 */ /* 0x000fe200078e0009 */
[----:B0-----:R-:W2:Y:S04]  /*10bb0*/  LDL.LU.64 R10, [R1+0xe08] ;  /* 0x000e0800010a7983 */ /* 0x001ea80000300a00 */
[----:B------:R-:W2:Y:S02]  /*10bc0*/  LDL.LU.64 R8, [R1+0xe00] ;  /* 0x000e000001087983 */ /* 0x000ea40000300a00 */
[----:B--2---:R-:W-:-:S15]  /*10bd0*/  HMMA.16816.F32.BF16 R8, R20, R12, R8 ;  /* 0x0000000c1408723c */ /* 0x004fde0000041808 */
[----:B------:R-:W-:-:S04]  /*10be0*/  NOP ;  /* 0x0000000000007918 */ /* 0x000fc80000000000 */
[----:B------:R-:W-:Y:S04]  /*10bf0*/  STL.64 [R1+0x70], R8 ;  /* 0x0000700801007387 */ /* 0x000fe80000100a00 */
[----:B------:R0:W-:Y:S04]  /*10c00*/  STL.64 [R1+0x78], R10 ;  /* 0x0000780a01007387 */ /* 0x0001e80000100a00 */
[----:B0-----:R-:W4:Y:S04]  /*10c10*/  LDL.LU.64 R10, [R1+0xdf8] ;  /* 0x000df800010a7983 */ /* 0x001f280000300a00 */
[----:B------:R-:W4:Y:S02]  /*10c20*/  LDL.LU.64 R8, [R1+0xdf0] ;  /* 0x000df00001087983 */ /* 0x000f240000300a00 */
[----:B----4-:R-:W-:Y:S02]  /*10c30*/  HMMA.16816.F32.BF16 R20, R20, R16, R8 ;  /* 0x000000101414723c */ /* 0x010fe40000041808 */
[----:B------:R-:W3:Y:S04]  /*10c40*/  LDL.LU.64 R10, [R1+0xde8] ;  /* 0x000de800010a7983 */ /* 0x000ee80000300a00 */
[----:B------:R-:W3:-:S13]  /*10c50*/  LDL.LU.64 R8, [R1+0xde0] ;  /* 0x000de00001087983 */ /* 0x000eda0000300a00 */
[----:B------:R-:W-:Y:S04]  /*10c60*/  STL.64 [R1+0x60], R20 ;  /* 0x0000601401007387 */ /* 0x000fe80000100a00 */
[----:B------:R-:W-:Y:S01]  /*10c70*/  STL.64 [R1+0x68], R22 ;  /* 0x0000681601007387 */ /* 0x000fe20000100a00 */
[----:B---3--:R-:W-:-:S15]  /*10c80*/  HMMA.16816.F32.BF16 R24, R8, R4, R24 ;  /* 0x000000040818723c */ /* 0x008fde0000041818 */
[----:B------:R-:W-:-:S04]  /*10c90*/  NOP ;  /* 0x0000000000007918 */ /* 0x000fc80000000000 */
[----:B------:R-:W-:Y:S04]  /*10ca0*/  STL.64 [R1+0x40], R24 ;  /* 0x0000401801007387 */ /* 0x000fe80000100a00 */
[----:B------:R0:W-:Y:S04]  /*10cb0*/  STL.64 [R1+0x48], R26 ;  /* 0x0000481a01007387 */ /* 0x0001e80000100a00 */
[----:B0-----:R-:W2:Y:S04]  /*10cc0*/  LDL.LU.64 R26, [R1+0xdd8] ;  /* 0x000dd800011a7983 */ /* 0x001ea80000300a00 */
[----:B------:R-:W2:Y:S01]  /*10cd0*/  LDL.LU.64 R24, [R1+0xdd0] ;  /* 0x000dd00001187983 */ /* 0x000ea20000300a00 */
[----:B------:R-:W0:Y:S01]  /*10ce0*/  S2R R28, SR_TID.X ;  /* 0x00000000001c7919 */ /* 0x000e220000002100 */
[----:B------:R-:W-:-:S02]  /*10cf0*/  IMAD.MOV.U32 R21, RZ, RZ, R2 ;  /* 0x000000ffff157224 */ /* 0x000fc400078e0002 */
[----:B------:R-:W1:Y:S01]  /*10d00*/  S2R R2, SR_TID.X ;  /* 0x0000000000027919 */ /* 0x000e620000002100 */
[----:B------:R-:W-:Y:S01]  /*10d10*/  IMAD.MOV.U32 R20, RZ, RZ, R3 ;  /* 0x000000ffff147224 */ /* 0x000fe200078e0003 */
[----:B------:R2:W-:Y:S01]  /*10d20*/  STL.64 [R1+0xdc8], R6 ;  /* 0x000dc80601007387 */ /* 0x0005e20000100a00 */
[----:B0-----:R-:W-:-:S05]  /*10d30*/  LOP3.LUT R28, R28, 0x7, RZ, 0xc0, !PT ;  /* 0x000000071c1c7812 */ /* 0x001fca00078ec0ff */
[----:B------:R-:W-:Y:S01]  /*10d40*/  IMAD R28, R28, 0x110, RZ ;  /* 0x000001101c1c7824 */ /* 0x000fe200078e02ff */
[----:B--2---:R-:W-:Y:S01]  /*10d50*/  HMMA.16816.F32.BF16 R4, R8, R20, R24 ;  /* 0x000000140804723c */ /* 0x004fe20000041818 */
[----:B-1----:R-:W-:Y:S01]  /*10d60*/  IMAD.SHL.U32 R27, R2, 0x2, RZ ;  /* 0x00000002021b7824 */ /* 0x002fe200078e00ff */
[----:B------:R-:W0:Y:S04]  /*10d70*/  LDSM.16.MT88.4 R20, [R0+UR5+0x1000] ;  /* 0x001000050014783b */ /* 0x000e280008004200 */
[----:B------:R-:W-:-:S04]  /*10d80*/  LOP3.LUT R27, R28, 0x30, R27, 0x78, !PT ;  /* 0x000000301c1b7812 */ /* 0x000fc800078e781b */
[----:B------:R-:W-:-:S09]  /*10d90*/  LOP3.LUT R27, R27, 0x40, RZ, 0x3c, !PT ;  /* 0x000000401b1b7812 */ /* 0x000fd200078e3cff */
[----:B------:R-:W-:Y:S01]  /*10da0*/  IMAD.MOV.U32 R18, RZ, RZ, R6 ;  /* 0x000000ffff127224 */ /* 0x000fe200078e0006 */
[----:B------:R-:W-:Y:S01]  /*10db0*/  STL.64 [R1+0x50], R4 ;  /* 0x0000500401007387 */ /* 0x000fe20000100a00 */
[----:B------:R-:W-:-:S03]  /*10dc0*/  IMAD.MOV.U32 R19, RZ, RZ, R7 ;  /* 0x000000ffff137224 */ /* 0x000fc600078e0007 */
[----:B------:R-:W1:Y:S04]  /*10dd0*/  LDSM.16.M88.4 R4, [R27+UR5+0x4000] ;  /* 0x004000051b04783b */ /* 0x000e680008000200 */
[----:B0-----:R-:W-:Y:S04]  /*10de0*/  STL.64 [R1+0xd40], R22 ;  /* 0x000d401601007387 */ /* 0x001fe80000100a00 */
[----:B------:R-:W-:Y:S04]  /*10df0*/  STL.64 [R1+0xd38], R20 ;  /* 0x000d381401007387 */ /* 0x000fe80000100a00 */
[----:B------:R-:W0:Y:S04]  /*10e00*/  LDSM.16.M88.4 R20, [R27+UR5+0x4800] ;  /* 0x004800051b14783b */ /* 0x000e280008000200 */
[----:B-1----:R-:W-:Y:S04]  /*10e10*/  STL.64 [R1+0xd0], R4 ;  /* 0x0000d00401007387 */ /* 0x002fe80000100a00 */
[----:B------:R-:W-:Y:S04]  /*10e20*/  STL.64 [R1+0xd8], R6 ;  /* 0x0000d80601007387 */ /* 0x000fe80000100a00 */
[----:B------:R-:W1:Y:S04]  /*10e30*/  LDSM.16.M88.4 R4, [R27+UR5+0x5000] ;  /* 0x005000051b04783b */ /* 0x000e680008000200 */
[----:B------:R-:W2:Y:S04]  /*10e40*/  LDSM.16.M88.4 R24, [R27+UR5+0x5800] ;  /* 0x005800051b18783b */ /* 0x000ea80008000200 */
[----:B0-----:R0:W-:Y:S04]  /*10e50*/  STL.64 [R1+0xe0], R20 ;  /* 0x0000e01401007387 */ /* 0x0011e80000100a00 */
[----:B------:R3:W-:Y:S01]  /*10e60*/  STL.64 [R1+0xe8], R22 ;  /* 0x0000e81601007387 */ /* 0x0007e20000100a00 */
[----:B-1----:R-:W-:-:S02]  /*10e70*/  IMAD.MOV.U32 R28, RZ, RZ, R4 ;  /* 0x000000ffff1c7224 */ /* 0x002fc400078e0004 */
[----:B------:R-:W-:Y:S02]  /*10e80*/  IMAD.MOV.U32 R3, RZ, RZ, R5 ;  /* 0x000000ffff037224 */ /* 0x000fe400078e0005 */
[----:B------:R-:W-:Y:S02]  /*10e90*/  IMAD.MOV.U32 R2, RZ, RZ, R6 ;  /* 0x000000ffff027224 */ /* 0x000fe400078e0006 */
[----:B------:R-:W-:Y:S01]  /*10ea0*/  IMAD.MOV.U32 R0, RZ, RZ, R7 ;  /* 0x000000ffff007224 */ /* 0x000fe200078e0007 */
[----:B------:R-:W4:Y:S04]  /*10eb0*/  LDL.LU.64 R4, [R1+0xb0] ;  /* 0x0000b00001047983 */ /* 0x000f280000300a00 */
[----:B------:R-:W4:Y:S04]  /*10ec0*/  LDL.LU.64 R6, [R1+0xb8] ;  /* 0x0000b80001067983 */ /* 0x000f280000300a00 */
[----:B0-----:R-:W4:Y:S04]  /*10ed0*/  LDL.LU.64 R20, [R1+0x30] ;  /* 0x0000300001147983 */ /* 0x001f280000300a00 */
[----:B---3--:R-:W3:Y:S04]  /*10ee0*/  LDL.LU.64 R22, [R1+0x38] ;  /* 0x0000380001167983 */ /* 0x008ee80000300a00 */
[----:B------:R-:W-:Y:S04]  /*10ef0*/  STL [R1+0xd74], R3 ;  /* 0x000d740301007387 */ /* 0x000fe80000100800 */
[----:B------:R-:W-:Y:S04]  /*10f00*/  STL [R1+0xd70], R28 ;  /* 0x000d701c01007387 */ /* 0x000fe80000100800 */
[----:B------:R-:W-:Y:S04]  /*10f10*/  STL [R1+0xcd4], R0 ;  /* 0x000cd40001007387 */ /* 0x000fe80000100800 */
[----:B------:R-:W-:Y:S04]  /*10f20*/  STL [R1+0xcd0], R2 ;  /* 0x000cd00201007387 */ /* 0x000fe80000100800 */
[----:B--2---:R-:W-:Y:S04]  /*10f30*/  STL.64 [R1+0x130], R24 ;  /* 0x0001301801007387 */ /* 0x004fe80000100a00 */
[----:B------:R-:W-:Y:S04]  /*10f40*/  STL.64 [R1+0x138], R26 ;  /* 0x0001381a01007387 */ /* 0x000fe80000100a00 */
[----:B------:R-:W0:Y:S04]  /*10f50*/  LDSM.16.MT88.4 R24, [R29+UR5+0x1000] ;  /* 0x001000051d18783b */ /* 0x000e280008004200 */
[----:B------:R-:W-:Y:S04]  /*10f60*/  STL [R1+0xd78], R29 ;  /* 0x000d781d01007387 */ /* 0x000fe80000100800 */
[----:B0-----:R0:W-:Y:S04]  /*10f70*/  STL.64 [R1+0xce8], R26 ;  /* 0x000ce81a01007387 */ /* 0x0011e80000100a00 */
[----:B------:R1:W-:Y:S04]  /*10f80*/  STL.64 [R1+0xce0], R24 ;  /* 0x000ce01801007387 */ /* 0x0003e80000100a00 */
[----:B0-----:R-:W2:Y:S04]  /*10f90*/  LDL R26, [R1+0x8] ;  /* 0x00000800011a7983 */ /* 0x001ea80000100800 */
[----:B------:R-:W2:Y:S04]  /*10fa0*/  LDL R27, [R1+0xc] ;  /* 0x00000c00011b7983 */ /* 0x000ea80000100800 */
[----:B--2---:R0:W-:Y:S04]  /*10fb0*/  STL.64 [R1+0xda8], R26 ;  /* 0x000da81a01007387 */ /* 0x0041e80000100a00 */
[----:B-1----:R-:W2:Y:S04]  /*10fc0*/  LDL.LU R24, [R1+0x90] ;  /* 0x0000900001187983 */ /* 0x002ea80000300800 */
[----:B------:R-:W2:Y:S01]  /*10fd0*/  LDL.LU R25, [R1+0x94] ;  /* 0x0000940001197983 */ /* 0x000ea20000300800 */
[----:B0-----:R-:W-:-:S02]  /*10fe0*/  IMAD.MOV.U32 R26, RZ, RZ, R15 ;  /* 0x000000ffff1a7224 */ /* 0x001fc400078e000f */
[----:B------:R-:W-:Y:S02]  /*10ff0*/  IMAD.MOV.U32 R27, RZ, RZ, R14 ;  /* 0x000000ffff1b7224 */ /* 0x000fe400078e000e */
[C---:B----4-:R-:W-:Y:S01]  /*11000*/  HMMA.16816.F32.BF16 R12, R8.reuse, R12, R4 ;  /* 0x0000000c080c723c */ /* 0x050fe20000041804 */
[----:B------:R-:W4:Y:S07]  /*11010*/  LDL.LU.64 R6, [R1+0xdc8] ;  /* 0x000dc80001067983 */ /* 0x000f2e0000300a00 */
[----:B---3--:R-:W-:Y:S11]  /*11020*/  HMMA.16816.F32.BF16 R20, R8, R16, R20 ;  /* 0x000000100814723c */ /* 0x008ff60000041814 */
[----:B------:R-:W-:Y:S04]  /*11030*/  STL.64 [R1+0xc0], R12 ;  /* 0x0000c00c01007387 */ /* 0x000fe80000100a00 */
[----:B------:R0:W-:Y:S04]  /*11040*/  STL.64 [R1+0xc8], R14 ;  /* 0x0000c80e01007387 */ /* 0x0001e80000100a00 */
[----:B0-----:R-:W2:Y:S04]  /*11050*/  LDL.LU.64 R14, [R1+0xdc0] ;  /* 0x000dc000010e7983 */ /* 0x001ea80000300a00 */
[----:B------:R-:W2:Y:S04]  /*11060*/  LDL.LU.64 R12, [R1+0xdb8] ;  /* 0x000db800010c7983 */ /* 0x000ea80000300a00 */
[----:B------:R0:W-:Y:S01]  /*11070*/  STL.64 [R1+0xda0], R18 ;  /* 0x000da01201007387 */ /* 0x0001e20000100a00 */
[----:B----4-:R-:W-:-:S02]  /*11080*/  IMAD.MOV.U32 R16, RZ, RZ, R6 ;  /* 0x000000ffff107224 */ /* 0x010fc400078e0006 */
[----:B------:R-:W-:Y:S01]  /*11090*/  IMAD.MOV.U32 R17, RZ, RZ, R7 ;  /* 0x000000ffff117224 */ /* 0x000fe200078e0007 */
[----:B------:R-:W2:Y:S04]  /*110a0*/  LDL.LU R6, [R1+0xdb4] ;  /* 0x000db40001067983 */ /* 0x000ea80000300800 */
[----:B------:R-:W2:Y:S04]  /*110b0*/  LDL.LU R7, [R1+0xdb0] ;  /* 0x000db00001077983 */ /* 0x000ea80000300800 */
[----:B0-----:R-:W3:Y:S04]  /*110c0*/  LDL.LU R18, [R1+0x88] ;  /* 0x0000880001127983 */ /* 0x001ee80000300800 */
[----:B------:R-:W3:Y:S04]  /*110d0*/  LDL.LU R19, [R1+0x8c] ;  /* 0x00008c0001137983 */ /* 0x000ee80000300800 */
[----:B------:R0:W-:Y:S04]  /*110e0*/  STL.64 [R1+0xd50], R22 ;  /* 0x000d501601007387 */ /* 0x0001e80000100a00 */
[----:B------:R-:W-:Y:S04]  /*110f0*/  STL.64 [R1+0xd48], R20 ;  /* 0x000d481401007387 */ /* 0x000fe80000100a00 */
[----:B0-----:R-:W4:Y:S04]  /*11100*/  LDL.LU R22, [R1+0x28] ;  /* 0x0000280001167983 */ /* 0x001f280000300800 */
[----:B------:R-:W4:Y:S01]  /*11110*/  LDL.LU R23, [R1+0x2c] ;  /* 0x00002c0001177983 */ /* 0x000f220000300800 */
[----:B--2---:R-:W-:-:S15]  /*11120*/  HMMA.16816.F32.BF16 R24, R12, R6, R24 ;  /* 0x000000060c18723c */ /* 0x004fde0000041818 */
[----:B------:R-:W-:-:S04]  /*11130*/  NOP ;  /* 0x0000000000007918 */ /* 0x000fc80000000000 */
[----:B------:R-:W-:Y:S02]  /*11140*/  IMAD.MOV.U32 R9, RZ, RZ, R26 ;  /* 0x000000ffff097224 */ /* 0x000fe400078e001a */
[----:B------:R-:W-:Y:S02]  /*11150*/  IMAD.MOV.U32 R8, RZ, RZ, R27 ;  /* 0x000000ffff087224 */ /* 0x000fe400078e001b */
[----:B------:R-:W3:Y:S01]  /*11160*/  LDL.LU.64 R26, [R1+0xda8] ;  /* 0x000da800011a7983 */ /* 0x000ee20000300a00 */
[----:B------:R-:W-:Y:S02]  /*11170*/  IMAD.MOV.U32 R29, RZ, RZ, R24 ;  /* 0x000000ffff1d7224 */ /* 0x000fe400078e0018 */
[----:B------:R-:W-:Y:S01]  /*11180*/  IMAD.MOV.U32 R10, RZ, RZ, R25 ;  /* 0x000000ffff0a7224 */ /* 0x000fe200078e0019 */
[----:B------:R0:W-:Y:S04]  /*11190*/  STL.64 [R1+0xd90], R6 ;  /* 0x000d900601007387 */ /* 0x0001e80000100a00 */
[----:B------:R-:W2:Y:S04]  /*111a0*/  LDL.LU R4, [R1+0x60] ;  /* 0x0000600001047983 */ /* 0x000ea80000300800 */
[----:B------:R-:W2:Y:S04]  /*111b0*/  LDL.LU R5, [R1+0x64] ;  /* 0x0000640001057983 */ /* 0x000ea80000300800 */
[----:B0-----:R-:W2:Y:S04]  /*111c0*/  LDL.LU R6, [R1+0x68] ;  /* 0x0000680001067983 */ /* 0x001ea80000300800 */
[----:B------:R-:W2:Y:S01]  /*111d0*/  LDL.LU R7, [R1+0x6c] ;  /* 0x00006c0001077983 */ /* 0x000ea20000300800 */
[----:B---3--:R-:W-:Y:S03]  /*111e0*/  HMMA.16816.F32.BF16 R24, R12, R26, R16 ;  /* 0x0000001a0c18723c */ /* 0x008fe60000041810 */
[----:B------:R-:W3:-:S15]  /*111f0*/  LDL.LU.64 R18, [R1+0xda0] ;  /* 0x000da00001127983 */ /* 0x000ede0000300a00 */
[----:B------:R-:W-:Y:S01]  /*11200*/  NOP ;  /* 0x0000000000007918 */ /* 0x000fe20000000000 */
[----:B------:R0:W-:Y:S04]  /*11210*/  STL.64 [R1+0x90], R24 ;  /* 0x0000901801007387 */ /* 0x0001e80000100a00 */
[----:B------:R-:W-:Y:S04]  /*11220*/  STL.64 [R1+0x98], R26 ;  /* 0x0000981a01007387 */ /* 0x000fe80000100a00 */
[----:B0-----:R-:W2:Y:S04]  /*11230*/  LDL.LU.64 R24, [R1+0x130] ;  /* 0x0001300001187983 */ /* 0x001ea80000300a00 */
[----:B--2---:R0:W-:Y:S04]  /*11240*/  STL.64 [R1+0xd00], R24 ;  /* 0x000d001801007387 */ /* 0x0041e80000100a00 */
[----:B0-----:R-:W2:Y:S04]  /*11250*/  LDL.LU R24, [R1+0x70] ;  /* 0x0000700001187983 */ /* 0x001ea80000300800 */
[----:B------:R-:W2:Y:S04]  /*11260*/  LDL.LU R25, [R1+0x74] ;  /* 0x0000740001197983 */ /* 0x000ea80000300800 */
[----:B------:R-:W2:Y:S04]  /*11270*/  LDL.LU R26, [R1+0x78] ;  /* 0x00007800011a7983 */ /* 0x000ea80000300800 */
[----:B------:R-:W2:Y:S04]  /*11280*/  LDL.LU R27, [R1+0x7c] ;  /* 0x00007c00011b7983 */ /* 0x000ea80000300800 */
[----:B------:R-:W3:Y:S04]  /*11290*/  LDL R11, [R1+0x154] ;  /* 0x00015400010b7983 */ /* 0x000ee80000100800 */
[----:B----4-:R3:W-:Y:S04]  /*112a0*/  STL.64 [R1+0xd68], R22 ;  /* 0x000d681601007387 */ /* 0x0107e80000100a00 */
[----:B------:R-:W4:Y:S04]  /*112b0*/  LDL.LU R20, [R1+0x50] ;  /* 0x0000500001147983 */ /* 0x000f280000300800 */
[----:B------:R-:W4:Y:S01]  /*112c0*/  LDL.LU R21, [R1+0x54] ;  /* 0x0000540001157983 */ /* 0x000f220000300800 */
[----:B--2---:R-:W-:Y:S01]  /*112d0*/  HMMA.16816.F32.BF16 R24, R12, R22, R24 ;  /* 0x000000160c18723c */ /* 0x004fe20000041818 */
[----:B---3--:R-:W-:-:S02]  /*112e0*/  IMAD.MOV.U32 R22, RZ, RZ, R18 ;  /* 0x000000ffff167224 */ /* 0x008fc400078e0012 */
[----:B------:R-:W-:Y:S01]  /*112f0*/  IMAD.MOV.U32 R23, RZ, RZ, R19 ;  /* 0x000000ffff177224 */ /* 0x000fe200078e0013 */
[----:B------:R-:W2:Y:S04]  /*11300*/  LDL.LU R18, [R1+0xd9c] ;  /* 0x000d9c0001127983 */ /* 0x000ea80000300800 */
[----:B------:R-:W3:Y:S11]  /*11310*/  LDL.LU R19, [R1+0xd98] ;  /* 0x000d980001137983 */ /* 0x000ef60000300800 */
[----:B------:R-:W-:Y:S04]  /*11320*/  STL.64 [R1+0xd10], R26 ;  /* 0x000d101a01007387 */ /* 0x000fe80000100a00 */
[----:B------:R0:W-:Y:S04]  /*11330*/  STL.64 [R1+0xd08], R24 ;  /* 0x000d081801007387 */ /* 0x0001e80000100a00 */
[----:B0-----:R-:W4:Y:S04]  /*11340*/  LDL.LU R24, [R1+0x40] ;  /* 0x0000400001187983 */ /* 0x001f280000300800 */
[----:B------:R-:W4:Y:S04]  /*11350*/  LDL.LU R25, [R1+0x44] ;  /* 0x0000440001197983 */ /* 0x000f280000300800 */
[----:B------:R-:W4:Y:S04]  /*11360*/  LDL.LU R26, [R1+0x48] ;  /* 0x00004800011a7983 */ /* 0x000f280000300800 */
[----:B------:R-:W4:Y:S01]  /*11370*/  LDL.LU R27, [R1+0x4c] ;  /* 0x00004c00011b7983 */ /* 0x000f220000300800 */
[----:B--2---:R-:W-:Y:S01]  /*11380*/  IMAD.MOV.U32 R3, RZ, RZ, R18 ;  /* 0x000000ffff037224 */ /* 0x004fe200078e0012 */
[----:B---3--:R-:W-:Y:S02]  /*11390*/  HMMA.16816.F32.BF16 R12, R12, R18, R4 ;  /* 0x000000120c0c723c */ /* 0x008fe40000041804 */
[----:B------:R-:W4:Y:S01]  /*113a0*/  LDL.LU.64 R6, [R1+0xd90] ;  /* 0x000d900001067983 */ /* 0x000f220000300a00 */
[----:B------:R-:W-:-:S03]  /*113b0*/  IMAD.MOV.U32 R28, RZ, RZ, R19 ;  /* 0x000000ffff1c7224 */ /* 0x000fc600078e0013 */
[----:B------:R-:W4:Y:S04]  /*113c0*/  LDL.LU.64 R18, [R1+0xd88] ;  /* 0x000d880001127983 */ /* 0x000f280000300a00 */
[----:B------:R-:W4:Y:S09]  /*113d0*/  LDL.LU.64 R16, [R1+0xd80] ;  /* 0x000d800001107983 */ /* 0x000f320000300a00 */
[----:B------:R-:W-:-:S02]  /*113e0*/  IMAD.MOV.U32 R2, RZ, RZ, R14 ;  /* 0x000000ffff027224 */ /* 0x000fc400078e000e */
[----:B------:R-:W-:Y:S01]  /*113f0*/  IMAD.MOV.U32 R0, RZ, RZ, R15 ;  /* 0x000000ffff007224 */ /* 0x000fe200078e000f */
[----:B------:R-:W2:Y:S04]  /*11400*/  LDL.LU R14, [R1+0x8] ;  /* 0x00000800010e7983 */ /* 0x000ea80000300800 */
[----:B------:R-:W2:Y:S01]  /*11410*/  LDL.LU R15, [R1+0xc] ;  /* 0x00000c00010f7983 */ /* 0x000ea20000300800 */
[----:B----4-:R-:W-:-:S15]  /*11420*/  HMMA.16816.F32.BF16 R24, R16, R6, R24 ;  /* 0x000000061018723c */ /* 0x010fde0000041818 */
[----:B------:R-:W-:-:S04]  /*11430*/  NOP ;  /* 0x0000000000007918 */ /* 0x000fc80000000000 */
[----:B------:R0:W-:Y:S04]  /*11440*/  STL.64 [R1+0x30], R24 ;  /* 0x0000301801007387 */ /* 0x0001e80000100a00 */
[----:B------:R1:W-:Y:S04]  /*11450*/  STL.64 [R1+0x38], R26 ;  /* 0x0000381a01007387 */ /* 0x0003e80000100a00 */
[----:B0-----:R-:W3:Y:S04]  /*11460*/  LDL.LU R24, [R1+0x90] ;  /* 0x0000900001187983 */ /* 0x001ee80000300800 */
[----:B------:R-:W3:Y:S04]  /*11470*/  LDL.LU R25, [R1+0x94] ;  /* 0x0000940001197983 */ /* 0x000ee80000300800 */
[----:B-1----:R-:W4:Y:S04]  /*11480*/  LDL.LU R26, [R1+0x98] ;  /* 0x00009800011a7983 */ /* 0x002f280000300800 */
[----:B------:R-:W4:Y:S01]  /*11490*/  LDL.LU R27, [R1+0x9c] ;  /* 0x00009c00011b7983 */ /* 0x000f220000300800 */
[----:B------:R-:W-:-:S02]  /*114a0*/  IMAD.MOV.U32 R5, RZ, RZ, R12 ;  /* 0x000000ffff057224 */ /* 0x000fc400078e000c */
[----:B------:R-:W-:Y:S02]  /*114b0*/  IMAD.MOV.U32 R4, RZ, RZ, R13 ;  /* 0x000000ffff047224 */ /* 0x000fe400078e000d */
[----:B--2---:R-:W-:Y:S01]  /*114c0*/  HMMA.16816.F32.BF16 R12, R16, R14, R20 ;  /* 0x0000000e100c723c */ /* 0x004fe20000041814 */
[----:B----4-:R0:W-:Y:S04]  /*114d0*/  STL.64 [R1+0xd20], R26 ;  /* 0x000d201a01007387 */ /* 0x0101e80000100a00 */
[----:B---3--:R1:W-:Y:S01]  /*114e0*/  STL.64 [R1+0xd18], R24 ;  /* 0x000d181801007387 */ /* 0x0083e20000100a00 */
[----:B0-----:R-:W-:Y:S02]  /*114f0*/  IMAD.MOV.U32 R26, RZ, RZ, R9 ;  /* 0x000000ffff1a7224 */ /* 0x001fe400078e0009 */
[----:B-1----:R-:W-:-:S02]  /*11500*/  IMAD.MOV.U32 R25, RZ, RZ, R10 ;  /* 0x000000ffff197224 */ /* 0x002fc400078e000a */
[----:B------:R-:W-:Y:S02]  /*11510*/  IMAD.MOV.U32 R27, RZ, RZ, R8 ;  /* 0x000000ffff1b7224 */ /* 0x000fe400078e0008 */
[----:B------:R-:W0:Y:S01]  /*11520*/  LDSM.16.MT88.4 R8, [R11+UR5+0x1800] ;  /* 0x001800050b08783b */ /* 0x000e220008004200 */
[----:B------:R-:W-:-:S03]  /*11530*/  IMAD.MOV.U32 R24, RZ, RZ, R29 ;  /* 0x000000ffff187224 */ /* 0x000fc600078e001d */
[----:B------:R-:W2:Y:S04]  /*11540*/  LDL.LU R29, [R1+0xd78] ;  /* 0x000d7800011d7983 */ /* 0x000ea80000300800 */
[----:B------:R-:W-:Y:S04]  /*11550*/  STL.64 [R1+0xd60], R26 ;  /* 0x000d601a01007387 */ /* 0x000fe80000100a00 */
[----:B------:R1:W-:Y:S04]  /*11560*/  STL.64 [R1+0xd58], R24 ;  /* 0x000d581801007387 */ /* 0x0003e80000100a00 */
[----:B-1----:R-:W3:Y:S04]  /*11570*/  LDL.LU R24, [R1+0xc0] ;  /* 0x0000c00001187983 */ /* 0x002ee80000300800 */
[----:B------:R-:W3:Y:S04]  /*11580*/  LDL.LU R25, [R1+0xc4] ;  /* 0x0000c40001197983 */ /* 0x000ee80000300800 */
[----:B------:R-:W3:Y:S04]  /*11590*/  LDL.LU R26, [R1+0xc8] ;  /* 0x0000c800011a7983 */ /* 0x000ee80000300800 */
[----:B------:R-:W3:Y:S04]  /*115a0*/  LDL.LU R27, [R1+0xcc] ;  /* 0x0000cc00011b7983 */ /* 0x000ee80000300800 */
[----:B0-----:R0:W-:Y:S04]  /*115b0*/  STL.64 [R1+0xca0], R10 ;  /* 0x000ca00a01007387 */ /* 0x0011e80000100a00 */
[----:B------:R-:W-:Y:S01]  /*115c0*/  STL.64 [R1+0xc98], R8 ;  /* 0x000c980801007387 */ /* 0x000fe20000100a00 */
[----:B0-----:R-:W-:-:S02]  /*115d0*/  IMAD.MOV.U32 R10, RZ, RZ, R3 ;  /* 0x000000ffff0a7224 */ /* 0x001fc400078e0003 */
[----:B------:R-:W-:Y:S01]  /*115e0*/  IMAD.MOV.U32 R11, RZ, RZ, R28 ;  /* 0x000000ffff0b7224 */ /* 0x000fe200078e001c */
[----:B------:R-:W4:Y:S04]  /*115f0*/  LDL.LU R3, [R1+0xd74] ;  /* 0x000d740001037983 */ /* 0x000f280000300800 */
[----:B------:R-:W3:Y:S04]  /*11600*/  LDL.LU R28, [R1+0xd70] ;  /* 0x000d7000011c7983 */ /* 0x000ee80000300800 */
[----:B------:R-:W3:Y:S04]  /*11610*/  LDL.LU.64 R22, [R1+0xd68] ;  /* 0x000d680001167983 */ /* 0x000ee80000300a00 */
[----:B------:R-:W-:Y:S04]  /*11620*/  STL.64 [R1+0xcf8], R14 ;  /* 0x000cf80e01007387 */ /* 0x000fe80000100a00 */
[----:B------:R0:W-:Y:S02]  /*11630*/  STL.64 [R1+0xcf0], R12 ;  /* 0x000cf00c01007387 */ /* 0x0001e40000100a00 */
[----:B0-----:R-:W-:-:S02]  /*11640*/  IMAD.MOV.U32 R12, RZ, RZ, R5 ;  /* 0x000000ffff0c7224 */ /* 0x001fc400078e0005 */
[----:B------:R-:W-:Y:S02]  /*11650*/  IMAD.MOV.U32 R13, RZ, RZ, R4 ;  /* 0x000000ffff0d7224 */ /* 0x000fe400078e0004 */
[----:B------:R-:W-:Y:S02]  /*11660*/  IMAD.MOV.U32 R14, RZ, RZ, R2 ;  /* 0x000000ffff0e7224 */ /* 0x000fe400078e0002 */
[----:B------:R-:W-:-:S05]  /*11670*/  IMAD.MOV.U32 R15, RZ, RZ, R0 ;  /* 0x000000ffff0f7224 */ /* 0x000fca00078e0000 */
[----:B------:R-:W-:Y:S04]  /*11680*/  STL.64 [R1+0xd30], R14 ;  /* 0x000d300e01007387 */ /* 0x000fe80000100a00 */
[----:B------:R0:W-:Y:S04]  /*11690*/  STL.64 [R1+0xd28], R12 ;  /* 0x000d280c01007387 */ /* 0x0001e80000100a00 */
[----:B0-----:R-:W4:Y:S04]  /*116a0*/  LDL.LU.64 R12, [R1+0xd0] ;  /* 0x0000d000010c7983 */ /* 0x001f280000300a00 */
[----:B--2---:R-:W0:Y:S04]  /*116b0*/  LDSM.16.MT88.4 R4, [R29+UR5+0x1800] ;  /* 0x001800051d04783b */ /* 0x004e280008004200 */
[----:B------:R-:W-:Y:S04]  /*116c0*/  STL [R1+0xcd8], R29 ;  /* 0x000cd81d01007387 */ /* 0x000fe80000100800 */
[----:B0-----:R0:W-:Y:S04]  /*116d0*/  STL [R1+0xc4c], R4 ;  /* 0x000c4c0401007387 */ /* 0x0011e80000100800 */
[----:B------:R1:W-:Y:S01]  /*116e0*/  STL [R1+0xc48], R5 ;  /* 0x000c480501007387 */ /* 0x0003e20000100800 */
[C---:B---3--:R-:W-:Y:S03]  /*116f0*/  HMMA.16816.F32.BF16 R20, R16.reuse, R22, R24 ;  /* 0x000000161014723c */ /* 0x048fe60000041818 */
[----:B------:R-:W-:Y:S04]  /*11700*/  STL [R1+0xc44], R6 ;  /* 0x000c440601007387 */ /* 0x000fe80000100800 */
[----:B------:R-:W-:Y:S04]  /*11710*/  STL [R1+0xc40], R7 ;  /* 0x000c400701007387 */ /* 0x000fe80000100800 */
[----:B0-----:R-:W2:Y:S04]  /*11720*/  LDL.LU R4, [R1+0xe0] ;  /* 0x0000e00001047983 */ /* 0x001ea80000300800 */
[----:B-1----:R-:W2:Y:S04]  /*11730*/  LDL.LU R5, [R1+0xe4] ;  /* 0x0000e40001057983 */ /* 0x002ea80000300800 */
[----:B------:R-:W3:Y:S04]  /*11740*/  LDL.LU.64 R26, [R1+0xd60] ;  /* 0x000d6000011a7983 */ /* 0x000ee80000300a00 */
[----:B------:R-:W3:Y:S04]  /*11750*/  LDL.LU.64 R24, [R1+0xd58] ;  /* 0x000d580001187983 */ /* 0x000ee80000300a00 */
[----:B------:R-:W-:Y:S04]  /*11760*/  STL.64 [R1+0x40], R20 ;  /* 0x0000401401007387 */ /* 0x000fe80000100a00 */
[----:B------:R0:W-:Y:S04]  /*11770*/  STL.64 [R1+0x48], R22 ;  /* 0x0000481601007387 */ /* 0x0001e80000100a00 */
[----:B0-----:R-:W2:Y:S04]  /*11780*/  LDL.LU.64 R22, [R1+0xd50] ;  /* 0x000d500001167983 */ /* 0x001ea80000300a00 */
[----:B------:R-:W2:Y:S02]  /*11790*/  LDL.LU.64 R20, [R1+0xd48] ;  /* 0x000d480001147983 */ /* 0x000ea40000300a00 */
[----:B--2---:R-:W-:Y:S02]  /*117a0*/  HMMA.16816.F32.BF16 R8, R16, R10, R20 ;  /* 0x0000000a1008723c */ /* 0x004fe40000041814 */
[----:B------:R-:W3:Y:S04]  /*117b0*/  LDL.LU.64 R22, [R1+0xd40] ;  /* 0x000d400001167983 */ /* 0x000ee80000300a00 */
[----:B------:R-:W3:Y:S04]  /*117c0*/  LDL.LU.64 R20, [R1+0xd38] ;  /* 0x000d380001147983 */ /* 0x000ee80000300a00 */
[----:B------:R-:W2:Y:S01]  /*117d0*/  LDL R19, [R1+0x154] ;  /* 0x0001540001137983 */ /* 0x000ea20000100800 */
[----:B----4-:R-:W-:-:S02]  /*117e0*/  IMAD.MOV.U32 R7, RZ, RZ, R12 ;  /* 0x000000ffff077224 */ /* 0x010fc400078e000c */
[----:B------:R-:W-:-:S06]  /*117f0*/  IMAD.MOV.U32 R6, RZ, RZ, R13 ;  /* 0x000000ffff067224 */ /* 0x000fcc00078e000d */
[----:B------:R-:W-:Y:S04]  /*11800*/  STL.64 [R1+0xcb0], R10 ;  /* 0x000cb00a01007387 */ /* 0x000fe80000100a00 */
[----:B------:R-:W-:Y:S04]  /*11810*/  STL.64 [R1+0xca8], R8 ;  /* 0x000ca80801007387 */ /* 0x000fe80000100a00 */
[----:B------:R-:W4:Y:S01]  /*11820*/  LDL.LU.64 R14, [R1+0xd30] ;  /* 0x000d3000010e7983 */ /* 0x000f220000300a00 */
[----:B---3--:R-:W-:Y:S03]  /*11830*/  HMMA.16816.F32.BF16 R24, R20, R12, R24 ;  /* 0x0000000c1418723c */ /* 0x008fe60000041818 */
[----:B------:R-:W4:Y:S04]  /*11840*/  LDL.LU.64 R12, [R1+0xd28] ;  /* 0x000d2800010c7983 */ /* 0x000f280000300a00 */
[----:B--2---:R-:W0:-:S12]  /*11850*/  LDSM.16.MT88.4 R16, [R19+UR5+0x2000] ;  /* 0x002000051310783b */ /* 0x004e180008004200 */
[----:B------:R-:W-:Y:S04]  /*11860*/  STL.64 [R1+0x10], R24 ;  /* 0x0000101801007387 */ /* 0x000fe80000100a00 */
[----:B------:R1:W-:Y:S01]  /*11870*/  STL [R1+0x18], R26 ;  /* 0x0000181a01007387 */ /* 0x0003e20000100800 */
[----:B------:R-:W-:-:S03]  /*11880*/  IMAD.MOV.U32 R29, RZ, RZ, R27 ;  /* 0x000000ffff1d7224 */ /* 0x000fc600078e001b */
[----:B-1----:R-:W2:Y:S04]  /*11890*/  LDL.LU.64 R26, [R1+0xd20] ;  /* 0x000d2000011a7983 */ /* 0x002ea80000300a00 */
[----:B------:R-:W2:Y:S04]  /*118a0*/  LDL.LU.64 R24, [R1+0xd18] ;  /* 0x000d180001187983 */ /* 0x000ea80000300a00 */
[----:B------:R-:W-:Y:S01]  /*118b0*/  STL [R1+0xcdc], R29 ;  /* 0x000cdc1d01007387 */ /* 0x000fe20000100800 */
[----:B--2---:R-:W-:-:S15]  /*118c0*/  HMMA.16816.F32.BF16 R24, R20, R4, R24 ;  /* 0x000000041418723c */ /* 0x004fde0000041818 */
[----:B------:R-:W-:-:S04]  /*118d0*/  NOP ;  /* 0x0000000000007918 */ /* 0x000fc80000000000 */
[----:B------:R-:W-:Y:S04]  /*118e0*/  STL.64 [R1+0x70], R24 ;  /* 0x0000701801007387 */ /* 0x000fe80000100a00 */
[----:B------:R1:W-:Y:S04]  /*118f0*/  STL.64 [R1+0x78], R26 ;  /* 0x0000781a01007387 */ /* 0x0003e80000100a00 */
[----:B-1----:R-:W2:Y:S04]  /*11900*/  LDL.LU.64 R26, [R1+0xd10] ;  /* 0x000d1000011a7983 */ /* 0x002ea80000300a00 */
[----:B------:R-:W2:Y:S01]  /*11910*/  LDL.LU.64 R24, [R1+0xd08] ;  /* 0x000d080001187983 */ /* 0x000ea20000300a00 */
[----:B------:R-:W-:-:S02]  /*11920*/  IMAD.MOV.U32 R8, RZ, RZ, R28 ;  /* 0x000000ffff087224 */ /* 0x000fc400078e001c */
[----:B------:R-:W-:-:S07]  /*11930*/  IMAD.MOV.U32 R9, RZ, RZ, R3 ;  /* 0x000000ffff097224 */ /* 0x000fce00078e0003 */
[----:B--2---:R-:W-:-:S15]  /*11940*/  HMMA.16816.F32.BF16 R24, R20, R8, R24 ;  /* 0x000000081418723c */ /* 0x004fde0000041818 */
[----:B------:R-:W-:-:S04]  /*11950*/  NOP ;  /* 0x0000000000007918 */ /* 0x000fc80000000000 */
[----:B------:R1:W-:Y:S04]  /*11960*/  STL.64 [R1+0x80], R24 ;  /* 0x0000801801007387 */ /* 0x0003e80000100a00 */
[----:B------:R2:W-:Y:S04]  /*11970*/  STL [R1+0x88], R26 ;  /* 0x0000881a01007387 */ /* 0x0005e80000100800 */
[----:B-1----:R-:W4:Y:S01]  /*11980*/  LDL.LU.64 R24, [R1+0xd00] ;  /* 0x000d000001187983 */ /* 0x002f220000300a00 */
[----:B------:R-:W-:Y:S01]  /*11990*/  IMAD.MOV.U32 R29, RZ, RZ, R27 ;  /* 0x000000ffff1d7224 */ /* 0x000fe200078e001b */
[----:B----4-:R-:W-:Y:S02]  /*119a0*/  HMMA.16816.F32.BF16 R20, R20, R24, R12 ;  /* 0x000000181414723c */ /* 0x010fe4000004180c */
[----:B------:R-:W3:Y:S04]  /*119b0*/  LDL.LU.64 R14, [R1+0xcf8] ;  /* 0x000cf800010e7983 */ /* 0x000ee80000300a00 */
[----:B------:R-:W3:Y:S01]  /*119c0*/  LDL.LU.64 R12, [R1+0xcf0] ;  /* 0x000cf000010c7983 */ /* 0x000ee20000300a00 */
[----:B------:R-:W-:-:S02]  /*119d0*/  IMAD.MOV.U32 R0, RZ, RZ, R24 ;  /* 0x000000ffff007224 */ /* 0x000fc400078e0018 */
[----:B------:R-:W-:Y:S01]  /*119e0*/  IMAD.MOV.U32 R2, RZ, RZ, R25 ;  /* 0x000000ffff027224 */ /* 0x000fe200078e0019 */
[----:B--2---:R-:W2:Y:S04]  /*119f0*/  LDL.LU.64 R26, [R1+0xce8] ;  /* 0x000ce800011a7983 */ /* 0x004ea80000300a00 */
[----:B------:R-:W2:Y:S05]  /*11a00*/  LDL.LU.64 R24, [R1+0xce0] ;  /* 0x000ce00001187983 */ /* 0x000eaa0000300a00 */
[----:B------:R-:W-:-:S02]  /*11a10*/  IMAD.MOV.U32 R11, RZ, RZ, R21 ;  /* 0x000000ffff0b7224 */ /* 0x000fc400078e0015 */
[----:B------:R-:W-:-:S05]  /*11a20*/  IMAD.MOV.U32 R10, RZ, RZ, R22 ;  /* 0x000000ffff0a7224 */ /* 0x000fca00078e0016 */
[----:B------:R-:W-:Y:S04]  /*11a30*/  STL.64 [R1+0xcc8], R10 ;  /* 0x000cc80a01007387 */ /* 0x000fe80000100a00 */
[----:B------:R1:W-:Y:S04]  /*11a40*/  STL.64 [R1+0xcc0], R8 ;  /* 0x000cc00801007387 */ /* 0x0003e80000100a00 */
[----:B-1----:R-:W2:Y:S04]  /*11a50*/  LDL.LU R8, [R1+0x30] ;  /* 0x0000300001087983 */ /* 0x002ea80000300800 */
[----:B------:R-:W2:Y:S04]  /*11a60*/  LDL.LU R9, [R1+0x34] ;  /* 0x0000340001097983 */ /* 0x000ea80000300800 */
[----:B------:R-:W2:Y:S04]  /*11a70*/  LDL.LU R10, [R1+0x38] ;  /* 0x00003800010a7983 */ /* 0x000ea80000300800 */
[----:B------:R-:W2:Y:S01]  /*11a80*/  LDL.LU R11, [R1+0x3c] ;  /* 0x00003c00010b7983 */ /* 0x000ea20000300800 */
[----:B------:R-:W-:-:S02]  /*11a90*/  IMAD.MOV.U32 R28, RZ, RZ, R20 ;  /* 0x000000ffff1c7224 */ /* 0x000fc400078e0014 */
[----:B------:R-:W-:Y:S02]  /*11aa0*/  IMAD.MOV.U32 R20, RZ, RZ, R7 ;  /* 0x000000ffff147224 */ /* 0x000fe400078e0007 */
[----:B------:R-:W-:Y:S02]  /*11ab0*/  IMAD.MOV.U32 R21, RZ, RZ, R6 ;  /* 0x000000ffff157224 */ /* 0x000fe400078e0006 */
[----:B------:R-:W-:-:S05]  /*11ac0*/  IMAD.MOV.U32 R3, RZ, RZ, R23 ;  /* 0x000000ffff037224 */ /* 0x000fca00078e0017 */
[C---:B--2---:R-:W-:Y:S08]  /*11ad0*/  HMMA.16816.F32.BF16 R20, R24.reuse, R20, R8 ;  /* 0x000000141814723c */ /* 0x044ff00000041808 */
[----:B---3--:R-:W-:-:S15]  /*11ae0*/  HMMA.16816.F32.BF16 R8, R24, R4, R12 ;  /* 0x000000041808723c */ /* 0x008fde000004180c */
[----:B------:R-:W-:-:S04]  /*11af0*/  NOP ;  /* 0x0000000000007918 */ /* 0x000fc80000000000 */
[----:B------:R-:W-:Y:S02]  /*11b00*/  IMAD.MOV.U32 R6, RZ, RZ, R10 ;  /* 0x000000ffff067224 */ /* 0x000fe400078e000a */
[----:B------:R-:W-:Y:S02]  /*11b10*/  IMAD.MOV.U32 R7, RZ, RZ, R11 ;  /* 0x000000ffff077224 */ /* 0x000fe400078e000b */
[----:B------:R-:W-:Y:S02]  /*11b20*/  IMAD.MOV.U32 R4, RZ, RZ, R8 ;  /* 0x000000ffff047224 */ /* 0x000fe400078e0008 */
[----:B------:R-:W-:Y:S01]  /*11b30*/  IMAD.MOV.U32 R5, RZ, RZ, R9 ;  /* 0x000000ffff057224 */ /* 0x000fe200078e0009 */
[----:B------:R-:W-:Y:S04]  /*11b40*/  STL.64 [R1+0xc58], R22 ;  /* 0x000c581601007387 */ /* 0x000fe80000100a00 */
[----:B------:R-:W-:Y:S04]  /*11b50*/  STL.64 [R1+0xc50], R20 ;  /* 0x000c501401007387 */ /* 0x000fe80000100a00 */
[----:B------:R-:W-:Y:S04]  /*11b60*/  STL.64 [R1+0xc68], R6 ;  /* 0x000c680601007387 */ /* 0x000fe80000100a00 */
[----:B------:R1:W-:Y:S04]  /*11b70*/  STL.64 [R1+0xc60], R4 ;  /* 0x000c600401007387 */ /* 0x0003e80000100a00 */
[----:B-1----:R-:W2:Y:S04]  /*11b80*/  LDL.LU R4, [R1+0x70] ;  /* 0x0000700001047983 */ /* 0x002ea80000300800 */
[----:B------:R-:W2:Y:S04]  /*11b90*/  LDL.LU R5, [R1+0x74] ;  /* 0x0000740001057983 */ /* 0x000ea80000300800 */
[----:B------:R-:W3:Y:S04]  /*11ba0*/  LDL.LU R6, [R1+0x78] ;  /* 0x0000780001067983 */ /* 0x000ee80000300800 */
[----:B------:R-:W3:Y:S04]  /*11bb0*/  LDL.LU R7, [R1+0x7c] ;  /* 0x00007c0001077983 */ /* 0x000ee80000300800 */
[----:B---3--:R1:W-:Y:S04]  /*11bc0*/  STL.64 [R1+0xc88], R6 ;  /* 0x000c880601007387 */ /* 0x0083e80000100a00 */
[----:B--2---:R2:W-:Y:S04]  /*11bd0*/  STL.64 [R1+0xc80], R4 ;  /* 0x000c800401007387 */ /* 0x0045e80000100a00 */
[----:B-1----:R-:W3:Y:S04]  /*11be0*/  LDL R6, [R1+0xd8] ;  /* 0x0000d80001067983 */ /* 0x002ee80000100800 */
[----:B------:R-:W3:Y:S04]  /*11bf0*/  LDL R7, [R1+0xdc] ;  /* 0x0000dc0001077983 */ /* 0x000ee80000100800 */
[----:B---3--:R1:W-:Y:S04]  /*11c00*/  STL.64 [R1+0xcb8], R6 ;  /* 0x000cb80601007387 */ /* 0x0083e80000100a00 */
[----:B--2---:R-:W2:Y:S04]  /*11c10*/  LDL.LU R4, [R1+0x40] ;  /* 0x0000400001047983 */ /* 0x004ea80000300800 */
[----:B------:R-:W2:Y:S04]  /*11c20*/  LDL.LU R5, [R1+0x44] ;  /* 0x0000440001057983 */ /* 0x000ea80000300800 */
[----:B-1----:R-:W2:Y:S04]  /*11c30*/  LDL.LU R6, [R1+0x48] ;  /* 0x0000480001067983 */ /* 0x002ea80000300800 */
[----:B------:R-:W2:Y:S04]  /*11c40*/  LDL.LU R7, [R1+0x4c] ;  /* 0x00004c0001077983 */ /* 0x000ea80000300800 */
[----:B------:R-:W3:Y:S04]  /*11c50*/  LDL.LU R20, [R1+0x80] ;  /* 0x0000800001147983 */ /* 0x000ee80000300800 */
[----:B------:R-:W3:Y:S04]  /*11c60*/  LDL.LU R21, [R1+0x84] ;  /* 0x0000840001157983 */ /* 0x000ee80000300800 */
[----:B------:R-:W4:Y:S01]  /*11c70*/  LDL.LU R22, [R1+0x88] ;  /* 0x0000880001167983 */ /* 0x000f220000300800 */
[----:B------:R-:W-:-:S03]  /*11c80*/  IMAD.MOV.U32 R23, RZ, RZ, R29 ;  /* 0x000000ffff177224 */ /* 0x000fc600078e001d */
[----:B------:R-:W2:Y:S01]  /*11c90*/  LDL.LU R29, [R1+0xcdc] ;  /* 0x000cdc00011d7983 */ /* 0x000ea20000300800 */
[----:B------:R-:W1:Y:S01]  /*11ca0*/  S2R R11, SR_TID.X ;  /* 0x00000000000b7919 */ /* 0x000e620000002100 */
[----:B------:R-:W0:Y:S01]  /*11cb0*/  S2R R10, SR_TID.X ;  /* 0x00000000000a7919 */ /* 0x000e220000002100 */
[----:B-1----:R-:W-:Y:S01]  /*11cc0*/  LOP3.LUT R11, R11, 0x7, RZ, 0xc0, !PT ;  /* 0x000000070b0b7812 */ /* 0x002fe200078ec0ff */
[----:B0-----:R-:W-:Y:S01]  /*11cd0*/  IMAD.SHL.U32 R15, R10, 0x2, RZ ;  /* 0x000000020a0f7824 */ /* 0x001fe200078e00ff */
[----:B----4-:R0:W-:Y:S04]  /*11ce0*/  STL.64 [R1+0xc78], R22 ;  /* 0x000c781601007387 */ /* 0x0101e80000100a00 */
[----:B---3--:R1:W-:Y:S04]  /*11cf0*/  STL.64 [R1+0xc70], R20 ;  /* 0x000c701401007387 */ /* 0x0083e80000100a00 */
[----:B0-----:R-:W3:Y:S01]  /*11d00*/  LDL.LU.64 R22, [R1+0xe8] ;  /* 0x0000e80001167983 */ /* 0x001ee20000300a00 */
[----:B------:R-:W-:-:S05]  /*11d10*/  IMAD R11, R11, 0x110, RZ ;  /* 0x000001100b0b7824 */ /* 0x000fca00078e02ff */
[----:B------:R-:W-:-:S05]  /*11d20*/  LOP3.LUT R15, R11, 0x30, R15, 0x78, !PT ;  /* 0x000000300b0f7812 */ /* 0x000fca00078e780f */
[----:B------:R-:W0:Y:S04]  /*11d30*/  LDSM.16.M88.4 R8, [R15+UR5+0x4080] ;  /* 0x004080050f08783b */ /* 0x000e280008000200 */
[----:B---3--:R3:W-:Y:S04]  /*11d40*/  STL.64 [R1+0xc90], R22 ;  /* 0x000c901601007387 */ /* 0x0087e80000100a00 */
[----:B-1----:R-:W4:Y:S04]  /*11d50*/  LDL.LU R20, [R1+0x10] ;  /* 0x0000100001147983 */ /* 0x002f280000300800 */
[----:B------:R-:W4:Y:S04]  /*11d60*/  LDL.LU R21, [R1+0x14] ;  /* 0x0000140001157983 */ /* 0x000f280000300800 */
[----:B---3--:R-:W4:Y:S01]  /*11d70*/  LDL.LU R22, [R1+0x18] ;  /* 0x0000180001167983 */ /* 0x008f220000300800 */
[----:B--2---:R-:W-:-:S03]  /*11d80*/  IMAD.MOV.U32 R23, RZ, RZ, R29 ;  /* 0x000000ffff177224 */ /* 0x004fc600078e001d */
[----:B------:R-:W2:Y:S04]  /*11d90*/  LDL.LU R29, [R1+0xcd8] ;  /* 0x000cd800011d7983 */ /* 0x000ea80000300800 */
[----:B------:R-:W-:Y:S04]  /*11da0*/  STL.64 [R1+0xbf8], R18 ;  /* 0x000bf81201007387 */ /* 0x000fe80000100a00 */
[----:B------:R1:W-:Y:S02]  /*11db0*/  STL.64 [R1+0xbf0], R16 ;  /* 0x000bf01001007387 */ /* 0x0003e40000100a00 */
[----:B-1----:R-:W-:-:S02]  /*11dc0*/  IMAD.MOV.U32 R16, RZ, RZ, R0 ;  /* 0x000000ffff107224 */ /* 0x002fc400078e0000 */
[----:B------:R-:W-:Y:S01]  /*11dd0*/  IMAD.MOV.U32 R17, RZ, RZ, R2 ;  /* 0x000000ffff117224 */ /* 0x000fe200078e0002 */
[----:B------:R-:W3:Y:S04]  /*11de0*/  LDL.LU R0, [R1+0xcd4] ;  /* 0x000cd40001007983 */ /* 0x000ee80000300800 */
[----:B------:R-:W3:Y:S04]  /*11df0*/  LDL.LU R2, [R1+0xcd0] ;  /* 0x000cd00001027983 */ /* 0x000ee80000300800 */
[----:B------:R-:W3:Y:S04]  /*11e00*/  LDL.LU R18, [R1+0x138] ;  /* 0x0001380001127983 */ /* 0x000ee80000300800 */
[----:B------:R-:W3:Y:S04]  /*11e10*/  LDL.LU R19, [R1+0x13c] ;  /* 0x00013c0001137983 */ /* 0x000ee80000300800 */
[----:B0-----:R-:W-:Y:S04]  /*11e20*/  STL.64 [R1+0xf0], R8 ;  /* 0x0000f00801007387 */ /* 0x001fe80000100a00 */
[----:B------:R-:W-:Y:S04]  /*11e30*/  STL.64 [R1+0xf8], R10 ;  /* 0x0000f80a01007387 */ /* 0x000fe80000100a00 */
[----:B------:R-:W0:Y:S04]  /*11e40*/  LDSM.16.M88.4 R8, [R15+UR5+0x4880] ;  /* 0x004880050f08783b */ /* 0x000e280008000200 */
[----:B0-----:R-:W-:Y:S04]  /*11e50*/  STL.64 [R1+0x100], R8 ;  /* 0x0001000801007387 */ /* 0x001fe80000100a00 */
[----:B------:R-:W-:Y:S04]  /*11e60*/  STL.64 [R1+0x108], R10 ;  /* 0x0001080a01007387 */ /* 0x000fe80000100a00 */
[----:B------:R-:W0:Y:S04]  /*11e70*/  LDSM.16.M88.4 R8, [R15+UR5+0x5080] ;  /* 0x005080050f08783b */ /* 0x000e280008000200 */
[----:B------:R-:W1:Y:S04]  /*11e80*/  LDSM.16.M88.4 R12, [R15+UR5+0x5880] ;  /* 0x005880050f0c783b */ /* 0x000e680008000200 */
[----:B0-----:R-:W-:Y:S04]  /*11e90*/  STL.64 [R1+0x120], R8 ;  /* 0x0001200801007387 */ /* 0x001fe80000100a00 */
[----:B------:R0:W-:Y:S04]  /*11ea0*/  STL.64 [R1+0x128], R10 ;  /* 0x0001280a01007387 */ /* 0x0001e80000100a00 */
[----:B0-----:R-:W3:Y:S04]  /*11eb0*/  LDL.LU.64 R10, [R1+0xcc8] ;  /* 0x000cc800010a7983 */ /* 0x001ee80000300a00 */
[----:B------:R-:W4:Y:S04]  /*11ec0*/  LDL.LU.64 R8, [R1+0xcc0] ;  /* 0x000cc00001087983 */ /* 0x000f280000300a00 */
[----:B-1----:R-:W-:Y:S04]  /*11ed0*/  STL.64 [R1+0x140], R12 ;  /* 0x0001400c01007387 */ /* 0x002fe80000100a00 */
[----:B------:R-:W-:Y:S04]  /*11ee0*/  STL.64 [R1+0x148], R14 ;  /* 0x0001480e01007387 */ /* 0x000fe80000100a00 */
[----:B--2---:R-:W0:Y:S04]  /*11ef0*/  LDSM.16.MT88.4 R12, [R29+UR5+0x2000] ;  /* 0x002000051d0c783b */ /* 0x004e280008004200 */
[----:B0-----:R-:W-:Y:S04]  /*11f00*/  STL.64 [R1+0xba0], R14 ;  /* 0x000ba00e01007387 */ /* 0x001fe80000100a00 */
[----:B------:R3:W-:Y:S02]  /*11f10*/  STL.64 [R1+0xb98], R12 ;  /* 0x000b980c01007387 */ /* 0x0007e40000100a00 */
[----:B---3--:R-:W-:-:S02]  /*11f20*/  IMAD.MOV.U32 R13, RZ, RZ, R11 ;  /* 0x000000ffff0d7224 */ /* 0x008fc400078e000b */
[----:B------:R-:W-:Y:S02]  /*11f30*/  IMAD.MOV.U32 R14, RZ, RZ, R10 ;  /* 0x000000ffff0e7224 */ /* 0x000fe400078e000a */
[----:B----4-:R-:W-:Y:S01]  /*11f40*/  HMMA.16816.F32.BF16 R8, R24, R8, R4 ;  /* 0x000000081808723c */ /* 0x010fe20000041804 */
[----:B------:R-:W2:-:S15]  /*11f50*/  LDL.LU.64 R6, [R1+0xcb8] ;  /* 0x000cb80001067983 */ /* 0x000e9e0000300a00 */
[----:B------:R-:W-:-:S03]  /*11f60*/  NOP ;  /* 0x0000000000007918 */ /* 0x000fc60000000000 */
[----:B------:R-:W-:Y:S04]  /*11f70*/  STL.64 [R1+0x60], R8 ;  /* 0x0000600801007387 */ /* 0x000fe80000100a00 */
[----:B------:R0:W-:Y:S04]  /*11f80*/  STL.64 [R1+0x68], R10 ;  /* 0x0000680a01007387 */ /* 0x0001e80000100a00 */
[----:B0-----:R-:W3:Y:S04]  /*11f90*/  LDL.LU.64 R10, [R1+0xcb0] ;  /* 0x000cb000010a7983 */ /* 0x001ee80000300a00 */
[----:B------:R-:W3:Y:S02]  /*11fa0*/  LDL.LU.64 R8, [R1+0xca8] ;  /* 0x000ca80001087983 */ /* 0x000ee40000300a00 */
[----:B---3--:R-:W-:Y:S02]  /*11fb0*/  HMMA.16816.F32.BF16 R24, R24, R16, R8 ;  /* 0x000000101818723c */ /* 0x008fe40000041808 */
[----:B------:R-:W2:Y:S04]  /*11fc0*/  LDL.LU.64 R10, [R1+0xca0] ;  /* 0x000ca000010a7983 */ /* 0x000ea80000300a00 */
[----:B------:R-:W2:-:S13]  /*11fd0*/  LDL.LU.64 R8, [R1+0xc98] ;  /* 0x000c980001087983 */ /* 0x000e9a0000300a00 */
[----:B------:R0:W-:Y:S04]  /*11fe0*/  STL.64 [R1+0x50], R24 ;  /* 0x0000501801007387 */ /* 0x0001e80000100a00 */
[----:B------:R-:W-:Y:S04]  /*11ff0*/  STL.64 [R1+0x58], R26 ;  /* 0x0000581a01007387 */ /* 0x000fe80000100a00 */
[----:B0-----:R-:W3:Y:S01]  /*12000*/  LDL R25, [R1+0x154] ;  /* 0x0001540001197983 */ /* 0x001ee20000100800 */
[----:B--2---:R-:W-:Y:S03]  /*12010*/  HMMA.16816.F32.BF16 R4, R8, R6, R20 ;  /* 0x000000060804723c */ /* 0x004fe60000041814 */
[----:B------:R-:W2:-:S15]  /*12020*/  LDL.LU.64 R22, [R1+0xc90] ;  /* 0x000c900001167983 */ /* 0x000e9e0000300a00 */
[----:B------:R-:W-:Y:S01]  /*12030*/  NOP ;  /* 0x0000000000007918 */ /* 0x000fe20000000000 */
[----:B------:R-:W-:Y:S04]  /*12040*/  STL.64 [R1+0x40], R4 ;  /* 0x0000400401007387 */ /* 0x000fe80000100a00 */
[----:B------:R0:W-:Y:S04]  /*12050*/  STL.64 [R1+0x48], R6 ;  /* 0x0000480601007387 */ /* 0x0001e80000100a00 */
[----:B0-----:R-:W4:Y:S04]  /*12060*/  LDL.LU.64 R6, [R1+0xc88] ;  /* 0x000c880001067983 */ /* 0x001f280000300a00 */
[----:B------:R-:W4:Y:S01]  /*12070*/  LDL.LU.64 R4, [R1+0xc80] ;  /* 0x000c800001047983 */ /* 0x000f220000300a00 */
[----:B------:R-:W-:-:S02]  /*12080*/  IMAD.MOV.U32 R12, RZ, RZ, R28 ;  /* 0x000000ffff0c7224 */ /* 0x000fc400078e001c */
[----:B------:R-:W-:Y:S02]  /*12090*/  IMAD.MOV.U32 R15, RZ, RZ, R3 ;  /* 0x000000ffff0f7224 */ /* 0x000fe400078e0003 */
[----:B------:R-:W-:Y:S02]  /*120a0*/  IMAD.MOV.U32 R26, RZ, RZ, R2 ;  /* 0x000000ffff1a7224 */ /* 0x000fe400078e0002 */
[----:B------:R-:W-:Y:S02]  /*120b0*/  IMAD.MOV.U32 R27, RZ, RZ, R0 ;  /* 0x000000ffff1b7224 */ /* 0x000fe400078e0000 */
[----:B--2---:R-:W-:Y:S02]  /*120c0*/  IMAD.MOV.U32 R28, RZ, RZ, R22 ;  /* 0x000000ffff1c7224 */ /* 0x004fe400078e0016 */
[----:B------:R-:W-:Y:S01]  /*120d0*/  IMAD.MOV.U32 R3, RZ, RZ, R23 ;  /* 0x000000ffff037224 */ /* 0x000fe200078e0017 */
[----:B----4-:R-:W-:Y:S01]  /*120e0*/  HMMA.16816.F32.BF16 R4, R8, R22, R4 ;  /* 0x000000160804723c */ /* 0x010fe20000041804 */
[----:B------:R-:W2:Y:S04]  /*120f0*/  LDL.LU.64 R22, [R1+0xc78] ;  /* 0x000c780001167983 */ /* 0x000ea80000300a00 */
[----:B------:R-:W2:-:S14]  /*12100*/  LDL.LU.64 R20, [R1+0xc70] ;  /* 0x000c700001147983 */ /* 0x000e9c0000300a00 */
[----:B------:R-:W-:Y:S02]  /*12110*/  IMAD.MOV.U32 R2, RZ, RZ, R6 ;  /* 0x000000ffff027224 */ /* 0x000fe400078e0006 */
[----:B------:R-:W-:Y:S02]  /*12120*/  IMAD.MOV.U32 R0, RZ, RZ, R7 ;  /* 0x000000ffff007224 */ /* 0x000fe400078e0007 */
[----:B------:R-:W-:Y:S02]  /*12130*/  IMAD.MOV.U32 R17, RZ, RZ, R4 ;  /* 0x000000ffff117224 */ /* 0x000fe400078e0004 */
[----:B------:R-:W-:Y:S01]  /*12140*/  IMAD.MOV.U32 R16, RZ, RZ, R5 ;  /* 0x000000ffff107224 */ /* 0x000fe200078e0005 */
[----:B------:R-:W4:Y:S04]  /*12150*/  LDL.LU.64 R6, [R1+0xc68] ;  /* 0x000c680001067983 */ /* 0x000f280000300a00 */
[----:B------:R-:W3:Y:S04]  /*12160*/  LDL.LU.64 R4, [R1+0xc60] ;  /* 0x000c600001047983 */ /* 0x000ee80000300a00 */
[----:B------:R-:W-:Y:S04]  /*12170*/  STL [R1+0xc1c], R0 ;  /* 0x000c1c0001007387 */ /* 0x000fe80000100800 */
[----:B------:R-:W-:Y:S04]  /*12180*/  STL [R1+0xc18], R2 ;  /* 0x000c180201007387 */ /* 0x000fe80000100800 */
[----:B------:R-:W-:Y:S04]  /*12190*/  STL [R1+0xc14], R16 ;  /* 0x000c141001007387 */ /* 0x000fe80000100800 */
[----:B------:R-:W-:Y:S01]  /*121a0*/  STL [R1+0xc10], R17 ;  /* 0x000c101101007387 */ /* 0x000fe20000100800 */
[----:B--2---:R-:W-:-:S15]  /*121b0*/  HMMA.16816.F32.BF16 R20, R8, R26, R20 ;  /* 0x0000001a0814723c */ /* 0x004fde0000041814 */
[----:B------:R-:W-:-:S04]  /*121c0*/  NOP ;  /* 0x0000000000007918 */ /* 0x000fc80000000000 */
[----:B------:R-:W-:Y:S04]  /*121d0*/  STL.64 [R1+0x80], R20 ;  /* 0x0000801401007387 */ /* 0x000fe80000100a00 */
[----:B------:R0:W-:Y:S01]  /*121e0*/  STL [R1+0x88], R22 ;  /* 0x0000881601007387 */ /* 0x0001e20000100800 */
[----:B------:R-:W-:Y:S02]  /*121f0*/  IMAD.MOV.U32 R29, RZ, RZ, R23 ;  /* 0x000000ffff1d7224 */ /* 0x000fe400078e0017 */
[----:B---3--:R-:W-:Y:S01]  /*12200*/  IMAD.MOV.U32 R24, RZ, RZ, R4 ;  /* 0x000000ffff187224 */ /* 0x008fe200078e0004 */
[----:B0-----:R-:W2:Y:S04]  /*12210*/  LDL.LU.64 R22, [R1+0xc58] ;  /* 0x000c580001167983 */ /* 0x001ea80000300a00 */
[----:B------:R-:W2:Y:S04]  /*12220*/  LDL.LU.64 R20, [R1+0xc50] ;  /* 0x000c500001147983 */ /* 0x000ea80000300a00 */
[----:B------:R-:W-:Y:S04]  /*12230*/  STL.64 [R1+0xc28], R26 ;  /* 0x000c281a01007387 */ /* 0x000fe80000100a00 */
[----:B------:R0:W-:Y:S04]  /*12240*/  STL [R1+0xc20], R25 ;  /* 0x000c201901007387 */ /* 0x0001e80000100800 */
[----:B------:R-:W2:Y:S01]  /*12250*/  LDL.LU R4, [R1+0xc4c] ;  /* 0x000c4c0001047983 */ /* 0x000ea20000300800 */
[----:B0-----:R-:W-:-:S02]  /*12260*/  IMAD.MOV.U32 R25, RZ, RZ, R5 ;  /* 0x000000ffff197224 */ /* 0x001fc400078e0005 */
[----:B----4-:R-:W-:Y:S02]  /*12270*/  IMAD.MOV.U32 R26, RZ, RZ, R6 ;  /* 0x000000ffff1a7224 */ /* 0x010fe400078e0006 */
[----:B------:R-:W-:Y:S01]  /*12280*/  IMAD.MOV.U32 R27, RZ, RZ, R7 ;  /* 0x000000ffff1b7224 */ /* 0x000fe200078e0007 */
[----:B------:R-:W2:Y:S04]  /*12290*/  LDL.LU R5, [R1+0xc48] ;  /* 0x000c480001057983 */ /* 0x000ea80000300800 */
[----:B------:R-:W2:Y:S04]  /*122a0*/  LDL.LU R6, [R1+0xc44] ;  /* 0x000c440001067983 */ /* 0x000ea80000300800 */
[----:B------:R-:W2:Y:S04]  /*122b0*/  LDL.LU R7, [R1+0xc40] ;  /* 0x000c400001077983 */ /* 0x000ea80000300800 */
[----:B------:R0:W-:Y:S04]  /*122c0*/  STL.64 [R1+0xc38], R26 ;  /* 0x000c381a01007387 */ /* 0x0001e80000100a00 */
[----:B------:R-:W-:Y:S04]  /*122d0*/  STL.64 [R1+0xc30], R24 ;  /* 0x000c301801007387 */ /* 0x000fe80000100a00 */
[----:B0-----:R-:W2:Y:S04]  /*122e0*/  LDL.LU R26, [R1+0xd8] ;  /* 0x0000d800011a7983 */ /* 0x001ea80000300800 */
[----:B------:R-:W2:Y:S01]  /*122f0*/  LDL.LU R27, [R1+0xdc] ;  /* 0x0000dc00011b7983 */ /* 0x000ea20000300800 */
[----:B------:R-:W-:-:S15]  /*12300*/  HMMA.16816.F32.BF16 R12, R8, R18, R12 ;  /* 0x00000012080c723c */ /* 0x000fde000004180c */
[----:B------:R-:W-:-:S04]  /*12310*/  NOP ;  /* 0x0000000000007918 */ /* 0x000fc80000000000 */
[----:B------:R-:W-:Y:S04]  /*12320*/  STL.64 [R1+0xbb0], R14 ;  /* 0x000bb00e01007387 */ /* 0x000fe80000100a00 */
[----:B------:R0:W-:Y:S04]  /*12330*/  STL.64 [R1+0xba8], R12 ;  /* 0x000ba80c01007387 */ /* 0x0001e80000100a00 */
[----:B0-----:R-:W3:Y:S01]  /*12340*/  LDL R13, [R1+0x8d0] ;  /* 0x0008d000010d7983 */ /* 0x001ee20000100800 */
[----:B--2---:R-:W-:Y:S03]  /*12350*/  HMMA.16816.F32.BF16 R20, R4, R26, R20 ;  /* 0x0000001a0414723c */ /* 0x004fe60000041814 */
[----:B------:R-:W2:Y:S04]  /*12360*/  LDL.LU.64 R26, [R1+0xc38] ;  /* 0x000c3800011a7983 */ /* 0x000ea80000300a00 */
[----:B------:R-:W2:Y:S01]  /*12370*/  LDL.LU.64 R24, [R1+0xc30] ;  /* 0x000c300001187983 */ /* 0x000ea20000300a00 */
[----:B------:R-:W-:-:S02]  /*12380*/  IMAD.MOV.U32 R10, RZ, RZ, R28 ;  /* 0x000000ffff0a7224 */ /* 0x000fc400078e001c */
[----:B------:R-:W-:-:S09]  /*12390*/  IMAD.MOV.U32 R11, RZ, RZ, R3 ;  /* 0x000000ffff0b7224 */ /* 0x000fd200078e0003 */
[----:B------:R-:W-:Y:S02]  /*123a0*/  IMAD.MOV.U32 R28, RZ, RZ, R20 ;  /* 0x000000ffff1c7224 */ /* 0x000fe400078e0014 */
[----:B------:R-:W-:Y:S01]  /*123b0*/  IMAD.MOV.U32 R15, RZ, RZ, R21 ;  /* 0x000000ffff0f7224 */ /* 0x000fe200078e0015 */
[----:B------:R-:W4:Y:S01]  /*123c0*/  LDL.LU R20, [R1+0x60] ;  /* 0x0000600001147983 */ /* 0x000f220000300800 */
[----:B------:R-:W-:-:S03]  /*123d0*/  IMAD.MOV.U32 R14, RZ, RZ, R22 ;  /* 0x000000ffff0e7224 */ /* 0x000fc600078e0016 */
[----:B------:R-:W4:Y:S01]  /*123e0*/  LDL.LU R21, [R1+0x64] ;  /* 0x0000640001157983 */ /* 0x000f220000300800 */
[----:B------:R-:W-:-:S03]  /*123f0*/  IMAD.MOV.U32 R3, RZ, RZ, R23 ;  /* 0x000000ffff037224 */ /* 0x000fc600078e0017 */
[----:B------:R-:W4:Y:S04]  /*12400*/  LDL.LU R22, [R1+0x68] ;  /* 0x0000680001167983 */ /* 0x000f280000300800 */
[----:B------:R-:W4:Y:S01]  /*12410*/  LDL.LU R23, [R1+0x6c] ;  /* 0x00006c0001177983 */ /* 0x000f220000300800 */
[----:B--2---:R-:W-:Y:S03]  /*12420*/  HMMA.16816.F32.BF16 R8, R4, R10, R24 ;  /* 0x0000000a0408723c */ /* 0x004fe60000041818 */
[----:B------:R-:W4:Y:S04]  /*12430*/  LDL.LU.64 R26, [R1+0xc28] ;  /* 0x000c2800011a7983 */ /* 0x000f280000300a00 */
[----:B------:R-:W2:-:S12]  /*12440*/  LDL.LU R25, [R1+0xc20] ;  /* 0x000c200001197983 */ /* 0x000e980000300800 */
[----:B------:R-:W-:Y:S02]  /*12450*/  IMAD.MOV.U32 R0, RZ, RZ, R8 ;  /* 0x000000ffff007224 */ /* 0x000fe400078e0008 */
[----:B------:R-:W-:Y:S02]  /*12460*/  IMAD.MOV.U32 R2, RZ, RZ, R9 ;  /* 0x000000ffff027224 */ /* 0x000fe400078e0009 */
[----:B------:R-:W-:Y:S02]  /*12470*/  IMAD.MOV.U32 R16, RZ, RZ, R10 ;  /* 0x000000ffff107224 */ /* 0x000fe400078e000a */
[----:B------:R-:W-:Y:S02]  /*12480*/  IMAD.MOV.U32 R17, RZ, RZ, R11 ;  /* 0x000000ffff117224 */ /* 0x000fe400078e000b */
[----:B--2---:R4:W0:Y:S02]  /*12490*/  LDSM.16.MT88.4 R8, [R25+UR5+0x2800] ;  /* 0x002800051908783b */ /* 0x0048240008004200 */
[----:B----4-:R-:W-:Y:S02]  /*124a0*/  HMMA.16816.F32.BF16 R24, R4, R26, R20 ;  /* 0x0000001a0418723c */ /* 0x010fe40000041814 */
[----:B---3--:R1:W2:Y:S04]  /*124b0*/  LDSM.16.MT88.4 R20, [R13+UR5+0x2800] ;  /* 0x002800050d14783b */ /* 0x0082a80008004200 */
[----:B0-----:R-:W-:Y:S04]  /*124c0*/  STL.64 [R1+0xb50], R10 ;  /* 0x000b500a01007387 */ /* 0x001fe80000100a00 */
[----:B------:R-:W-:Y:S09]  /*124d0*/  STL.64 [R1+0xb48], R8 ;  /* 0x000b480801007387 */ /* 0x000ff20000100a00 */
[----:B------:R-:W-:Y:S04]  /*124e0*/  STL.64 [R1+0xb70], R26 ;  /* 0x000b701a01007387 */ /* 0x000fe80000100a00 */
[----:B------:R0:W-:Y:S04]  /*124f0*/  STL.64 [R1+0xb68], R24 ;  /* 0x000b681801007387 */ /* 0x0001e80000100a00 */
[----:B-1----:R-:W3:Y:S01]  /*12500*/  LDL.LU.64 R12, [R1+0x120] ;  /* 0x00012000010c7983 */ /* 0x002ee20000300a00 */
[----:B0-----:R-:W-:-:S02]  /*12510*/  IMAD.MOV.U32 R24, RZ, RZ, R0 ;  /* 0x000000ffff187224 */ /* 0x001fc400078e0000 */
[----:B------:R-:W-:Y:S02]  /*12520*/  IMAD.MOV.U32 R25, RZ, RZ, R2 ;  /* 0x000000ffff197224 */ /* 0x000fe400078e0002 */
[----:B------:R-:W-:Y:S02]  /*12530*/  IMAD.MOV.U32 R26, RZ, RZ, R16 ;  /* 0x000000ffff1a7224 */ /* 0x000fe400078e0010 */
[----:B------:R-:W-:Y:S01]  /*12540*/  IMAD.MOV.U32 R27, RZ, RZ, R17 ;  /* 0x000000ffff1b7224 */ /* 0x000fe200078e0011 */
[----:B---3--:R0:W-:Y:S04]  /*12550*/  STL.64 [R1+0xbc8], R12 ;  /* 0x000bc80c01007387 */ /* 0x0081e80000100a00 */
[----:B------:R-:W3:Y:S04]  /*12560*/  LDL.LU R0, [R1+0xc1c] ;  /* 0x000c1c0001007983 */ /* 0x000ee80000300800 */
[----:B------:R-:W4:Y:S04]  /*12570*/  LDL.LU R2, [R1+0xc18] ;  /* 0x000c180001027983 */ /* 0x000f280000300800 */
[----:B------:R-:W2:Y:S04]  /*12580*/  LDL.LU R16, [R1+0xc14] ;  /* 0x000c140001107983 */ /* 0x000ea80000300800 */
[----:B------:R-:W2:Y:S04]  /*12590*/  LDL.LU R17, [R1+0xc10] ;  /* 0x000c100001117983 */ /* 0x000ea80000300800 */
[----:B0-----:R-:W2:Y:S04]  /*125a0*/  LDL.LU.64 R12, [R1+0x100] ;  /* 0x00010000010c7983 */ /* 0x001ea80000300a00 */
[----:B------:R-:W-:Y:S04]  /*125b0*/  STL.64 [R1+0xbe8], R14 ;  /* 0x000be80e01007387 */ /* 0x000fe80000100a00 */
[----:B--2---:R0:W-:Y:S04]  /*125c0*/  STL.64 [R1+0xbe0], R12 ;  /* 0x000be00c01007387 */ /* 0x0041e80000100a00 */
[----:B0-----:R-:W2:Y:S04]  /*125d0*/  LDL.LU R12, [R1+0x40] ;  /* 0x00004000010c7983 */ /* 0x001ea80000300800 */
[----:B------:R-:W2:Y:S04]  /*125e0*/  LDL.LU R13, [R1+0x44] ;  /* 0x00004400010d7983 */ /* 0x000ea80000300800 */
[----:B------:R-:W2:Y:S04]  /*125f0*/  LDL.LU R14, [R1+0x48] ;  /* 0x00004800010e7983 */ /* 0x000ea80000300800 */
[----:B------:R-:W2:Y:S04]  /*12600*/  LDL.LU R15, [R1+0x4c] ;  /* 0x00004c00010f7983 */ /* 0x000ea80000300800 */
[----:B--2---:R-:W-:Y:S04]  /*12610*/  STL.64 [R1+0xc08], R14 ;  /* 0x000c080e01007387 */ /* 0x004fe80000100a00 */
[----:B------:R0:W-:Y:S04]  /*12620*/  STL.64 [R1+0xc00], R12 ;  /* 0x000c000c01007387 */ /* 0x0001e80000100a00 */
[----:B0-----:R-:W2:Y:S04]  /*12630*/  LDL.LU R12, [R1+0x50] ;  /* 0x00005000010c7983 */ /* 0x001ea80000300800 */
[----:B------:R-:W2:Y:S04]  /*12640*/  LDL.LU R13, [R1+0x54] ;  /* 0x00005400010d7983 */ /* 0x000ea80000300800 */
[----:B------:R-:W2:Y:S04]  /*12650*/  LDL.LU R14, [R1+0x58] ;  /* 0x00005800010e7983 */ /* 0x000ea80000300800 */
[----:B------:R-:W2:Y:S04]  /*12660*/  LDL.LU R15, [R1+0x5c] ;  /* 0x00005c00010f7983 */ /* 0x000ea80000300800 */
[----:B------:R-:W-:Y:S04]  /*12670*/  STL.64 [R1+0xb80], R26 ;  /* 0x000b801a01007387 */ /* 0x000fe80000100a00 */
[----:B------:R0:W-:Y:S04]  /*12680*/  STL.64 [R1+0xb78], R24 ;  /* 0x000b781801007387 */ /* 0x0001e80000100a00 */
[----:B0-----:R-:W2:Y:S04]  /*12690*/  LDL.LU R24, [R1+0xf0] ;  /* 0x0000f00001187983 */ /* 0x001ea80000300800 */
[----:B------:R-:W2:Y:S04]  /*126a0*/  LDL.LU R25, [R1+0xf4] ;  /* 0x0000f40001197983 */ /* 0x000ea80000300800 */
[----:B------:R-:W2:Y:S04]  /*126b0*/  LDL R11, [R1+0x154] ;  /* 0x00015400010b7983 */ /* 0x000ea80000100800 */
[----:B------:R-:W-:Y:S04]  /*126c0*/  STL.64 [R1+0xb20], R22 ;  /* 0x000b201601007387 */ /* 0x000fe80000100a00 */
[----:B------:R0:W-:Y:S04]  /*126d0*/  STL.64 [R1+0xb18], R20 ;  /* 0x000b181401007387 */ /* 0x0001e80000100a00 */
[----:B0-----:R-:W2:Y:S04]  /*126e0*/  LDL.LU.64 R20, [R1+0x140] ;  /* 0x0001400001147983 */ /* 0x001ea80000300a00 */
[----:B------:R-:W2:Y:S04]  /*126f0*/  LDL.LU.64 R22, [R1+0x148] ;  /* 0x0001480001167983 */ /* 0x000ea80000300a00 */
[----:B--2---:R-:W-:Y:S04]  /*12700*/  STL.64 [R1+0xbc0], R22 ;  /* 0x000bc01601007387 */ /* 0x004fe80000100a00 */
[----:B------:R0:W-:Y:S04]  /*12710*/  STL.64 [R1+0xbb8], R20 ;  /* 0x000bb81401007387 */ /* 0x0001e80000100a00 */
[----:B0-----:R-:W2:Y:S04]  /*12720*/  LDL.LU R20, [R1+0x80] ;  /* 0x0000800001147983 */ /* 0x001ea80000300800 */
[----:B------:R-:W2:Y:S04]  /*12730*/  LDL.LU R21, [R1+0x84] ;  /* 0x0000840001157983 */ /* 0x000ea80000300800 */
[----:B------:R-:W2:Y:S01]  /*12740*/  LDL.LU R22, [R1+0x88] ;  /* 0x0000880001167983 */ /* 0x000ea20000300800 */
[----:B------:R-:W-:-:S05]  /*12750*/  IMAD.MOV.U32 R23, RZ, RZ, R29 ;  /* 0x000000ffff177224 */ /* 0x000fca00078e001d */
[----:B--2---:R-:W-:Y:S04]  /*12760*/  STL.64 [R1+0xbd8], R22 ;  /* 0x000bd81601007387 */ /* 0x004fe80000100a00 */
[----:B------:R0:W-:Y:S02]  /*12770*/  STL.64 [R1+0xbd0], R20 ;  /* 0x000bd01401007387 */ /* 0x0001e40000100a00 */
[----:B0-----:R-:W-:Y:S02]  /*12780*/  IMAD.MOV.U32 R20, RZ, RZ, R17 ;  /* 0x000000ffff147224 */ /* 0x001fe400078e0011 */
[----:B------:R-:W-:Y:S02]  /*12790*/  IMAD.MOV.U32 R21, RZ, RZ, R16 ;  /* 0x000000ffff157224 */ /* 0x000fe400078e0010 */
[----:B------:R-:W-:Y:S01]  /*127a0*/  HMMA.16816.F32.BF16 R16, R4, R18, R12 ;  /* 0x000000120410723c */ /* 0x000fe2000004180c */
[----:B----4-:R-:W-:-:S02]  /*127b0*/  IMAD.MOV.U32 R22, RZ, RZ, R2 ;  /* 0x000000ffff167224 */ /* 0x010fc400078e0002 */
[----:B---3--:R-:W-:Y:S01]  /*127c0*/  IMAD.MOV.U32 R23, RZ, RZ, R0 ;  /* 0x000000ffff177224 */ /* 0x008fe200078e0000 */
[----:B------:R-:W2:Y:S04]  /*127d0*/  LDL.LU.64 R14, [R1+0xc08] ;  /* 0x000c0800010e7983 */ /* 0x000ea80000300a00 */
[----:B------:R-:W2:Y:S11]  /*127e0*/  LDL.LU.64 R12, [R1+0xc00] ;  /* 0x000c0000010c7983 */ /* 0x000eb60000300a00 */
[----:B------:R-:W-:-:S02]  /*127f0*/  IMAD.MOV.U32 R2, RZ, RZ, R18 ;  /* 0x000000ffff027224 */ /* 0x000fc400078e0012 */
[----:B------:R-:W-:Y:S02]  /*12800*/  IMAD.MOV.U32 R0, RZ, RZ, R19 ;  /* 0x000000ffff007224 */ /* 0x000fe400078e0013 */
[----:B------:R-:W-:Y:S02]  /*12810*/  IMAD.MOV.U32 R5, RZ, RZ, R16 ;  /* 0x000000ffff057224 */ /* 0x000fe400078e0010 */
[----:B------:R-:W-:Y:S01]  /*12820*/  IMAD.MOV.U32 R4, RZ, RZ, R17 ;  /* 0x000000ffff047224 */ /* 0x000fe200078e0011 */
[----:B------:R-:W2:Y:S04]  /*12830*/  LDL.LU.64 R18, [R1+0xbf8] ;  /* 0x000bf80001127983 */ /* 0x000ea80000300a00 */
[----:B------:R-:W2:Y:S02]  /*12840*/  LDL.LU.64 R16, [R1+0xbf0] ;  /* 0x000bf00001107983 */ /* 0x000ea40000300a00 */
[----:B--2---:R-:W-:-:S15]  /*12850*/  HMMA.16816.F32.BF16 R12, R16, R24, R12 ;  /* 0x00000018100c723c */ /* 0x004fde000004180c */
[----:B------:R-:W-:-:S04]  /*12860*/  NOP ;  /* 0x0000000000007918 */ /* 0x000fc80000000000 */
[----:B------:R-:W-:Y:S02]  /*12870*/  IMAD.MOV.U32 R8, RZ, RZ, R14 ;  /* 0x000000ffff087224 */ /* 0x000fe400078e000e */
[----:B------:R-:W-:Y:S02]  /*12880*/  IMAD.MOV.U32 R6, RZ, RZ, R15 ;  /* 0x000000ffff067224 */ /* 0x000fe400078e000f */
[----:B------:R-:W-:Y:S02]  /*12890*/  IMAD.MOV.U32 R10, RZ, RZ, R12 ;  /* 0x000000ffff0a7224 */ /* 0x000fe400078e000c */
[----:B------:R-:W-:Y:S01]  /*128a0*/  IMAD.MOV.U32 R9, RZ, RZ, R13 ;  /* 0x000000ffff097224 */ /* 0x000fe200078e000d */
[----:B------:R-:W2:Y:S04]  /*128b0*/  LDL.LU.64 R14, [R1+0xbe8] ;  /* 0x000be800010e7983 */ /* 0x000ea80000300a00 */
[----:B------:R-:W3:Y:S04]  /*128c0*/  LDL.LU.64 R12, [R1+0xbe0] ;  /* 0x000be000010c7983 */ /* 0x000ee80000300a00 */
[----:B------:R0:W-:Y:S04]  /*128d0*/  STL.64 [R1+0xb90], R10 ;  /* 0x000b900a01007387 */ /* 0x0001e80000100a00 */
[----:B------:R-:W-:Y:S01]  /*128e0*/  STL.64 [R1+0xb88], R8 ;  /* 0x000b880801007387 */ /* 0x000fe20000100a00 */
[----:B0-----:R-:W-:Y:S01]  /*128f0*/  IMAD.MOV.U32 R11, RZ, RZ, R3 ;  /* 0x000000ffff0b7224 */ /* 0x001fe200078e0003 */
[----:B---3--:R-:W-:Y:S01]  /*12900*/  HMMA.16816.F32.BF16 R20, R16, R12, R20 ;  /* 0x0000000c1014723c */ /* 0x008fe20000041814 */
[----:B------:R-:W-:-:S02]  /*12910*/  IMAD.MOV.U32 R7, RZ, RZ, R12 ;  /* 0x000000ffff077224 */ /* 0x000fc400078e000c */
[----:B------:R-:W-:-:S15]  /*12920*/  IMAD.MOV.U32 R3, RZ, RZ, R13 ;  /* 0x000000ffff037224 */ /* 0x000fde00078e000d */
[----:B------:R-:W-:Y:S01]  /*12930*/  NOP ;  /* 0x0000000000007918 */ /* 0x000fe20000000000 */
[----:B------:R-:W-:Y:S04]  /*12940*/  STL.64 [R1+0x70], R20 ;  /* 0x0000701401007387 */ /* 0x000fe80000100a00 */
[----:B------:R0:W-:Y:S04]  /*12950*/  STL.64 [R1+0x78], R22 ;  /* 0x0000781601007387 */ /* 0x0001e80000100a00 */
[----:B0-----:R-:W3:Y:S04]  /*12960*/  LDL.LU.64 R22, [R1+0xbd8] ;  /* 0x000bd80001167983 */ /* 0x001ee80000300a00 */
[----:B------:R-:W3:Y:S04]  /*12970*/  LDL.LU.64 R20, [R1+0xbd0] ;  /* 0x000bd00001147983 */ /* 0x000ee80000300a00 */
[----:B------:R-:W3:Y:S01]  /*12980*/  LDL.LU.64 R12, [R1+0xbc8] ;  /* 0x000bc800010c7983 */ /* 0x000ee20000300a00 */
[----:B--2---:R-:W-:-:S02]  /*12990*/  IMAD.MOV.U32 R9, RZ, RZ, R15 ;  /* 0x000000ffff097224 */ /* 0x004fc400078e000f */
[----:B------:R-:W-:Y:S01]  /*129a0*/  IMAD.MOV.U32 R10, RZ, RZ, R14 ;  /* 0x000000ffff0a7224 */ /* 0x000fe200078e000e */
[----:B---3--:R-:W-:Y:S01]  /*129b0*/  HMMA.16816.F32.BF16 R20, R16, R12, R20 ;  /* 0x0000000c1014723c */ /* 0x008fe20000041814 */
[----:B------:R-:W-:Y:S02]  /*129c0*/  IMAD.MOV.U32 R27, RZ, RZ, R12 ;  /* 0x000000ffff1b7224 */ /* 0x000fe400078e000c */
[----:B------:R-:W-:-:S15]  /*129d0*/  IMAD.MOV.U32 R26, RZ, RZ, R13 ;  /* 0x000000ffff1a7224 */ /* 0x000fde00078e000d */
[----:B------:R-:W-:Y:S01]  /*129e0*/  NOP ;  /* 0x0000000000007918 */ /* 0x000fe20000000000 */
[----:B------:R-:W-:Y:S04]  /*129f0*/  STL.64 [R1+0x80], R20 ;  /* 0x0000801401007387 */ /* 0x000fe80000100a00 */
[----:B------:R0:W-:Y:S04]  /*12a00*/  STL.64 [R1+0x88], R22 ;  /* 0x0000881601007387 */ /* 0x0001e80000100a00 */
[----:B0-----:R-:W2:Y:S04]  /*12a10*/  LDL.LU.64 R22, [R1+0xbc0] ;  /* 0x000bc00001167983 */ /* 0x001ea80000300a00 */
[----:B------:R-:W3:Y:S04]  /*12a20*/  LDL.LU.64 R20, [R1+0xbb8] ;  /* 0x000bb80001147983 */ /* 0x000ee80000300a00 */
[----:B------:R-:W3:Y:S04]  /*12a30*/  LDL.LU.64 R14, [R1+0xbb0] ;  /* 0x000bb000010e7983 */ /* 0x000ee80000300a00 */
[----:B------:R-:W3:Y:S01]  /*12a40*/  LDL.LU.64 R12, [R1+0xba8] ;  /* 0x000ba800010c7983 */ /* 0x000ee20000300a00 */
[----:B------:R-:W-:Y:S01]  /*12a50*/  IMAD.MOV.U32 R8, RZ, RZ, R28 ;  /* 0x000000ffff087224 */ /* 0x000fe200078e001c */
[----:B---3--:R-:W-:Y:S02]  /*12a60*/  HMMA.16816.F32.BF16 R16, R16, R20, R12 ;  /* 0x000000141010723c */ /* 0x008fe4000004180c */
[----:B------:R-:W3:Y:S04]  /*12a70*/  LDL.LU.64 R14, [R1+0xba0] ;  /* 0x000ba000010e7983 */ /* 0x000ee80000300a00 */
[----:B------:R-:W3:-:S13]  /*12a80*/  LDL.LU.64 R12, [R1+0xb98] ;  /* 0x000b9800010c7983 */ /* 0x000eda0000300a00 */
[----:B------:R0:W-:Y:S02]  /*12a90*/  STL.64 [R1+0x40], R16 ;  /* 0x0000401001007387 */ /* 0x0001e40000100a00 */
[----:B0-----:R-:W-:Y:S02]  /*12aa0*/  IMAD.MOV.U32 R16, RZ, RZ, R27 ;  /* 0x000000ffff107224 */ /* 0x001fe400078e001b */
[----:B------:R-:W-:Y:S01]  /*12ab0*/  IMAD.MOV.U32 R17, RZ, RZ, R26 ;  /* 0x000000ffff117224 */ /* 0x000fe200078e001a */
[----:B------:R-:W-:Y:S04]  /*12ac0*/  STL.64 [R1+0x48], R18 ;  /* 0x0000481201007387 */ /* 0x000fe80000100a00 */
[----:B--2---:R-:W-:Y:S04]  /*12ad0*/  STL.64 [R1+0xb60], R22 ;  /* 0x000b601601007387 */ /* 0x004fe80000100a00 */
[----:B------:R0:W-:Y:S02]  /*12ae0*/  STL.64 [R1+0xb58], R20 ;  /* 0x000b581401007387 */ /* 0x0001e40000100a00 */
[----:B0-----:R-:W-:-:S02]  /*12af0*/  IMAD.MOV.U32 R20, RZ, RZ, R7 ;  /* 0x000000ffff147224 */ /* 0x001fc400078e0007 */
[----:B------:R-:W2:Y:S01]  /*12b00*/  LDL R7, [R1+0x8d0] ;  /* 0x0008d00001077983 */ /* 0x000ea20000100800 */
[----:B------:R-:W-:Y:S01]  /*12b10*/  IMAD.MOV.U32 R21, RZ, RZ, R3 ;  /* 0x000000ffff157224 */ /* 0x000fe200078e0003 */
[----:B---3--:R-:W-:Y:S02]  /*12b20*/  HMMA.16816.F32.BF16 R24, R12, R24, R8 ;  /* 0x000000180c18723c */ /* 0x008fe40000041808 */
[----:B------:R-:W3:Y:S04]  /*12b30*/  LDL.LU.64 R10, [R1+0xb90] ;  /* 0x000b9000010a7983 */ /* 0x000ee80000300a00 */
[----:B------:R-:W4:-:S13]  /*12b40*/  LDL.LU.64 R8, [R1+0xb88] ;  /* 0x000b880001087983 */ /* 0x000f1a0000300a00 */
[----:B------:R-:W-:Y:S01]  /*12b50*/  IMAD.MOV.U32 R28, RZ, RZ, R26 ;  /* 0x000000ffff1c7224 */ /* 0x000fe200078e001a */
[----:B------:R0:W-:Y:S01]  /*12b60*/  STL.64 [R1+0x30], R24 ;  /* 0x0000301801007387 */ /* 0x0001e20000100a00 */
[----:B------:R-:W-:-:S03]  /*12b70*/  IMAD.MOV.U32 R3, RZ, RZ, R27 ;  /* 0x000000ffff037224 */ /* 0x000fc600078e001b */
[----:B------:R-:W2:Y:S04]  /*12b80*/  LDL.LU.64 R26, [R1+0xb80] ;  /* 0x000b8000011a7983 */ /* 0x000ea80000300a00 */
[----:B0-----:R-:W2:Y:S04]  /*12b90*/  LDL.LU.64 R24, [R1+0xb78] ;  /* 0x000b780001187983 */ /* 0x001ea80000300a00 */
[----:B------:R0:W-:Y:S04]  /*12ba0*/  STL [R1+0xb44], R3 ;  /* 0x000b440301007387 */ /* 0x0001e80000100800 */
[----:B------:R1:W-:Y:S01]  /*12bb0*/  STL [R1+0xb40], R28 ;  /* 0x000b401c01007387 */ /* 0x0003e20000100800 */
[----:B--2---:R-:W-:Y:S03]  /*12bc0*/  HMMA.16816.F32.BF16 R20, R12, R20, R24 ;  /* 0x000000140c14723c */ /* 0x004fe60000041818 */
[----:B------:R-:W2:Y:S04]  /*12bd0*/  LDL.LU.64 R26, [R1+0xb70] ;  /* 0x000b7000011a7983 */ /* 0x000ea80000300a00 */
[----:B------:R-:W2:Y:S01]  /*12be0*/  LDL.LU.64 R24, [R1+0xb68] ;  /* 0x000b680001187983 */ /* 0x000ea20000300a00 */
[----:B------:R-:W0:Y:S11]  /*12bf0*/  S2R R29, SR_TID.X ;  /* 0x00000000001d7919 */ /* 0x000e360000002100 */
[----:B------:R-:W-:Y:S04]  /*12c00*/  STL.64 [R1+0x20], R20 ;  /* 0x0000201401007387 */ /* 0x000fe80000100a00 */
[----:B------:R-:W-:Y:S01]  /*12c10*/  STL.64 [R1+0x28], R22 ;  /* 0x0000281601007387 */ /* 0x000fe20000100a00 */
[----:B0-----:R-:W-:-:S05]  /*12c20*/  LOP3.LUT R29, R29, 0x7, RZ, 0xc0, !PT ;  /* 0x000000071d1d7812 */ /* 0x001fca00078ec0ff */
[----:B------:R-:W-:Y:S01]  /*12c30*/  IMAD R29, R29, 0x110, RZ ;  /* 0x000001101d1d7824 */ /* 0x000fe200078e02ff */
[----:B--2---:R-:W-:-:S15]  /*12c40*/  HMMA.16816.F32.BF16 R16, R12, R16, R24 ;  /* 0x000000100c10723c */ /* 0x004fde0000041818 */
[----:B------:R-:W-:-:S04]  /*12c50*/  NOP ;  /* 0x0000000000007918 */ /* 0x000fc80000000000 */
[----:B------:R-:W-:Y:S01]  /*12c60*/  IMAD.MOV.U32 R3, RZ, RZ, R18 ;  /* 0x000000ffff037224 */ /* 0x000fe200078e0012 */
[----:B------:R-:W-:Y:S01]  /*12c70*/  STL.64 [R1+0x10], R16 ;  /* 0x0000101001007387 */ /* 0x000fe20000100a00 */
[----:B-1----:R-:W-:-:S03]  /*12c80*/  IMAD.MOV.U32 R28, RZ, RZ, R19 ;  /* 0x000000ffff1c7224 */ /* 0x002fc600078e0013 */
[----:B---3--:R0:W1:Y:S02]  /*12c90*/  LDSM.16.MT88.4 R16, [R11+UR5+0x3000] ;  /* 0x003000050b10783b */ /* 0x0080640008004200 */
[----:B0-----:R-:W0:Y:S02]  /*12ca0*/  S2R R11, SR_TID.X ;  /* 0x00000000000b7919 */ /* 0x001e240000002100 */
[----:B0-----:R-:W-:-:S05]  /*12cb0*/  IMAD.SHL.U32 R11, R11, 0x2, RZ ;  /* 0x000000020b0b7824 */ /* 0x001fca00078e00ff */
[----:B------:R-:W-:-:S04]  /*12cc0*/  LOP3.LUT R11, R29, 0x30, R11, 0x78, !PT ;  /* 0x000000301d0b7812 */ /* 0x000fc800078e780b */
[----:B------:R-:W-:-:S05]  /*12cd0*/  LOP3.LUT R11, R11, 0x40, RZ, 0x3c, !PT ;  /* 0x000000400b0b7812 */ /* 0x000fca00078e3cff */
[----:B------:R-:W0:Y:S04]  /*12ce0*/  LDSM.16.M88.4 R20, [R11+UR5+0x4080] ;  /* 0x004080050b14783b */ /* 0x000e280008000200 */
[----:B-1----:R-:W-:Y:S04]  /*12cf0*/  STL.64 [R1+0xab0], R18 ;  /* 0x000ab01201007387 */ /* 0x002fe80000100a00 */
[----:B------:R-:W-:Y:S04]  /*12d00*/  STL.64 [R1+0xaa8], R16 ;  /* 0x000aa81001007387 */ /* 0x000fe80000100a00 */
[----:B0-----:R-:W-:Y:S04]  /*12d10*/  STL.64 [R1+0xb0], R20 ;  /* 0x0000b01401007387 */ /* 0x001fe80000100a00 */
[----:B------:R-:W-:Y:S04]  /*12d20*/  STL.64 [R1+0xb8], R22 ;  /* 0x0000b81601007387 */ /* 0x000fe80000100a00 */
[----:B------:R-:W0:Y:S04]  /*12d30*/  LDSM.16.M88.4 R20, [R11+UR5+0x4880] ;  /* 0x004880050b14783b */ /* 0x000e280008000200 */
[----:B0-----:R-:W-:Y:S04]  /*12d40*/  STL.64 [R1+0xc0], R20 ;  /* 0x0000c01401007387 */ /* 0x001fe80000100a00 */
[----:B------:R-:W-:Y:S04]  /*12d50*/  STL.64 [R1+0xc8], R22 ;  /* 0x0000c81601007387 */ /* 0x000fe80000100a00 */
[----:B------:R-:W0:Y:S01]  /*12d60*/  LDSM.16.M88.4 R20, [R11+UR5+0x5080] ;  /* 0x005080050b14783b */ /* 0x000e220008000200 */
[----:B------:R-:W-:-:S02]  /*12d70*/  IMAD.MOV.U32 R18, RZ, RZ, R2 ;  /* 0x000000ffff127224 */ /* 0x000fc400078e0002 */
[----:B------:R-:W-:Y:S02]  /*12d80*/  IMAD.MOV.U32 R19, RZ, RZ, R0 ;  /* 0x000000ffff137224 */ /* 0x000fe400078e0000 */
[----:B0-----:R-:W-:Y:S01]  /*12d90*/  IMAD.MOV.U32 R2, RZ, RZ, R22 ;  /* 0x000000ffff027224 */ /* 0x001fe200078e0016 */
[----:B------:R0:W-:Y:S01]  /*12da0*/  STL [R1+0xe0], R20 ;  /* 0x0000e01401007387 */ /* 0x0001e20000100800 */
[----:B------:R-:W-:Y:S02]  /*12db0*/  IMAD.MOV.U32 R0, RZ, RZ, R23 ;  /* 0x000000ffff007224 */ /* 0x000fe400078e0017 */
[----:B------:R-:W-:Y:S01]  /*12dc0*/  IMAD.MOV.U32 R29, RZ, RZ, R21 ;  /* 0x000000ffff1d7224 */ /* 0x000fe200078e0015 */
[----:B------:R-:W2:Y:S04]  /*12dd0*/  LDL.LU.64 R22, [R1+0xb60] ;  /* 0x000b600001167983 */ /* 0x000ea80000300a00 */
[----:B0-----:R-:W3:Y:S01]  /*12de0*/  LDL.LU.64 R20, [R1+0xb58] ;  /* 0x000b580001147983 */ /* 0x001ee20000300a00 */
[----:B------:R-:W-:-:S02]  /*12df0*/  IMAD.MOV.U32 R24, RZ, RZ, R10 ;  /* 0x000000ffff187224 */ /* 0x000fc400078e000a */
[----:B----4-:R-:W-:Y:S02]  /*12e00*/  IMAD.MOV.U32 R25, RZ, RZ, R9 ;  /* 0x000000ffff197224 */ /* 0x010fe400078e0009 */
[----:B------:R-:W-:Y:S02]  /*12e10*/  IMAD.MOV.U32 R26, RZ, RZ, R8 ;  /* 0x000000ffff1a7224 */ /* 0x000fe400078e0008 */
[----:B------:R-:W0:Y:S01]  /*12e20*/  LDSM.16.M88.4 R8, [R11+UR5+0x5880] ;  /* 0x005880050b08783b */ /* 0x000e220008000200 */
[----:B------:R-:W-:Y:S02]  /*12e30*/  IMAD.MOV.U32 R27, RZ, RZ, R6 ;  /* 0x000000ffff1b7224 */ /* 0x000fe400078e0006 */
[----:B------:R-:W-:Y:S02]  /*12e40*/  IMAD.MOV.U32 R16, RZ, RZ, R5 ;  /* 0x000000ffff107224 */ /* 0x000fe400078e0005 */
[----:B------:R-:W-:Y:S02]  /*12e50*/  IMAD.MOV.U32 R17, RZ, RZ, R4 ;  /* 0x000000ffff117224 */ /* 0x000fe400078e0004 */
[----:B------:R-:W1:Y:S04]  /*12e60*/  LDSM.16.MT88.4 R4, [R7+UR5+0x3000] ;  /* 0x003000050704783b */ /* 0x000e680008004200 */
[----:B------:R-:W-:Y:S04]  /*12e70*/  STL [R1+0xab8], R29 ;  /* 0x000ab81d01007387 */ /* 0x000fe80000100800 */
[----:B------:R-:W-:Y:S04]  /*12e80*/  STL [R1+0xa4c], R0 ;  /* 0x000a4c0001007387 */ /* 0x000fe80000100800 */
[----:B------:R-:W-:Y:S04]  /*12e90*/  STL [R1+0xa48], R2 ;  /* 0x000a480201007387 */ /* 0x000fe80000100800 */
[----:B0-----:R-:W-:Y:S04]  /*12ea0*/  STL.64 [R1+0xd0], R8 ;  /* 0x0000d00801007387 */ /* 0x001fe80000100a00 */
[----:B------:R0:W-:Y:S04]  /*12eb0*/  STL.64 [R1+0xd8], R10 ;  /* 0x0000d80a01007387 */ /* 0x0001e80000100a00 */
[----:B0-----:R-:W4:Y:S04]  /*12ec0*/  LDL.LU.64 R10, [R1+0xb50] ;  /* 0x000b5000010a7983 */ /* 0x001f280000300a00 */
[----:B------:R-:W4:Y:S04]  /*12ed0*/  LDL.LU.64 R8, [R1+0xb48] ;  /* 0x000b480001087983 */ /* 0x000f280000300a00 */
[----:B-1----:R0:W-:Y:S04]  /*12ee0*/  STL.64 [R1+0xa78], R6 ;  /* 0x000a780601007387 */ /* 0x0021e80000100a00 */
[----:B------:R-:W-:Y:S04]  /*12ef0*/  STL.64 [R1+0xa70], R4 ;  /* 0x000a700401007387 */ /* 0x000fe80000100a00 */
[----:B0-----:R-:W4:Y:S04]  /*12f00*/  LDL.LU.64 R6, [R1+0xf8] ;  /* 0x0000f80001067983 */ /* 0x001f280000300a00 */
[----:B--2---:R-:W-:Y:S01]  /*12f10*/  STL.64 [R1+0xb28], R22 ;  /* 0x000b281601007387 */ /* 0x004fe20000100a00 */
[----:B---3--:R-:W-:Y:S03]  /*12f20*/  HMMA.16816.F32.BF16 R16, R12, R20, R16 ;  /* 0x000000140c10723c */ /* 0x008fe60000041810 */
[----:B------:R-:W2:Y:S04]  /*12f30*/  LDL R15, [R1+0x154] ;  /* 0x00015400010f7983 */ /* 0x000ea80000100800 */
[----:B--2---:R0:W-:Y:S04]  /*12f40*/  STL [R1+0xae8], R15 ;  /* 0x000ae80f01007387 */ /* 0x0041e80000100800 */
[----:B------:R-:W2:Y:S04]  /*12f50*/  LDL.LU R14, [R1+0x108] ;  /* 0x00010800010e7983 */ /* 0x000ea80000300800 */
[----:B0-----:R-:W2:Y:S04]  /*12f60*/  LDL.LU R15, [R1+0x10c] ;  /* 0x00010c00010f7983 */ /* 0x001ea80000300800 */
[----:B------:R-:W-:Y:S04]  /*12f70*/  STL [R1+0xac8], R16 ;  /* 0x000ac81001007387 */ /* 0x000fe80000100800 */
[----:B------:R-:W-:Y:S04]  /*12f80*/  STL [R1+0xac4], R17 ;  /* 0x000ac41101007387 */ /* 0x000fe80000100800 */
[----:B------:R-:W-:Y:S04]  /*12f90*/  STL [R1+0xac0], R18 ;  /* 0x000ac01201007387 */ /* 0x000fe80000100800 */
[----:B------:R-:W-:Y:S04]  /*12fa0*/  STL [R1+0xabc], R19 ;  /* 0x000abc1301007387 */ /* 0x000fe80000100800 */
[----:B------:R-:W3:Y:S04]  /*12fb0*/  LDL.LU R20, [R1+0x80] ;  /* 0x0000800001147983 */ /* 0x000ee80000300800 */
[----:B------:R-:W3:Y:S04]  /*12fc0*/  LDL.LU R21, [R1+0x84] ;  /* 0x0000840001157983 */ /* 0x000ee80000300800 */
[----:B------:R-:W2:Y:S04]  /*12fd0*/  LDL.LU R22, [R1+0x88] ;  /* 0x0000880001167983 */ /* 0x000ea80000300800 */
[----:B------:R-:W2:Y:S01]  /*12fe0*/  LDL.LU R23, [R1+0x8c] ;  /* 0x00008c0001177983 */ /* 0x000ea20000300800 */
[----:B----4-:R-:W-:Y:S01]  /*12ff0*/  HMMA.16816.F32.BF16 R24, R8, R6, R24 ;  /* 0x000000060818723c */ /* 0x010fe20000041818 */
[----:B------:R-:W-:-:S02]  /*13000*/  IMAD.MOV.U32 R2, RZ, RZ, R6 ;  /* 0x000000ffff027224 */ /* 0x000fc400078e0006 */
[----:B------:R-:W-:Y:S01]  /*13010*/  IMAD.MOV.U32 R0, RZ, RZ, R7 ;  /* 0x000000ffff007224 */ /* 0x000fe200078e0007 */
[----:B--2---:R-:W-:Y:S04]  /*13020*/  STL.64 [R1+0xb38], R22 ;  /* 0x000b381601007387 */ /* 0x004fe80000100a00 */
[----:B---3--:R0:W-:Y:S04]  /*13030*/  STL.64 [R1+0xb30], R20 ;  /* 0x000b301401007387 */ /* 0x0081e80000100a00 */
[----:B0-----:R-:W2:Y:S04]  /*13040*/  LDL.LU R20, [R1+0x70] ;  /* 0x0000700001147983 */ /* 0x001ea80000300800 */
[----:B------:R-:W2:Y:S04]  /*13050*/  LDL.LU R21, [R1+0x74] ;  /* 0x0000740001157983 */ /* 0x000ea80000300800 */
[----:B------:R-:W2:Y:S04]  /*13060*/  LDL.LU R22, [R1+0x78] ;  /* 0x0000780001167983 */ /* 0x000ea80000300800 */
[----:B------:R-:W2:Y:S04]  /*13070*/  LDL.LU R23, [R1+0x7c] ;  /* 0x00007c0001177983 */ /* 0x000ea80000300800 */
[----:B------:R-:W3:Y:S04]  /*13080*/  LDL.LU.64 R18, [R1+0x128] ;  /* 0x0001280001127983 */ /* 0x000ee80000300a00 */
[----:B------:R-:W4:Y:S04]  /*13090*/  LDL.LU R4, [R1+0x40] ;  /* 0x0000400001047983 */ /* 0x000f280000300800 */
[----:B------:R-:W4:Y:S04]  /*130a0*/  LDL.LU R5, [R1+0x44] ;  /* 0x0000440001057983 */ /* 0x000f280000300800 */
[----:B------:R-:W4:Y:S04]  /*130b0*/  LDL.LU R6, [R1+0x48] ;  /* 0x0000480001067983 */ /* 0x000f280000300800 */
[----:B------:R-:W4:Y:S04]  /*130c0*/  LDL.LU R7, [R1+0x4c] ;  /* 0x00004c0001077983 */ /* 0x000f280000300800 */
[----:B------:R-:W-:Y:S04]  /*130d0*/  STL.64 [R1+0xad8], R26 ;  /* 0x000ad81a01007387 */ /* 0x000fe80000100a00 */
[----:B------:R0:W-:Y:S04]  /*130e0*/  STL.64 [R1+0xad0], R24 ;  /* 0x000ad01801007387 */ /* 0x0001e80000100a00 */
[----:B0-----:R-:W2:Y:S04]  /*130f0*/  LDL.LU R24, [R1+0x10] ;  /* 0x0000100001187983 */ /* 0x001ea80000300800 */
[----:B------:R-:W2:Y:S01]  /*13100*/  LDL.LU R25, [R1+0x14] ;  /* 0x0000140001197983 */ /* 0x000ea20000300800 */
[----:B------:R-:W-:-:S02]  /*13110*/  IMAD.MOV.U32 R26, RZ, RZ, R3 ;  /* 0x000000ffff1a7224 */ /* 0x000fc400078e0003 */
[----:B------:R-:W-:Y:S01]  /*13120*/  IMAD.MOV.U32 R27, RZ, RZ, R28 ;  /* 0x000000ffff1b7224 */ /* 0x000fe200078e001c */
[----:B------:R-:W3:Y:S04]  /*13130*/  LDL.LU R3, [R1+0xb44] ;  /* 0x000b440001037983 */ /* 0x000ee80000300800 */
[----:B------:R-:W3:Y:S04]  /*13140*/  LDL.LU R28, [R1+0xb40] ;  /* 0x000b4000011c7983 */ /* 0x000ee80000300800 */
[----:B------:R-:W-:Y:S04]  /*13150*/  STL.64 [R1+0xaf8], R26 ;  /* 0x000af81a01007387 */ /* 0x000fe80000100a00 */
[----:B--2---:R0:W-:Y:S04]  /*13160*/  STL.64 [R1+0xaf0], R24 ;  /* 0x000af01801007387 */ /* 0x0041e80000100a00 */
[----:B0-----:R-:W2:Y:S04]  /*13170*/  LDL.LU R24, [R1+0x20] ;  /* 0x0000200001187983 */ /* 0x001ea80000300800 */
[----:B------:R-:W2:Y:S04]  /*13180*/  LDL.LU R25, [R1+0x24] ;  /* 0x0000240001197983 */ /* 0x000ea80000300800 */
[----:B------:R-:W2:Y:S04]  /*13190*/  LDL.LU R26, [R1+0x28] ;  /* 0x00002800011a7983 */ /* 0x000ea80000300800 */
[----:B------:R-:W2:Y:S01]  /*131a0*/  LDL.LU R27, [R1+0x2c] ;  /* 0x00002c00011b7983 */ /* 0x000ea20000300800 */
[----:B------:R-:W-:-:S15]  /*131b0*/  HMMA.16816.F32.BF16 R20, R8, R14, R20 ;  /* 0x0000000e0814723c */ /* 0x000fde0000041814 */
[----:B------:R-:W-:-:S04]  /*131c0*/  NOP ;  /* 0x0000000000007918 */ /* 0x000fc80000000000 */
[----:B------:R-:W-:Y:S01]  /*131d0*/  IMAD.MOV.U32 R29, RZ, RZ, R21 ;  /* 0x000000ffff1d7224 */ /* 0x000fe200078e0015 */
[----:B--2---:R0:W-:Y:S04]  /*131e0*/  STL.64 [R1+0xb08], R26 ;  /* 0x000b081a01007387 */ /* 0x0041e80000100a00 */
[----:B------:R-:W-:Y:S04]  /*131f0*/  STL.64 [R1+0xb00], R24 ;  /* 0x000b001801007387 */ /* 0x000fe80000100a00 */
[----:B------:R1:W-:Y:S01]  /*13200*/  STL [R1+0x90], R20 ;  /* 0x0000901401007387 */ /* 0x0003e20000100800 */
[----:B0-----:R-:W-:-:S02]  /*13210*/  IMAD.MOV.U32 R26, RZ, RZ, R2 ;  /* 0x000000ffff1a7224 */ /* 0x001fc400078e0002 */
[----:B------:R-:W-:Y:S02]  /*13220*/  IMAD.MOV.U32 R27, RZ, RZ, R0 ;  /* 0x000000ffff1b7224 */ /* 0x000fe400078e0000 */
[----:B------:R-:W-:Y:S02]  /*13230*/  IMAD.MOV.U32 R2, RZ, RZ, R22 ;  /* 0x000000ffff027224 */ /* 0x000fe400078e0016 */
[----:B------:R-:W-:Y:S02]  /*13240*/  IMAD.MOV.U32 R0, RZ, RZ, R23 ;  /* 0x000000ffff007224 */ /* 0x000fe400078e0017 */
[----:B------:R-:W2:Y:S04]  /*13250*/  LDL.LU.64 R22, [R1+0xb38] ;  /* 0x000b380001167983 */ /* 0x000ea80000300a00 */
[----:B-1----:R-:W2:Y:S04]  /*13260*/  LDL.LU.64 R20, [R1+0xb30] ;  /* 0x000b300001147983 */ /* 0x002ea80000300a00 */
[----:B------:R0:W-:Y:S04]  /*13270*/  STL.64 [R1+0xb10], R14 ;  /* 0x000b100e01007387 */ /* 0x0001e80000100a00 */
[----:B------:R-:W4:Y:S04]  /*13280*/  LDL.LU R12, [R1+0x30] ;  /* 0x00003000010c7983 */ /* 0x000f280000300800 */
[----:B------:R-:W4:Y:S04]  /*13290*/  LDL.LU R13, [R1+0x34] ;  /* 0x00003400010d7983 */ /* 0x000f280000300800 */
[----:B------:R1:W-:Y:S01]  /*132a0*/  STL [R1+0xae4], R2 ;  /* 0x000ae40201007387 */ /* 0x0003e20000100800 */
[----:B---3--:R-:W-:-:S03]  /*132b0*/  IMAD.MOV.U32 R24, RZ, RZ, R18 ;  /* 0x000000ffff187224 */ /* 0x008fc600078e0012 */
[----:B------:R3:W-:Y:S01]  /*132c0*/  STL [R1+0xae0], R29 ;  /* 0x000ae01d01007387 */ /* 0x0007e20000100800 */
[----:B0-----:R-:W-:Y:S02]  /*132d0*/  IMAD.MOV.U32 R15, RZ, RZ, R3 ;  /* 0x000000ffff0f7224 */ /* 0x001fe400078e0003 */
[----:B------:R-:W-:Y:S01]  /*132e0*/  IMAD.MOV.U32 R3, RZ, RZ, R19 ;  /* 0x000000ffff037224 */ /* 0x000fe200078e0013 */
[----:B--2---:R-:W-:-:S15]  /*132f0*/  HMMA.16816.F32.BF16 R20, R8, R18, R20 ;  /* 0x000000120814723c */ /* 0x004fde0000041814 */
[----:B------:R-:W-:-:S04]  /*13300*/  NOP ;  /* 0x0000000000007918 */ /* 0x000fc80000000000 */
[----:B------:R-:W-:Y:S02]  /*13310*/  IMAD.MOV.U32 R18, RZ, RZ, R22 ;  /* 0x000000ffff127224 */ /* 0x000fe400078e0016 */
[----:B------:R-:W-:Y:S02]  /*13320*/  IMAD.MOV.U32 R19, RZ, RZ, R23 ;  /* 0x000000ffff137224 */ /* 0x000fe400078e0017 */
[----:B------:R-:W4:Y:S01]  /*13330*/  LDL.LU.64 R22, [R1+0xb28] ;  /* 0x000b280001167983 */ /* 0x000f220000300a00 */
[----:B------:R-:W-:Y:S02]  /*13340*/  IMAD.MOV.U32 R16, RZ, RZ, R20 ;  /* 0x000000ffff107224 */ /* 0x000fe400078e0014 */
[----:B------:R-:W-:Y:S02]  /*13350*/  IMAD.MOV.U32 R17, RZ, RZ, R21 ;  /* 0x000000ffff117224 */ /* 0x000fe400078e0015 */
[----:B------:R-:W-:Y:S01]  /*13360*/  IMAD.MOV.U32 R14, RZ, RZ, R28 ;  /* 0x000000ffff0e7224 */ /* 0x000fe200078e001c */
[----:B----4-:R-:W-:Y:S01]  /*13370*/  HMMA.16816.F32.BF16 R4, R8, R22, R4 ;  /* 0x000000160804723c */ /* 0x010fe20000041804 */
[----:B-1----:R-:W-:-:S02]  /*13380*/  IMAD.MOV.U32 R2, RZ, RZ, R22 ;  /* 0x000000ffff027224 */ /* 0x002fc400078e0016 */
[----:B---3--:R-:W-:Y:S02]  /*13390*/  IMAD.MOV.U32 R29, RZ, RZ, R23 ;  /* 0x000000ffff1d7224 */ /* 0x008fe400078e0017 */
[----:B------:R-:W2:Y:S04]  /*133a0*/  LDL.LU.64 R22, [R1+0xb20] ;  /* 0x000b200001167983 */ /* 0x000ea80000300a00 */
[----:B------:R-:W2:Y:S04]  /*133b0*/  LDL.LU.64 R20, [R1+0xb18] ;  /* 0x000b180001147983 */ /* 0x000ea80000300a00 */
[----:B------:R-:W3:Y:S06]  /*133c0*/  LDL R11, [R1+0x8d0] ;  /* 0x0008d000010b7983 */ /* 0x000eec0000100800 */
[----:B------:R0:W-:Y:S02]  /*133d0*/  STL.64 [R1+0xa88], R6 ;  /* 0x000a880601007387 */ /* 0x0001e40000100a00 */
[----:B0-----:R-:W-:-:S02]  /*133e0*/  IMAD.MOV.U32 R6, RZ, RZ, R24 ;  /* 0x000000ffff067224 */ /* 0x001fc400078e0018 */
[----:B------:R-:W-:Y:S01]  /*133f0*/  STL.64 [R1+0xa80], R4 ;  /* 0x000a800401007387 */ /* 0x000fe20000100a00 */
[----:B------:R-:W-:Y:S01]  /*13400*/  IMAD.MOV.U32 R7, RZ, RZ, R3 ;  /* 0x000000ffff077224 */ /* 0x000fe200078e0003 */
[----:B--2---:R-:W-:Y:S02]  /*13410*/  HMMA.16816.F32.BF16 R24, R20, R26, R12 ;  /* 0x0000001a1418723c */ /* 0x004fe4000004180c */
[----:B------:R-:W2:Y:S04]  /*13420*/  LDL.LU.64 R14, [R1+0xb10] ;  /* 0x000b1000010e7983 */ /* 0x000ea80000300a00 */
[----:B---3--:R-:W-:-:S13]  /*13430*/  LDSM.16.MT88.4 R8, [R11+UR5+0x3800] ;  /* 0x003800050b08783b */ /* 0x008fda0008004200 */
[----:B------:R-:W-:Y:S01]  /*13440*/  IMAD.MOV.U32 R28, RZ, RZ, R26 ;  /* 0x000000ffff1c7224 */ /* 0x000fe200078e001a */
[----:B------:R0:W-:Y:S01]  /*13450*/  STL.64 [R1+0x70], R24 ;  /* 0x0000701801007387 */ /* 0x0001e20000100a00 */
[----:B------:R-:W-:-:S03]  /*13460*/  IMAD.MOV.U32 R3, RZ, RZ, R27 ;  /* 0x000000ffff037224 */ /* 0x000fc600078e001b */
[----:B------:R-:W2:Y:S04]  /*13470*/  LDL.LU.64 R26, [R1+0xb08] ;  /* 0x000b0800011a7983 */ /* 0x000ea80000300a00 */
[----:B0-----:R-:W2:Y:S02]  /*13480*/  LDL.LU.64 R24, [R1+0xb00] ;  /* 0x000b000001187983 */ /* 0x001ea40000300a00 */
[----:B--2---:R-:W-:Y:S02]  /*13490*/  HMMA.16816.F32.BF16 R12, R20, R14, R24 ;  /* 0x0000000e140c723c */ /* 0x004fe40000041818 */
[----:B------:R-:W2:Y:S04]  /*134a0*/  LDL.LU.64 R26, [R1+0xaf8] ;  /* 0x000af800011a7983 */ /* 0x000ea80000300a00 */
[----:B------:R-:W2:-:S13]  /*134b0*/  LDL.LU.64 R24, [R1+0xaf0] ;  /* 0x000af00001187983 */ /* 0x000e9a0000300a00 */
[----:B------:R-:W-:Y:S04]  /*134c0*/  STL.64 [R1+0x60], R12 ;  /* 0x0000600c01007387 */ /* 0x000fe80000100a00 */
[----:B------:R0:W-:Y:S04]  /*134d0*/  STL.64 [R1+0x68], R14 ;  /* 0x0000680e01007387 */ /* 0x0001e80000100a00 */
[----:B0-----:R-:W3:Y:S01]  /*134e0*/  LDL.LU R15, [R1+0xae8] ;  /* 0x000ae800010f7983 */ /* 0x001ee20000300800 */
[----:B--2---:R-:W-:Y:S03]  /*134f0*/  HMMA.16816.F32.BF16 R4, R20, R6, R24 ;  /* 0x000000061404723c */ /* 0x004fe60000041818 */
[----:B---3--:R-:W0:Y:S04]  /*13500*/  LDSM.16.MT88.4 R12, [R15+UR5+0x3800] ;  /* 0x003800050f0c783b */ /* 0x008e280008004200 */
[----:B0-----:R0:W-:Y:S04]  /*13510*/  STL.64 [R1+0xa30], R14 ;  /* 0x000a300e01007387 */ /* 0x0011e80000100a00 */
[----:B------:R-:W-:Y:S01]  /*13520*/  STL.64 [R1+0xa28], R12 ;  /* 0x000a280c01007387 */ /* 0x000fe20000100a00 */
[----:B0-----:R-:W-:-:S02]  /*13530*/  IMAD.MOV.U32 R14, RZ, RZ, R2 ;  /* 0x000000ffff0e7224 */ /* 0x001fc400078e0002 */
[----:B------:R-:W-:Y:S01]  /*13540*/  IMAD.MOV.U32 R15, RZ, RZ, R29 ;  /* 0x000000ffff0f7224 */ /* 0x000fe200078e001d */
[----:B------:R-:W2:Y:S04]  /*13550*/  LDL.LU R2, [R1+0xae4] ;  /* 0x000ae40001027983 */ /* 0x000ea80000300800 */
[----:B------:R-:W3:Y:S04]  /*13560*/  LDL.LU R29, [R1+0xae0] ;  /* 0x000ae000011d7983 */ /* 0x000ee80000300800 */
[----:B------:R-:W4:Y:S04]  /*13570*/  LDL.LU.64 R26, [R1+0xad8] ;  /* 0x000ad800011a7983 */ /* 0x000f280000300a00 */
[----:B------:R-:W4:Y:S04]  /*13580*/  LDL.LU.64 R24, [R1+0xad0] ;  /* 0x000ad00001187983 */ /* 0x000f280000300a00 */
[----:B------:R0:W-:Y:S04]  /*13590*/  STL.64 [R1+0x50], R4 ;  /* 0x0000500401007387 */ /* 0x0001e80000100a00 */
[----:B------:R1:W-:Y:S01]  /*135a0*/  STL.64 [R1+0x58], R6 ;  /* 0x0000580601007387 */ /* 0x0003e20000100a00 */
[----:B0-----:R-:W-:-:S02]  /*135b0*/  IMAD.MOV.U32 R4, RZ, RZ, R16 ;  /* 0x000000ffff047224 */ /* 0x001fc400078e0010 */
[----:B------:R-:W-:Y:S01]  /*135c0*/  IMAD.MOV.U32 R5, RZ, RZ, R17 ;  /* 0x000000ffff057224 */ /* 0x000fe200078e0011 */
[----:B------:R-:W2:Y:S04]  /*135d0*/  LDL.LU R16, [R1+0xac8] ;  /* 0x000ac80001107983 */ /* 0x000ea80000300800 */
[----:B------:R-:W2:Y:S01]  /*135e0*/  LDL.LU R17, [R1+0xac4] ;  /* 0x000ac40001117983 */ /* 0x000ea20000300800 */
[----:B-1----:R-:W-:Y:S02]  /*135f0*/  IMAD.MOV.U32 R6, RZ, RZ, R18 ;  /* 0x000000ffff067224 */ /* 0x002fe400078e0012 */
[----:B------:R-:W-:Y:S01]  /*13600*/  IMAD.MOV.U32 R7, RZ, RZ, R19 ;  /* 0x000000ffff077224 */ /* 0x000fe200078e0013 */
[----:B------:R-:W2:Y:S04]  /*13610*/  LDL.LU R18, [R1+0xac0] ;  /* 0x000ac00001127983 */ /* 0x000ea80000300800 */
[----:B------:R-:W2:Y:S04]  /*13620*/  LDL.LU R19, [R1+0xabc] ;  /* 0x000abc0001137983 */ /* 0x000ea80000300800 */
[----:B------:R-:W-:Y:S04]  /*13630*/  STL.64 [R1+0xa98], R6 ;  /* 0x000a980601007387 */ /* 0x000fe80000100a00 */
[----:B------:R0:W-:Y:S04]  /*13640*/  STL.64 [R1+0xa90], R4 ;  /* 0x000a900401007387 */ /* 0x0001e80000100a00 */
[----:B0-----:R-:W3:Y:S04]  /*13650*/  LDL R4, [R1+0xc0] ;  /* 0x0000c00001047983 */ /* 0x001ee80000100800 */
[----:B------:R-:W3:Y:S04]  /*13660*/  LDL R5, [R1+0xc4] ;  /* 0x0000c40001057983 */ /* 0x000ee80000100800 */
[----:B------:R-:W-:Y:S04]  /*13670*/  STL.64 [R1+0x9c8], R10 ;  /* 0x0009c80a01007387 */ /* 0x000fe80000100a00 */
[----:B------:R0:W-:Y:S04]  /*13680*/  STL.64 [R1+0x9c0], R8 ;  /* 0x0009c00801007387 */ /* 0x0001e80000100a00 */
[----:B0-----:R-:W3:Y:S04]  /*13690*/  LDL.LU.64 R8, [R1+0xd0] ;  /* 0x0000d00001087983 */ /* 0x001ee80000300a00 */
[----:B------:R-:W3:Y:S01]  /*136a0*/  LDL.64 R10, [R1+0xd8] ;  /* 0x0000d800010a7983 */ /* 0x000ee20000100a00 */
[----:B--2---:R-:W-:Y:S03]  /*136b0*/  HMMA.16816.F32.BF16 R12, R20, R14, R16 ;  /* 0x0000000e140c723c */ /* 0x004fe60000041810 */
[----:B---3--:R-:W-:Y:S04]  /*136c0*/  STL [R1+0xa54], R10 ;  /* 0x000a540a01007387 */ /* 0x008fe80000100800 */
[----:B------:R-:W-:Y:S04]  /*136d0*/  STL [R1+0xa50], R11 ;  /* 0x000a500b01007387 */ /* 0x000fe80000100800 */
[----:B------:R0:W-:Y:S04]  /*136e0*/  STL.64 [R1+0xaa0], R8 ;  /* 0x000aa00801007387 */ /* 0x0001e80000100a00 */
[----:B0-----:R-:W2:Y:S01]  /*136f0*/  LDL.LU R8, [R1+0x90] ;  /* 0x0000900001087983 */ /* 0x001ea20000300800 */
[----:B------:R-:W-:-:S03]  /*13700*/  IMAD.MOV.U32 R9, RZ, RZ, R29 ;  /* 0x000000ffff097224 */ /* 0x000fc600078e001d */
[----:B------:R-:W3:Y:S04]  /*13710*/  LDL.LU R29, [R1+0xab8] ;  /* 0x000ab800011d7983 */ /* 0x000ee80000300800 */
[----:B------:R-:W2:Y:S04]  /*13720*/  LDL.LU.64 R18, [R1+0xab0] ;  /* 0x000ab00001127983 */ /* 0x000ea80000300a00 */
[----:B------:R-:W2:Y:S04]  /*13730*/  LDL.LU.64 R16, [R1+0xaa8] ;  /* 0x000aa80001107983 */ /* 0x000ea80000300a00 */
[----:B------:R-:W-:Y:S04]  /*13740*/  STL.64 [R1+0xa40], R14 ;  /* 0x000a400e01007387 */ /* 0x000fe80000100a00 */
[----:B------:R0:W-:Y:S04]  /*13750*/  STL.64 [R1+0xa38], R12 ;  /* 0x000a380c01007387 */ /* 0x0001e80000100a00 */
[----:B0-----:R-:W4:Y:S04]  /*13760*/  LDL.LU R12, [R1+0xb0] ;  /* 0x0000b000010c7983 */ /* 0x001f280000300800 */
[----:B------:R-:W4:Y:S01]  /*13770*/  LDL.LU R13, [R1+0xb4] ;  /* 0x0000b400010d7983 */ /* 0x000f220000300800 */
[----:B------:R-:W-:-:S02]  /*13780*/  IMAD.MOV.U32 R10, RZ, RZ, R2 ;  /* 0x000000ffff0a7224 */ /* 0x000fc400078e0002 */
[----:B------:R-:W-:Y:S01]  /*13790*/  IMAD.MOV.U32 R11, RZ, RZ, R0 ;  /* 0x000000ffff0b7224 */ /* 0x000fe200078e0000 */
[----:B------:R-:W3:Y:S06]  /*137a0*/  LDL.LU R20, [R1+0xe0] ;  /* 0x0000e00001147983 */ /* 0x000eec0000300800 */
[C---:B--2---:R-:W-:Y:S08]  /*137b0*/  HMMA.16816.F32.BF16 R4, R16.reuse, R4, R8 ;  /* 0x000000041004723c */ /* 0x044ff00000041808 */
[----:B----4-:R-:W-:Y:S01]  /*137c0*/  HMMA.16816.F32.BF16 R24, R16, R12, R24 ;  /* 0x0000000c1018723c */ /* 0x010fe20000041818 */
[----:B---3--:R-:W-:-:S10]  /*137d0*/  IMAD.MOV.U32 R21, RZ, RZ, R29 ;  /* 0x000000ffff157224 */ /* 0x008fd400078e001d */
[----:B------:R-:W-:Y:S02]  /*137e0*/  IMAD.MOV.U32 R22, RZ, RZ, R6 ;  /* 0x000000ffff167224 */ /* 0x000fe400078e0006 */
[----:B------:R-:W-:-:S06]  /*137f0*/  IMAD.MOV.U32 R23, RZ, RZ, R5 ;  /* 0x000000ffff177224 */ /* 0x000fcc00078e0005 */
[----:B------:R-:W-:Y:S02]  /*13800*/  IMAD.MOV.U32 R29, RZ, RZ, R27 ;  /* 0x000000ffff1d7224 */ /* 0x000fe400078e001b */
[----:B------:R-:W-:Y:S02]  /*13810*/  IMAD.MOV.U32 R2, RZ, RZ, R26 ;  /* 0x000000ffff027224 */ /* 0x000fe400078e001a */
[----:B------:R-:W-:Y:S01]  /*13820*/  IMAD.MOV.U32 R0, RZ, RZ, R25 ;  /* 0x000000ffff007224 */ /* 0x000fe200078e0019 */
[----:B------:R0:W-:Y:S01]  /*13830*/  STL [R1+0x30], R24 ;  /* 0x0000301801007387 */ /* 0x0001e20000100800 */
[----:B------:R-:W-:Y:S02]  /*13840*/  IMAD.MOV.U32 R27, RZ, RZ, R3 ;  /* 0x000000ffff1b7224 */ /* 0x000fe400078e0003 */
[----:B------:R-:W-:Y:S02]  /*13850*/  IMAD.MOV.U32 R26, RZ, RZ, R28 ;  /* 0x000000ffff1a7224 */ /* 0x000fe400078e001c */
[----:B------:R-:W-:-:S02]  /*13860*/  IMAD.MOV.U32 R3, RZ, RZ, R7 ;  /* 0x000000ffff037224 */ /* 0x000fc400078e0007 */
[----:B------:R-:W-:Y:S01]  /*13870*/  IMAD.MOV.U32 R28, RZ, RZ, R4 ;  /* 0x000000ffff1c7224 */ /* 0x000fe200078e0004 */
[----:B0-----:R-:W2:Y:S04]  /*13880*/  LDL.LU R24, [R1+0x70] ;  /* 0x0000700001187983 */ /* 0x001ea80000300800 */
[----:B------:R-:W2:Y:S04]  /*13890*/  LDL.LU R25, [R1+0x74] ;  /* 0x0000740001197983 */ /* 0x000ea80000300800 */
[----:B------:R-:W-:Y:S04]  /*138a0*/  STL [R1+0xa60], R29 ;  /* 0x000a601d01007387 */ /* 0x000fe80000100800 */
[----:B------:R0:W-:Y:S04]  /*138b0*/  STL [R1+0xa5c], R2 ;  /* 0x000a5c0201007387 */ /* 0x0001e80000100800 */
[----:B------:R1:W-:Y:S04]  /*138c0*/  STL [R1+0xa58], R0 ;  /* 0x000a580001007387 */ /* 0x0003e80000100800 */
[----:B------:R-:W3:Y:S04]  /*138d0*/  LDL.LU.64 R8, [R1+0xaa0] ;  /* 0x000aa00001087983 */ /* 0x000ee80000300a00 */
[----:B------:R-:W4:Y:S04]  /*138e0*/  LDL.LU.64 R6, [R1+0xa98] ;  /* 0x000a980001067983 */ /* 0x000f280000300a00 */
[----:B------:R-:W4:Y:S04]  /*138f0*/  LDL.LU.64 R4, [R1+0xa90] ;  /* 0x000a900001047983 */ /* 0x000f280000300a00 */
[----:B------:R0:W-:Y:S04]  /*13900*/  STL [R1+0xa6c], R22 ;  /* 0x000a6c1601007387 */ /* 0x0001e80000100800 */
[----:B------:R0:W-:Y:S04]  /*13910*/  STL [R1+0xa68], R23 ;  /* 0x000a681701007387 */ /* 0x0001e80000100800 */
[----:B------:R0:W-:Y:S01]  /*13920*/  STL [R1+0xa64], R28 ;  /* 0x000a641c01007387 */ /* 0x0001e20000100800 */
[----:B----4-:R-:W-:-:S15]  /*13930*/  HMMA.16816.F32.BF16 R4, R16, R20, R4 ;  /* 0x000000141004723c */ /* 0x010fde0000041804 */
[----:B------:R-:W-:-:S04]  /*13940*/  NOP ;  /* 0x0000000000007918 */ /* 0x000fc80000000000 */
[----:B------:R-:W-:Y:S02]  /*13950*/  IMAD.MOV.U32 R10, RZ, RZ, R6 ;  /* 0x000000ffff0a7224 */ /* 0x000fe400078e0006 */
[----:B------:R-:W-:Y:S02]  /*13960*/  IMAD.MOV.U32 R11, RZ, RZ, R7 ;  /* 0x000000ffff0b7224 */ /* 0x000fe400078e0007 */
[----:B0-----:R-:W-:Y:S02]  /*13970*/  IMAD.MOV.U32 R2, RZ, RZ, R4 ;  /* 0x000000ffff027224 */ /* 0x001fe400078e0004 */
[----:B-1----:R-:W-:Y:S01]  /*13980*/  IMAD.MOV.U32 R0, RZ, RZ, R5 ;  /* 0x000000ffff007224 */ /* 0x002fe200078e0005 */
[----:B------:R-:W3:Y:S04]  /*13990*/  LDL.LU.64 R6, [R1+0xa88] ;  /* 0x000a880001067983 */ /* 0x000ee80000300a00 */
[----:B------:R-:W3:Y:S02]  /*139a0*/  LDL.LU.64 R4, [R1+0xa80] ;  /* 0x000a800001047983 */ /* 0x000ee40000300a00 */
[----:B---3--:R-:W-:Y:S02]  /*139b0*/  HMMA.16816.F32.BF16 R16, R16, R8, R4 ;  /* 0x000000081010723c */ /* 0x008fe40000041804 */
[----:B------:R-:W2:Y:S04]  /*139c0*/  LDL.LU.64 R6, [R1+0xa78] ;  /* 0x000a780001067983 */ /* 0x000ea80000300a00 */
[----:B------:R-:W2:-:S13]  /*139d0*/  LDL.LU.64 R4, [R1+0xa70] ;  /* 0x000a700001047983 */ /* 0x000e9a0000300a00 */
[----:B------:R-:W-:Y:S02]  /*139e0*/  IMAD.MOV.U32 R22, RZ, RZ, R16 ;  /* 0x000000ffff167224 */ /* 0x000fe400078e0010 */
[----:B------:R-:W-:Y:S01]  /*139f0*/  IMAD.MOV.U32 R23, RZ, RZ, R17 ;  /* 0x000000ffff177224 */ /* 0x000fe200078e0011 */
[----:B------:R-:W3:Y:S01]  /*13a00*/  LDL.LU R16, [R1+0x60] ;  /* 0x0000600001107983 */ /* 0x000ee20000300800 */
[----:B------:R-:W-:-:S03]  /*13a10*/  IMAD.MOV.U32 R28, RZ, RZ, R18 ;  /* 0x000000ffff1c7224 */ /* 0x000fc600078e0012 */
[----:B------:R-:W3:Y:S01]  /*13a20*/  LDL.LU R17, [R1+0x64] ;  /* 0x0000640001117983 */ /* 0x000ee20000300800 */
[----:B------:R-:W-:-:S03]  /*13a30*/  IMAD.MOV.U32 R29, RZ, RZ, R19 ;  /* 0x000000ffff1d7224 */ /* 0x000fc600078e0013 */
[----:B------:R-:W3:Y:S04]  /*13a40*/  LDL.LU R18, [R1+0x68] ;  /* 0x0000680001127983 */ /* 0x000ee80000300800 */
[----:B------:R-:W3:Y:S01]  /*13a50*/  LDL.LU R19, [R1+0x6c] ;  /* 0x00006c0001137983 */ /* 0x000ee20000300800 */
[----:B--2---:R-:W-:Y:S03]  /*13a60*/  HMMA.16816.F32.BF16 R24, R4, R12, R24 ;  /* 0x0000000c0418723c */ /* 0x004fe60000041818 */
[----:B------:R-:W2:Y:S04]  /*13a70*/  LDL.LU R12, [R1+0x50] ;  /* 0x00005000010c7983 */ /* 0x000ea80000300800 */
[----:B------:R-:W2:Y:S04]  /*13a80*/  LDL.LU R13, [R1+0x54] ;  /* 0x00005400010d7983 */ /* 0x000ea80000300800 */
[----:B------:R-:W2:Y:S04]  /*13a90*/  LDL.LU R14, [R1+0x58] ;  /* 0x00005800010e7983 */ /* 0x000ea80000300800 */
[----:B------:R-:W2:Y:S04]  /*13aa0*/  LDL.LU R15, [R1+0x5c] ;  /* 0x00005c00010f7983 */ /* 0x000ea80000300800 */
[----:B------:R0:W-:Y:S04]  /*13ab0*/  STL.64 [R1+0x9d8], R26 ;  /* 0x0009d81a01007387 */ /* 0x0001e80000100a00 */
[----:B------:R1:W-:Y:S01]  /*13ac0*/  STL.64 [R1+0x9d0], R24 ;  /* 0x0009d01801007387 */ /* 0x0003e20000100a00 */
[----:B0-----:R-:W-:-:S02]  /*13ad0*/  IMAD.MOV.U32 R26, RZ, RZ, R28 ;  /* 0x000000ffff1a7224 */ /* 0x001fc400078e001c */
[----:B-1----:R-:W-:Y:S02]  /*13ae0*/  IMAD.MOV.U32 R24, RZ, RZ, R22 ;  /* 0x000000ffff187224 */ /* 0x002fe400078e0016 */
[----:B------:R-:W-:Y:S01]  /*13af0*/  IMAD.MOV.U32 R27, RZ, RZ, R29 ;  /* 0x000000ffff1b7224 */ /* 0x000fe200078e001d */
[----:B------:R-:W4:Y:S01]  /*13b00*/  LDL.LU R22, [R1+0xa6c] ;  /* 0x000a6c0001167983 */ /* 0x000f220000300800 */
[----:B------:R-:W-:-:S03]  /*13b10*/  IMAD.MOV.U32 R25, RZ, RZ, R23 ;  /* 0x000000ffff197224 */ /* 0x000fc600078e0017 */
        /* <DEDUP_REMOVED lines=8> */
[----:B------:R-:W2:Y:S01]  /*13ba0*/  LDL.LU R2, [R1+0xa5c] ;  /* 0x000a5c0001027983 */ /* 0x000ea20000300800 */
[----:B------:R-:W-:-:S03]  /*13bb0*/  IMAD.MOV.U32 R25, RZ, RZ, R0 ;  /* 0x000000ffff197224 */ /* 0x000fc600078e0000 */
[----:B------:R-:W2:Y:S04]  /*13bc0*/  LDL.LU R0, [R1+0xa58] ;  /* 0x000a580001007983 */ /* 0x000ea80000300800 */
[----:B------:R-:W2:Y:S04]  /*13bd0*/  LDL.LU R10, [R1+0xa54] ;  /* 0x000a5400010a7983 */ /* 0x000ea80000300800 */
[----:B------:R-:W2:Y:S04]  /*13be0*/  LDL.LU R11, [R1+0xa50] ;  /* 0x000a5000010b7983 */ /* 0x000ea80000300800 */
[----:B------:R-:W-:Y:S04]  /*13bf0*/  STL.64 [R1+0x9f8], R26 ;  /* 0x0009f81a01007387 */ /* 0x000fe80000100a00 */
[----:B------:R0:W-:Y:S04]  /*13c00*/  STL.64 [R1+0x9f0], R24 ;  /* 0x0009f01801007387 */ /* 0x0001e80000100a00 */
[----:B0-----:R-:W3:Y:S04]  /*13c10*/  LDL.LU.64 R24, [R1+0xc0] ;  /* 0x0000c00001187983 */ /* 0x001ee80000300a00 */
[----:B------:R-:W2:Y:S01]  /*13c20*/  LDL.LU.64 R26, [R1+0xc8] ;  /* 0x0000c800011a7983 */ /* 0x000ea20000300a00 */
[----:B---3--:R-:W-:Y:S03]  /*13c30*/  HMMA.16816.F32.BF16 R16, R4, R24, R16 ;  /* 0x000000180410723c */ /* 0x008fe60000041810 */
[----:B--2---:R0:W-:Y:S04]  /*13c40*/  STL.64 [R1+0xa10], R26 ;  /* 0x000a101a01007387 */ /* 0x0041e80000100a00 */
[----:B------:R-:W2:Y:S01]  /*13c50*/  LDL.LU R24, [R1+0x30] ;  /* 0x0000300001187983 */ /* 0x000ea20000300800 */
[----:B------:R-:W-:-:S03]  /*13c60*/  IMAD.MOV.U32 R25, RZ, RZ, R0 ;  /* 0x000000ffff197224 */ /* 0x000fc600078e0000 */
[----:B------:R-:W3:Y:S01]  /*13c70*/  LDL.LU R0, [R1+0xa4c] ;  /* 0x000a4c0001007983 */ /* 0x000ee20000300800 */
[----:B0-----:R-:W-:-:S03]  /*13c80*/  IMAD.MOV.U32 R26, RZ, RZ, R2 ;  /* 0x000000ffff1a7224 */ /* 0x001fc600078e0002 */
[----:B------:R-:W2:Y:S04]  /*13c90*/  LDL.LU R2, [R1+0xa48] ;  /* 0x000a480001027983 */ /* 0x000ea80000300800 */
[----:B------:R4:W-:Y:S04]  /*13ca0*/  STL.64 [R1+0xa08], R18 ;  /* 0x000a081201007387 */ /* 0x0009e80000100a00 */
[----:B------:R0:W-:Y:S01]  /*13cb0*/  STL.64 [R1+0xa00], R16 ;  /* 0x000a001001007387 */ /* 0x0001e20000100a00 */
[----:B----4-:R-:W-:Y:S02]  /*13cc0*/  IMAD.MOV.U32 R18, RZ, RZ, R22 ;  /* 0x000000ffff127224 */ /* 0x010fe400078e0016 */
[----:B------:R-:W-:-:S02]  /*13cd0*/  IMAD.MOV.U32 R19, RZ, RZ, R3 ;  /* 0x000000ffff137224 */ /* 0x000fc400078e0003 */
[----:B0-----:R-:W-:Y:S02]  /*13ce0*/  IMAD.MOV.U32 R16, RZ, RZ, R28 ;  /* 0x000000ffff107224 */ /* 0x001fe400078e001c */
[----:B------:R-:W-:Y:S01]  /*13cf0*/  IMAD.MOV.U32 R17, RZ, RZ, R23 ;  /* 0x000000ffff117224 */ /* 0x000fe200078e0017 */
[----:B------:R0:W-:Y:S04]  /*13d00*/  STL.64 [R1+0xa20], R18 ;  /* 0x000a201201007387 */ /* 0x0001e80000100a00 */
[----:B------:R-:W-:Y:S01]  /*13d10*/  STL.64 [R1+0xa18], R16 ;  /* 0x000a181001007387 */ /* 0x000fe20000100a00 */
[C---:B------:R-:W-:Y:S03]  /*13d20*/  HMMA.16816.F32.BF16 R20, R4.reuse, R20, R12 ;  /* 0x000000140414723c */ /* 0x040fe6000004180c */
[----:B0-----:R-:W4:Y:S04]  /*13d30*/  LDL.LU.64 R18, [R1+0xb8] ;  /* 0x0000b80001127983 */ /* 0x001f280000300a00 */
[----:B------:R-:W2:Y:S04]  /*13d40*/  LDL.LU.64 R14, [R1+0xa40] ;  /* 0x000a4000010e7983 */ /* 0x000ea80000300a00 */
[----:B------:R-:W2:Y:S01]  /*13d50*/  LDL.LU.64 R12, [R1+0xa38] ;  /* 0x000a3800010c7983 */ /* 0x000ea20000300a00 */
[----:B------:R-:W-:Y:S01]  /*13d60*/  IMAD.MOV.U32 R27, RZ, RZ, R29 ;  /* 0x000000ffff1b7224 */ /* 0x000fe200078e001d */
[----:B--2---:R-:W-:Y:S02]  /*13d70*/  HMMA.16816.F32.BF16 R4, R4, R8, R12 ;  /* 0x000000080404723c */ /* 0x004fe4000004180c */
[----:B------:R-:W2:Y:S04]  /*13d80*/  LDL.LU.64 R14, [R1+0xa30] ;  /* 0x000a3000010e7983 */ /* 0x000ea80000300a00 */
[----:B------:R-:W2:-:S13]  /*13d90*/  LDL.LU.64 R12, [R1+0xa28] ;  /* 0x000a2800010c7983 */ /* 0x000e9a0000300a00 */
[----:B------:R-:W-:Y:S04]  /*13da0*/  STL.64 [R1+0x9b8], R6 ;  /* 0x0009b80601007387 */ /* 0x000fe80000100a00 */
[----:B------:R4:W-:Y:S02]  /*13db0*/  STL.64 [R1+0x9b0], R4 ;  /* 0x0009b00401007387 */ /* 0x0009e40000100a00 */
[----:B----4-:R-:W-:Y:S02]  /*13dc0*/  IMAD.MOV.U32 R5, RZ, RZ, R18 ;  /* 0x000000ffff057224 */ /* 0x010fe400078e0012 */
[----:B------:R-:W-:Y:S01]  /*13dd0*/  IMAD.MOV.U32 R4, RZ, RZ, R19 ;  /* 0x000000ffff047224 */ /* 0x000fe200078e0013 */
[----:B--2---:R-:W-:Y:S01]  /*13de0*/  HMMA.16816.F32.BF16 R24, R12, R18, R24 ;  /* 0x000000120c18723c */ /* 0x004fe20000041818 */
[----:B------:R-:W2:Y:S04]  /*13df0*/  LDL.LU.64 R18, [R1+0xa20] ;  /* 0x000a200001127983 */ /* 0x000ea80000300a00 */
[----:B------:R-:W2:-:S14]  /*13e00*/  LDL.LU.64 R16, [R1+0xa18] ;  /* 0x000a180001107983 */ /* 0x000e9c0000300a00 */
[----:B------:R-:W-:Y:S01]  /*13e10*/  STL.64 [R1+0x110], R24 ;  /* 0x0001101801007387 */ /* 0x000fe20000100a00 */
[----:B------:R-:W-:-:S03]  /*13e20*/  IMAD.MOV.U32 R29, RZ, RZ, R26 ;  /* 0x000000ffff1d7224 */ /* 0x000fc600078e001a */
[----:B------:R0:W-:Y:S04]  /*13e30*/  STL.64 [R1+0x118], R26 ;  /* 0x0001181a01007387 */ /* 0x0001e80000100a00 */
[----:B0-----:R-:W2:Y:S01]  /*13e40*/  LDL.LU.64 R26, [R1+0xa10] ;  /* 0x000a1000011a7983 */ /* 0x001ea20000300a00 */
[----:B------:R-:W-:Y:S02]  /*13e50*/  IMAD.MOV.U32 R6, RZ, RZ, R2 ;  /* 0x000000ffff067224 */ /* 0x000fe400078e0002 */
[----:B------:R-:W-:Y:S02]  /*13e60*/  IMAD.MOV.U32 R2, RZ, RZ, R24 ;  /* 0x000000ffff027224 */ /* 0x000fe400078e0018 */
[----:B------:R-:W-:-:S03]  /*13e70*/  IMAD.MOV.U32 R3, RZ, RZ, R25 ;  /* 0x000000ffff037224 */ /* 0x000fc600078e0019 */
[----:B------:R-:W-:Y:S04]  /*13e80*/  STL [R1+0x8e0], R2 ;  /* 0x0008e00201007387 */ /* 0x000fe80000100800 */
[----:B------:R0:W-:Y:S04]  /*13e90*/  STL [R1+0x8dc], R3 ;  /* 0x0008dc0301007387 */ /* 0x0001e80000100800 */
[----:B------:R-:W-:Y:S01]  /*13ea0*/  STL [R1+0x8d8], R29 ;  /* 0x0008d81d01007387 */ /* 0x000fe20000100800 */
[----:B--2---:R-:W-:Y:S01]  /*13eb0*/  HMMA.16816.F32.BF16 R16, R12, R26, R16 ;  /* 0x0000001a0c10723c */ /* 0x004fe20000041810 */
[----:B0-----:R-:W-:-:S02]  /*13ec0*/  IMAD.MOV.U32 R3, RZ, RZ, R26 ;  /* 0x000000ffff037224 */ /* 0x001fc400078e001a */
[----:B------:R-:W-:-:S15]  /*13ed0*/  IMAD.MOV.U32 R2, RZ, RZ, R27 ;  /* 0x000000ffff027224 */ /* 0x000fde00078e001b */
[----:B------:R-:W-:Y:S01]  /*13ee0*/  NOP ;  /* 0x0000000000007918 */ /* 0x000fe20000000000 */
[----:B------:R-:W-:Y:S04]  /*13ef0*/  STL.64 [R1+0x100], R16 ;  /* 0x0001001001007387 */ /* 0x000fe80000100a00 */
[----:B------:R0:W-:Y:S04]  /*13f00*/  STL.64 [R1+0x108], R18 ;  /* 0x0001081201007387 */ /* 0x0001e80000100a00 */
[----:B0-----:R-:W2:Y:S04]  /*13f10*/  LDL.LU.64 R18, [R1+0xa08] ;  /* 0x000a080001127983 */ /* 0x001ea80000300a00 */
[----:B------:R-:W2:Y:S04]  /*13f20*/  LDL.LU.64 R16, [R1+0xa00] ;  /* 0x000a000001107983 */ /* 0x000ea80000300a00 */
[----:B------:R-:W4:Y:S04]  /*13f30*/  LDL.LU.64 R26, [R1+0x9f8] ;  /* 0x0009f800011a7983 */ /* 0x000f280000300a00 */
[----:B------:R-:W4:Y:S01]  /*13f40*/  LDL.LU.64 R24, [R1+0x9f0] ;  /* 0x0009f00001187983 */ /* 0x000f220000300a00 */
[----:B---3--:R-:W-:-:S07]  /*13f50*/  IMAD.MOV.U32 R7, RZ, RZ, R0 ;  /* 0x000000ffff077224 */ /* 0x008fce00078e0000 */
[----:B----4-:R-:W-:-:S15]  /*13f60*/  HMMA.16816.F32.BF16 R24, R12, R6, R24 ;  /* 0x000000060c18723c */ /* 0x010fde0000041818 */
[----:B------:R-:W-:-:S04]  /*13f70*/  NOP ;  /* 0x0000000000007918 */ /* 0x000fc80000000000 */
[----:B------:R-:W-:Y:S04]  /*13f80*/  STL.64 [R1+0xf0], R24 ;  /* 0x0000f01801007387 */ /* 0x000fe80000100a00 */
[----:B------:R0:W-:Y:S04]  /*13f90*/  STL.64 [R1+0xf8], R26 ;  /* 0x0000f81a01007387 */ /* 0x0001e80000100a00 */
[----:B0-----:R-:W3:Y:S04]  /*13fa0*/  LDL.LU.64 R26, [R1+0x9e8] ;  /* 0x0009e800011a7983 */ /* 0x001ee80000300a00 */
[----:B------:R-:W3:Y:S01]  /*13fb0*/  LDL.LU.64 R24, [R1+0x9e0] ;  /* 0x0009e00001187983 */ /* 0x000ee20000300a00 */
[----:B------:R-:W-:Y:S01]  /*13fc0*/  IMAD.MOV.U32 R0, RZ, RZ, R11 ;  /* 0x000000ffff007224 */ /* 0x000fe200078e000b */
[----:B---3--:R-:W-:Y:S02]  /*13fd0*/  HMMA.16816.F32.BF16 R12, R12, R10, R24 ;  /* 0x0000000a0c0c723c */ /* 0x008fe40000041818 */
[----:B------:R-:W3:Y:S04]  /*13fe0*/  LDL.LU.64 R26, [R1+0x9d8] ;  /* 0x0009d800011a7983 */ /* 0x000ee80000300a00 */
[----:B------:R-:W3:Y:S04]  /*13ff0*/  LDL.LU.64 R24, [R1+0x9d0] ;  /* 0x0009d00001187983 */ /* 0x000ee80000300a00 */
[----:B------:R-:W3:Y:S09]  /*14000*/  LDL.LU.64 R10, [R1+0x9c8] ;  /* 0x0009c800010a7983 */ /* 0x000ef20000300a00 */
[----:B------:R-:W-:Y:S04]  /*14010*/  STL.64 [R1+0x50], R12 ;  /* 0x0000500c01007387 */ /* 0x000fe80000100a00 */
[----:B------:R0:W-:Y:S04]  /*14020*/  STL.64 [R1+0x58], R14 ;  /* 0x0000580e01007387 */ /* 0x0001e80000100a00 */
[----:B------:R-:W3:Y:S01]  /*14030*/  LDL.LU.64 R8, [R1+0x9c0] ;  /* 0x0009c00001087983 */ /* 0x000ee20000300a00 */
[----:B0-----:R-:W-:-:S02]  /*14040*/  IMAD.MOV.U32 R14, RZ, RZ, R5 ;  /* 0x000000ffff0e7224 */ /* 0x001fc400078e0005 */
[----:B------:R-:W-:-:S07]  /*14050*/  IMAD.MOV.U32 R15, RZ, RZ, R4 ;  /* 0x000000ffff0f7224 */ /* 0x000fce00078e0004 */
[C---:B---3--:R-:W-:Y:S08]  /*14060*/  HMMA.16816.F32.BF16 R24, R8.reuse, R14, R24 ;  /* 0x0000000e0818723c */ /* 0x048ff00000041818 */
[----:B------:R-:W-:Y:S11]  /*14070*/  HMMA.16816.F32.BF16 R20, R8, R6, R20 ;  /* 0x000000060814723c */ /* 0x000ff60000041814 */
[----:B------:R-:W-:Y:S01]  /*14080*/  STL.64 [R1+0x40], R24 ;  /* 0x0000401801007387 */ /* 0x000fe20000100a00 */
[----:B------:R-:W-:-:S03]  /*14090*/  IMAD.MOV.U32 R15, RZ, RZ, R26 ;  /* 0x000000ffff0f7224 */ /* 0x000fc600078e001a */
[----:B------:R0:W-:Y:S01]  /*140a0*/  STL.64 [R1+0x48], R26 ;  /* 0x0000481a01007387 */ /* 0x0001e20000100a00 */
[----:B------:R-:W-:Y:S02]  /*140b0*/  IMAD.MOV.U32 R14, RZ, RZ, R25 ;  /* 0x000000ffff0e7224 */ /* 0x000fe400078e0019 */
[----:B------:R-:W-:Y:S01]  /*140c0*/  IMAD.MOV.U32 R12, RZ, RZ, R24 ;  /* 0x000000ffff0c7224 */ /* 0x000fe200078e0018 */
[----:B------:R-:W3:Y:S04]  /*140d0*/  LDL.LU R13, [R1+0x824] ;  /* 0x00082400010d7983 */ /* 0x000ee80000300800 */
[----:B------:R-:W4:Y:S01]  /*140e0*/  LDL.LU R29, [R1+0x7f8] ;  /* 0x0007f800011d7983 */ /* 0x000f220000300800 */
[----:B0-----:R-:W-:Y:S02]  /*140f0*/  IMAD.MOV.U32 R26, RZ, RZ, R3 ;  /* 0x000000ffff1a7224 */ /* 0x001fe400078e0003 */
[----:B------:R-:W-:Y:S01]  /*14100*/  IMAD.MOV.U32 R27, RZ, RZ, R2 ;  /* 0x000000ffff1b7224 */ /* 0x000fe200078e0002 */
[----:B------:R-:W3:Y:S04]  /*14110*/  LDL.LU R3, [R1+0x81c] ;  /* 0x00081c0001037983 */ /* 0x000ee80000300800 */
[----:B------:R-:W3:Y:S04]  /*14120*/  LDL.LU R2, [R1+0x7f0] ;  /* 0x0007f00001027983 */ /* 0x000ee80000300800 */
[----:B------:R-:W3:Y:S01]  /*14130*/  LDL.LU R28, [R1+0x814] ;  /* 0x00081400011c7983 */ /* 0x000ee20000300800 */
[----:B--2---:R-:W-:Y:S03]  /*14140*/  HMMA.16816.F32.BF16 R24, R8, R26, R16 ;  /* 0x0000001a0818723c */ /* 0x004fe60000041810 */
[----:B------:R0:W-:Y:S04]  /*14150*/  STL [R1+0x8ec], R12 ;  /* 0x0008ec0c01007387 */ /* 0x0001e80000100800 */
[----:B0-----:R-:W2:Y:S04]  /*14160*/  LDL.LU R12, [R1+0x800] ;  /* 0x00080000010c7983 */ /* 0x001ea80000300800 */
[----:B------:R0:W-:Y:S04]  /*14170*/  STL [R1+0x8e8], R14 ;  /* 0x0008e80e01007387 */ /* 0x0001e80000100800 */
[----:B0-----:R-:W2:Y:S04]  /*14180*/  LDL.LU R14, [R1+0x158] ;  /* 0x00015800010e7983 */ /* 0x001ea80000300800 */
[----:B------:R0:W-:Y:S04]  /*14190*/  STL [R1+0x8e4], R15 ;  /* 0x0008e40f01007387 */ /* 0x0001e80000100800 */
[----:B0-----:R-:W2:Y:S04]  /*141a0*/  LDL.LU R15, [R1+0x808] ;  /* 0x00080800010f7983 */ /* 0x001ea80000300800 */
[----:B------:R-:W2:Y:S04]  /*141b0*/  LDL.LU R16, [R1+0x828] ;  /* 0x0008280001107983 */ /* 0x000ea80000300800 */
[----:B------:R-:W3:Y:S04]  /*141c0*/  LDL.LU R17, [R1+0x820] ;  /* 0x0008200001117983 */ /* 0x000ee80000300800 */
[----:B------:R-:W4:Y:S04]  /*141d0*/  LDL.LU R18, [R1+0x818] ;  /* 0x0008180001127983 */ /* 0x000f280000300800 */
[----:B------:R-:W4:Y:S04]  /*141e0*/  LDL.LU R19, [R1+0x810] ;  /* 0x0008100001137983 */ /* 0x000f280000300800 */
[----:B------:R0:W-:Y:S04]  /*141f0*/  STL [R1+0x8fc], R24 ;  /* 0x0008fc1801007387 */ /* 0x0001e80000100800 */
[----:B------:R1:W-:Y:S01]  /*14200*/  STL [R1+0x8f8], R25 ;  /* 0x0008f81901007387 */ /* 0x0003e20000100800 */
[----:B0-----:R-:W0:Y:S03]  /*14210*/  LDC R24, c[0x0][0x3a8] ;  /* 0x0000ea00ff187b82 */ /* 0x001e260000000800 */
[----:B-1----:R-:W4:Y:S04]  /*14220*/  LDL.LU R25, [R1+0x15c] ;  /* 0x00015c0001197983 */ /* 0x002f280000300800 */
[----:B------:R1:W-:Y:S04]  /*14230*/  STL [R1+0x8f4], R26 ;  /* 0x0008f41a01007387 */ /* 0x0003e80000100800 */
[----:B-1----:R-:W4:Y:S04]  /*14240*/  LDL.LU R26, [R1+0x2b0] ;  /* 0x0002b000011a7983 */ /* 0x002f280000300800 */
[----:B------:R-:W-:Y:S04]  /*14250*/  STL [R1+0x8f0], R27 ;  /* 0x0008f01b01007387 */ /* 0x000fe80000100800 */
[----:B------:R-:W4:Y:S04]  /*14260*/  LDL.LU.64 R6, [R1+0x9b8] ;  /* 0x0009b80001067983 */ /* 0x000f280000300a00 */
[----:B------:R-:W4:Y:S04]  /*14270*/  LDL.LU.64 R4, [R1+0x9b0] ;  /* 0x0009b00001047983 */ /* 0x000f280000300a00 */
[----:B------:R-:W-:Y:S04]  /*14280*/  STL.64 [R1+0xb0], R20 ;  /* 0x0000b01401007387 */ /* 0x000fe80000100a00 */
[----:B------:R1:W-:Y:S04]  /*14290*/  STL.64 [R1+0xb8], R22 ;  /* 0x0000b81601007387 */ /* 0x0003e80000100a00 */
[----:B-1----:R-:W4:Y:S01]  /*142a0*/  LDL.LU R22, [R1+0xd8] ;  /* 0x0000d80001167983 */ /* 0x002f220000300800 */
[----:B------:R-:W-:-:S03]  /*142b0*/  IMAD.MOV.U32 R23, RZ, RZ, R0 ;  /* 0x000000ffff177224 */ /* 0x000fc600078e0000 */
[----:B------:R-:W4:Y:S01]  /*142c0*/  LDL.LU R0, [R1+0x9ac] ;  /* 0x0009ac0001007983 */ /* 0x000f220000300800 */
[----:B0-----:R-:W-:-:S04]  /*142d0*/  IMAD.SHL.U32 R24, R24, 0x80, RZ ;  /* 0x0000008018187824 */ /* 0x001fc800078e00ff */
[----:B------:R-:W-:-:S05]  /*142e0*/  IMAD.SHL.U32 R24, R24, 0x2, RZ ;  /* 0x0000000218187824 */ /* 0x000fca00078e00ff */
[-C--:B--2---:R-:W-:Y:S02]  /*142f0*/  IADD3 R16, P5, PT, R16, R24.reuse, RZ ;  /* 0x0000001810107210 */ /* 0x084fe40007fbe0ff */
[-C--:B---3--:R-:W-:Y:S02]  /*14300*/  IADD3 R17, P6, PT, R17, R24.reuse, RZ ;  /* 0x0000001811117210 */ /* 0x088fe40007fde0ff */
[-C--:B----4-:R-:W-:Y:S02]  /*14310*/  IADD3 R18, P1, PT, R18, R24.reuse, RZ ;  /* 0x0000001812127210 */ /* 0x090fe40007f3e0ff */
[-C--:B------:R-:W-:Y:S02]  /*14320*/  IADD3 R19, P2, PT, R19, R24.reuse, RZ ;  /* 0x0000001813137210 */ /* 0x080fe40007f5e0ff */
[-C--:B------:R-:W-:Y:S02]  /*14330*/  IADD3 R15, P3, PT, R15, R24.reuse, RZ ;  /* 0x000000180f0f7210 */ /* 0x080fe40007f7e0ff */
[----:B------:R-:W-:Y:S01]  /*14340*/  IADD3 R25, P4, PT, R25, R24, RZ ;  /* 0x0000001819197210 */ /* 0x000fe20007f9e0ff */
[----:B------:R-:W-:Y:S01]  /*14350*/  HMMA.16816.F32.BF16 R20, R8, R22, R4 ;  /* 0x000000160814723c */ /* 0x000fe20000041804 */
[----:B------:R-:W-:-:S03]  /*14360*/  VIADD R26, R26, 0x1 ;  /* 0x000000011a1a7836 */ /* 0x000fc60000000000 */
[--C-:B------:R-:W-:Y:S01]  /*14370*/  IMAD.X R14, R14, 0x1, R0.reuse, P4 ;  /* 0x000000010e0e7824 */ /* 0x100fe200020e0600 */
[-C--:B------:R-:W-:Y:S01]  /*14380*/  IADD3 R12, P4, PT, R12, R24.reuse, RZ ;  /* 0x000000180c0c7210 */ /* 0x080fe20007f9e0ff */
[----:B------:R-:W-:Y:S01]  /*14390*/  IMAD.X R13, R13, 0x1, R0, P5 ;  /* 0x000000010d0d7824 */ /* 0x000fe200028e0600 */
[----:B------:R-:W-:-:S12]  /*143a0*/  IADD3 R29, P5, PT, R29, R24, RZ ;  /* 0x000000181d1d7210 */ /* 0x000fd80007fbe0ff */
[----:B------:R-:W-:Y:S02]  /*143b0*/  IMAD.MOV.U32 R6, RZ, RZ, R20 ;  /* 0x000000ffff067224 */ /* 0x000fe400078e0014 */
[----:B------:R-:W-:Y:S02]  /*143c0*/  IMAD.MOV.U32 R7, RZ, RZ, R22 ;  /* 0x000000ffff077224 */ /* 0x000fe400078e0016 */
[----:B------:R-:W-:Y:S01]  /*143d0*/  IMAD.MOV.U32 R4, RZ, RZ, R23 ;  /* 0x000000ffff047224 */ /* 0x000fe200078e0017 */
[----:B------:R-:W-:Y:S04]  /*143e0*/  STL.64 [R1+0x30], R20 ;  /* 0x0000301401007387 */ /* 0x000fe80000100a00 */
[----:B------:R-:W-:Y:S04]  /*143f0*/  STL.64 [R1+0x38], R22 ;  /* 0x0000381601007387 */ /* 0x000fe80000100a00 */
        /* <DEDUP_REMOVED lines=10> */
[----:B------:R-:W-:Y:S01]  /*144a0*/  STL [R1+0x158], R14 ;  /* 0x0001580e01007387 */ /* 0x000fe20000100800 */
[----:B------:R-:W-:-:S03]  /*144b0*/  IMAD.X R3, R3, 0x1, R0, P6 ;  /* 0x0000000103037824 */ /* 0x000fc600030e0600 */
[----:B------:R-:W-:Y:S01]  /*144c0*/  STL [R1+0x800], R12 ;  /* 0x0008000c01007387 */ /* 0x000fe20000100800 */
[----:B------:R-:W-:-:S03]  /*144d0*/  IADD3 R2, P6, PT, R2, R24, RZ ;  /* 0x0000001802027210 */ /* 0x000fc60007fde0ff */
[----:B------:R-:W-:Y:S04]  /*144e0*/  STL [R1+0x824], R13 ;  /* 0x0008240d01007387 */ /* 0x000fe80000100800 */
[----:B------:R-:W-:Y:S04]  /*144f0*/  STL [R1+0x7f8], R29 ;  /* 0x0007f81d01007387 */ /* 0x000fe80000100800 */
[----:B------:R0:W-:Y:S01]  /*14500*/  STL [R1+0x9a8], R0 ;  /* 0x0009a80001007387 */ /* 0x0001e20000100800 */
[----:B------:R-:W-:-:S03]  /*14510*/  IMAD.X R28, R28, 0x1, R0, P1 ;  /* 0x000000011c1c7824 */ /* 0x000fc600008e0600 */
[----:B------:R-:W-:Y:S04]  /*14520*/  STL [R1+0x81c], R3 ;  /* 0x00081c0301007387 */ /* 0x000fe80000100800 */
[----:B0-----:R-:W2:Y:S04]  /*14530*/  LDL.LU R0, [R1+0x7e8] ;  /* 0x0007e80001007983 */ /* 0x001ea80000300800 */
[----:B------:R-:W-:Y:S04]  /*14540*/  STL [R1+0x7f0], R2 ;  /* 0x0007f00201007387 */ /* 0x000fe80000100800 */
[----:B------:R-:W3:Y:S04]  /*14550*/  LDL.LU R4, [R1+0x7d8] ;  /* 0x0007d80001047983 */ /* 0x000ee80000300800 */
[----:B------:R-:W-:Y:S04]  /*14560*/  STL [R1+0x814], R28 ;  /* 0x0008141c01007387 */ /* 0x000fe80000100800 */
[----:B---3--:R0:W-:Y:S04]  /*14570*/  STL [R1+0x99c], R4 ;  /* 0x00099c0401007387 */ /* 0x0081e80000100800 */
[----:B0-----:R-:W3:Y:S04]  /*14580*/  LDL.LU R4, [R1+0x804] ;  /* 0x0008040001047983 */ /* 0x001ee80000300800 */
[----:B---3--:R0:W-:Y:S04]  /*14590*/  STL [R1+0x9a0], R4 ;  /* 0x0009a00401007387 */ /* 0x0081e80000100800 */
[----:B0-----:R-:W3:Y:S01]  /*145a0*/  LDL.LU R4, [R1+0x7e0] ;  /* 0x0007e00001047983 */ /* 0x001ee20000300800 */
[----:B------:R-:W-:-:S02]  /*145b0*/  ISETP.NE.U32.AND P0, PT, R26, UR7, PT ;  /* 0x000000071a007c0c */ /* 0x000fc4000bf05070 */
[----:B--2---:R-:W-:Y:S01]  /*145c0*/  IADD3 R0, P1, PT, R0, R24, RZ ;  /* 0x0000001800007210 */ /* 0x004fe20007f3e0ff */
[----:B---3--:R0:W-:Y:S04]  /*145d0*/  STL [R1+0x9a4], R4 ;  /* 0x0009a40401007387 */ /* 0x0081e80000100800 */
[----:B0-----:R-:W2:Y:S04]  /*145e0*/  LDL.LU R4, [R1+0x80c] ;  /* 0x00080c0001047983 */ /* 0x001ea80000300800 */
[----:B------:R-:W3:Y:S04]  /*145f0*/  LDL.LU R7, [R1+0x7fc] ;  /* 0x0007fc0001077983 */ /* 0x000ee80000300800 */
[----:B------:R-:W4:Y:S04]  /*14600*/  LDL.LU R6, [R1+0x7d0] ;  /* 0x0007d00001067983 */ /* 0x000f280000300800 */
[----:B------:R-:W2:Y:S04]  /*14610*/  LDL.LU R8, [R1+0x7f4] ;  /* 0x0007f40001087983 */ /* 0x000ea80000300800 */
        /* <DEDUP_REMOVED lines=23> */
[----:B------:R0:W-:Y:S04]  /*14790*/  STL [R1+0x7e8], R0 ;  /* 0x0007e80001007387 */ /* 0x0001e80000100800 */
[----:B0-----:R-:W2:Y:S02]  /*147a0*/  LDL.LU R0, [R1+0x9a8] ;  /* 0x0009a80001007983 */ /* 0x001ea40000300800 */
[----:B--2---:R-:W-:-:S05]  /*147b0*/  IMAD.X R4, R4, 0x1, R0, P2 ;  /* 0x0000000104047824 */ /* 0x004fca00010e0600 */
[----:B------:R0:W-:Y:S04]  /*147c0*/  STL [R1+0x80c], R4 ;  /* 0x00080c0401007387 */ /* 0x0001e80000100800 */
[----:B0-----:R-:W2:Y:S02]  /*147d0*/  LDL.LU R4, [R1+0x9a4] ;  /* 0x0009a40001047983 */ /* 0x001ea40000300800 */
[----:B--2---:R-:W-:-:S05]  /*147e0*/  IADD3 R4, P2, PT, R4, R24, RZ ;  /* 0x0000001804047210 */ /* 0x004fca0007f5e0ff */
[----:B------:R0:W-:Y:S04]  /*147f0*/  STL [R1+0x7e0], R4 ;  /* 0x0007e00401007387 */ /* 0x0001e80000100800 */
[----:B0-----:R-:W2:Y:S02]  /*14800*/  LDL.LU R4, [R1+0x9a0] ;  /* 0x0009a00001047983 */ /* 0x001ea40000300800 */
[----:B--2---:R-:W-:-:S05]  /*14810*/  IMAD.X R4, R4, 0x1, R0, P3 ;  /* 0x0000000104047824 */ /* 0x004fca00018e0600 */
[----:B------:R0:W-:Y:S04]  /*14820*/  STL [R1+0x804], R4 ;  /* 0x0008040401007387 */ /* 0x0001e80000100800 */
[----:B0-----:R-:W2:Y:S01]  /*14830*/  LDL.LU R4, [R1+0x99c] ;  /* 0x00099c0001047983 */ /* 0x001ea20000300800 */
[--C-:B---3--:R-:W-:Y:S01]  /*14840*/  IMAD.X R7, R7, 0x1, R0.reuse, P4 ;  /* 0x0000000107077824 */ /* 0x108fe200020e0600 */
[-C--:B----4-:R-:W-:Y:S01]  /*14850*/  IADD3 R6, P4, PT, R6, R24.reuse, RZ ;  /* 0x0000001806067210 */ /* 0x090fe20007f9e0ff */
[--C-:B------:R-:W-:Y:S01]  /*14860*/  IMAD.X R8, R8, 0x1, R0.reuse, P5 ;  /* 0x0000000108087824 */ /* 0x100fe200028e0600 */
[-C--:B------:R-:W-:Y:S01]  /*14870*/  IADD3 R9, P5, PT, R9, R24.reuse, RZ ;  /* 0x0000001809097210 */ /* 0x080fe20007fbe0ff */
        /* <DEDUP_REMOVED lines=16> */
[----:B------:R-:W-:Y:S01]  /*14980*/  IMAD.X R2, R2, 0x1, R0, P4 ;  /* 0x0000000102027824 */ /* 0x000fe200020e0600 */
[----:B------:R-:W-:-:S02]  /*14990*/  IADD3 R28, P4, PT, R28, R24, RZ ;  /* 0x000000181c1c7210 */ /* 0x000fc40007f9e0ff */
[----:B--2---:R-:W-:-:S05]  /*149a0*/  IADD3 R4, P3, PT, R4, R24, RZ ;  /* 0x0000001804047210 */ /* 0x004fca0007f7e0ff */
        /* <DEDUP_REMOVED lines=22> */
[----:B------:R-:W-:Y:S04]  /*14b10*/  STL [R1+0x7b4], R15 ;  /* 0x0007b40f01007387 */ /* 0x000fe80000100800 */
[----:B------:R-:W-:Y:S01]  /*14b20*/  STL [R1+0x788], R14 ;  /* 0x0007880e01007387 */ /* 0x000fe20000100800 */
[----:B------:R-:W-:-:S03]  /*14b30*/  IADD3 R3, P3, PT, R3, R24, RZ ;  /* 0x0000001803037210 */ /* 0x000fc60007f7e0ff */
[----:B------:R-:W-:Y:S04]  /*14b40*/  STL [R1+0x7ac], R12 ;  /* 0x0007ac0c01007387 */ /* 0x000fe80000100800 */
[----:B------:R-:W-:Y:S04]  /*14b50*/  STL [R1+0x780], R13 ;  /* 0x0007800d01007387 */ /* 0x000fe80000100800 */
[----:B------:R-:W-:Y:S04]  /*14b60*/  STL [R1+0x7a4], R29 ;  /* 0x0007a41d01007387 */ /* 0x000fe80000100800 */
[----:B------:R0:W-:Y:S04]  /*14b70*/  STL [R1+0x998], R24 ;  /* 0x0009981801007387 */ /* 0x0001e80000100800 */
        /* <DEDUP_REMOVED lines=9> */
[----:B--2---:R-:W-:-:S03]  /*14c10*/  IMAD.X R24, R24, 0x1, R0, P5 ;  /* 0x0000000118187824 */ /* 0x004fc600028e0600 */
        /* <DEDUP_REMOVED lines=30> */
[----:B--2---:R-:W-:-:S05]  /*14e00*/  IADD3 R4, P5, PT, R4, R24, RZ ;  /* 0x0000001804047210 */ /* 0x004fca0007fbe0ff */
[----:B------:R0:W-:Y:S04]  /*14e10*/  STL [R1+0x768], R4 ;  /* 0x0007680401007387 */ /* 0x0001e80000100800 */
[----:B0-----:R-:W2:Y:S02]  /*14e20*/  LDL.LU R4, [R1+0x994] ;  /* 0x0009940001047983 */ /* 0x001ea40000300800 */
[----:B--2---:R-:W-:-:S05]  /*14e30*/  IMAD.X R4, R4, 0x1, R0, P6 ;  /* 0x0000000104047824 */ /* 0x004fca00030e0600 */
[----:B------:R0:W-:Y:S04]  /*14e40*/  STL [R1+0x78c], R4 ;  /* 0x00078c0401007387 */ /* 0x0001e80000100800 */
[----:B0-----:R-:W2:Y:S02]  /*14e50*/  LDL.LU R4, [R1+0x990] ;  /* 0x0009900001047983 */ /* 0x001ea40000300800 */
[----:B--2---:R-:W-:-:S05]  /*14e60*/  IADD3 R4, P6, PT, R4, R24, RZ ;  /* 0x0000001804047210 */ /* 0x004fca0007fde0ff */
[----:B------:R0:W-:Y:S04]  /*14e70*/  STL [R1+0x760], R4 ;  /* 0x0007600401007387 */ /* 0x0001e80000100800 */
[----:B0-----:R-:W2:Y:S01]  /*14e80*/  LDL.LU R4, [R1+0x98c] ;  /* 0x00098c0001047983 */ /* 0x001ea20000300800 */
[--C-:B----4-:R-:W-:Y:S01]  /*14e90*/  IMAD.X R6, R6, 0x1, R0.reuse, P2 ;  /* 0x0000000106067824 */ /* 0x110fe200010e0600 */
        /* <DEDUP_REMOVED lines=18> */
[----:B------:R-:W-:Y:S01]  /*14fc0*/  IADD3 R29, P6, PT, R29, R24, RZ ;  /* 0x000000181d1d7210 */ /* 0x000fe20007fde0ff */
[----:B------:R-:W-:-:S02]  /*14fd0*/  IMAD.X R28, R28, 0x1, R0, P2 ;  /* 0x000000011c1c7824 */ /* 0x000fc400010e0600 */
[----:B--2---:R-:W-:Y:S01]  /*14fe0*/  IMAD.X R4, R4, 0x1, R0, P1 ;  /* 0x0000000104047824 */ /* 0x004fe200008e0600 */
[----:B---3--:R-:W-:-:S04]  /*14ff0*/  IADD3 R7, P1, PT, R7, R24, RZ ;  /* 0x0000001807077210 */ /* 0x008fc80007f3e0ff */
        /* <DEDUP_REMOVED lines=38> */
[----:B--2---:R-:W-:-:S03]  /*15260*/  IADD3 R0, P2, PT, R0, R24, RZ ;  /* 0x0000001800007210 */ /* 0x004fc60007f5e0ff */
        /* <DEDUP_REMOVED lines=557> */
[----:B------:R-:W-:Y:S01]  /*17540*/  IADD3 R18, P6, PT, R18, UR10, RZ ;  /* 0x0000000a12127c10 */ /* 0x000fe2000ffde0ff */
[--C-:B------:R-:W-:Y:S01]  /*17550*/  IMAD.X R19, R19, 0x1, R0.reuse, P1 ;  /* 0x0000000113137824 */ /* 0x100fe200008e0600 */
[----:B------:R-:W-:Y:S01]  /*17560*/  IADD3 R15, P1, PT, R15, UR10, RZ ;  /* 0x0000000a0f0f7c10 */ /* 0x000fe2000ff3e0ff */
[--C-:B------:R-:W-:Y:S01]  /*17570*/  IMAD.X R14, R14, 0x1, R0.reuse, P2 ;  /* 0x000000010e0e7824 */ /* 0x100fe200010e0600 */
[----:B------:R-:W-:Y:S01]  /*17580*/  IADD3 R12, P2, PT, R12, UR10, RZ ;  /* 0x0000000a0c0c7c10 */ /* 0x000fe2000ff5e0ff */
[--C-:B------:R-:W-:Y:S01]  /*17590*/  IMAD.X R13, R13, 0x1, R0.reuse, P3 ;  /* 0x000000010d0d7824 */ /* 0x100fe200018e0600 */
[----:B------:R-:W-:Y:S01]  /*175a0*/  IADD3 R29, P3, PT, R29, UR10, RZ ;  /* 0x0000000a1d1d7c10 */ /* 0x000fe2000ff7e0ff */
[----:B--2---:R-:W-:Y:S01]  /*175b0*/  IMAD.X R4, R4, 0x1, R0, P4 ;  /* 0x0000000104047824 */ /* 0x004fe200020e0600 */
[----:B---3--:R-:W-:-:S04]  /*175c0*/  IADD3 R7, P4, PT, R7, R24, RZ ;  /* 0x0000001807077210 */ /* 0x008fc80007f9e0ff */
[----:B------:R0:W-:Y:S04]  /*175d0*/  STL [R1+0x49c], R4 ;  /* 0x00049c0401007387 */ /* 0x0001e80000100800 */
        /* <DEDUP_REMOVED lines=25> */
[----:B0-----:R-:W2:Y:S01]  /*17770*/  LDL.LU R4, [R1+0x400] ;  /* 0x0004000001047983 */ /* 0x001ea20000300800 */
[----:B------:R-:W-:Y:S01]  /*17780*/  IMAD.X R3, R3, 0x1, R0, P4 ;  /* 0x0000000103037824 */ /* 0x000fe200020e0600 */
[----:B------:R-:W-:-:S04]  /*17790*/  IADD3 R2, P4, PT, R2, UR10, RZ ;  /* 0x0000000a02027c10 */ /* 0x000fc8000ff9e0ff */
[----:B------:R-:W-:Y:S01]  /*177a0*/  STL [R1+0x43c], R3 ;  /* 0x00043c0301007387 */ /* 0x000fe20000100800 */
[----:B------:R-:W-:-:S03]  /*177b0*/  IMAD.X R28, R28, 0x1, R0, P5 ;  /* 0x000000011c1c7824 */ /* 0x000fc600028e0600 */
[----:B--2---:R0:W-:Y:S04]  /*177c0*/  STL [R1+0x928], R4 ;  /* 0x0009280401007387 */ /* 0x0041e80000100800 */
[----:B------:R1:W-:Y:S04]  /*177d0*/  STL [R1+0x410], R2 ;  /* 0x0004100201007387 */ /* 0x0003e80000100800 */
[----:B0-----:R-:W2:Y:S04]  /*177e0*/  LDL.LU R4, [R1+0x408] ;  /* 0x0004080001047983 */ /* 0x001ea80000300800 */
[----:B------:R0:W-:Y:S04]  /*177f0*/  STL [R1+0x434], R28 ;  /* 0x0004341c01007387 */ /* 0x0001e80000100800 */
[----:B------:R-:W3:Y:S04]  /*17800*/  LDL.LU R7, [R1+0x424] ;  /* 0x0004240001077983 */ /* 0x000ee80000300800 */
[----:B------:R-:W4:Y:S04]  /*17810*/  LDL.LU R6, [R1+0x3f8] ;  /* 0x0003f80001067983 */ /* 0x000f280000300800 */
[----:B------:R-:W3:Y:S04]  /*17820*/  LDL.LU R8, [R1+0x41c] ;  /* 0x00041c0001087983 */ /* 0x000ee80000300800 */
[----:B------:R-:W4:Y:S04]  /*17830*/  LDL.LU R9, [R1+0x3f0] ;  /* 0x0003f00001097983 */ /* 0x000f280000300800 */
        /* <DEDUP_REMOVED lines=21> */
[----:B-1----:R-:W4:Y:S04]  /*17990*/  LDL.LU R2, [R1+0x398] ;  /* 0x0003980001027983 */ /* 0x002f280000300800 */
[----:B0-----:R-:W4:Y:S04]  /*179a0*/  LDL.LU R28, [R1+0x3bc] ;  /* 0x0003bc00011c7983 */ /* 0x001f280000300800 */
[----:B------:R0:W-:Y:S04]  /*179b0*/  STL [R1+0x90c], R0 ;  /* 0x00090c0001007387 */ /* 0x0001e80000100800 */
[----:B0-----:R-:W4:Y:S01]  /*179c0*/  LDL.LU R0, [R1+0x42c] ;  /* 0x00042c0001007983 */ /* 0x001f220000300800 */
[----:B--2---:R-:W-:-:S05]  /*179d0*/  IADD3 R4, P5, PT, R4, UR10, RZ ;  /* 0x0000000a04047c10 */ /* 0x004fca000ffbe0ff */
[----:B------:R0:W-:Y:S04]  /*179e0*/  STL [R1+0x408], R4 ;  /* 0x0004080401007387 */ /* 0x0001e80000100800 */
[----:B0-----:R-:W2:Y:S01]  /*179f0*/  LDL.LU R4, [R1+0x928] ;  /* 0x0009280001047983 */ /* 0x001ea20000300800 */
[----:B---3--:R-:W-:Y:S02]  /*17a00*/  IADD3.X R7, PT, PT, R7, UR4, RZ, P1, !PT ;  /* 0x0000000407077c10 */ /* 0x008fe40008ffe4ff */
[----:B----4-:R-:W-:Y:S02]  /*17a10*/  IADD3 R6, P1, PT, R6, UR10, RZ ;  /* 0x0000000a06067c10 */ /* 0x010fe4000ff3e0ff */
[----:B------:R-:W-:Y:S02]  /*17a20*/  IADD3.X R8, PT, PT, R8, UR4, RZ, P2, !PT ;  /* 0x0000000408087c10 */ /* 0x000fe400097fe4ff */
[----:B------:R-:W-:-:S02]  /*17a30*/  IADD3 R9, P2, PT, R9, UR10, RZ ;  /* 0x0000000a09097c10 */ /* 0x000fc4000ff5e0ff */
[----:B------:R-:W-:Y:S02]  /*17a40*/  IADD3.X R10, PT, PT, R10, UR4, RZ, P3, !PT ;  /* 0x000000040a0a7c10 */ /* 0x000fe40009ffe4ff */
[----:B------:R-:W-:Y:S02]  /*17a50*/  IADD3 R11, P3, PT, R11, UR10, RZ ;  /* 0x0000000a0b0b7c10 */ /* 0x000fe4000ff7e0ff */
[----:B------:R-:W-:Y:S02]  /*17a60*/  IADD3.X R5, PT, PT, R5, UR4, RZ, P4, !PT ;  /* 0x0000000405057c10 */ /* 0x000fe4000a7fe4ff */
[----:B------:R-:W-:Y:S02]  /*17a70*/  IADD3 R20, P4, PT, R20, UR10, RZ ;  /* 0x0000000a14147c10 */ /* 0x000fe4000ff9e0ff */
[----:B------:R-:W-:Y:S02]  /*17a80*/  IADD3.X R21, PT, PT, R21, UR4, RZ, P5, !PT ;  /* 0x0000000415157c10 */ /* 0x000fe4000affe4ff */
[----:B------:R-:W-:-:S02]  /*17a90*/  IADD3 R22, P5, PT, R22, UR10, RZ ;  /* 0x0000000a16167c10 */ /* 0x000fc4000ffbe0ff */
[----:B------:R-:W-:-:S05]  /*17aa0*/  IADD3.X R0, PT, PT, R0, UR4, RZ, P6, !PT ;  /* 0x0000000400007c10 */ /* 0x000fca000b7fe4ff */
[----:B------:R0:W-:Y:S01]  /*17ab0*/  STL [R1+0x42c], R0 ;  /* 0x00042c0001007387 */ /* 0x0001e20000100800 */
[----:B------:R-:W-:Y:S02]  /*17ac0*/  IADD3.X R26, PT, PT, R26, UR4, RZ, P1, !PT ;  /* 0x000000041a1a7c10 */ /* 0x000fe40008ffe4ff */
[----:B------:R-:W-:Y:S02]  /*17ad0*/  IADD3 R25, P1, PT, R25, UR10, RZ ;  /* 0x0000000a19197c10 */ /* 0x000fe4000ff3e0ff */
[----:B------:R-:W-:Y:S02]  /*17ae0*/  IADD3.X R24, PT, PT, R24, UR4, RZ, P2, !PT ;  /* 0x0000000418187c10 */ /* 0x000fe400097fe4ff */
[----:B------:R-:W-:Y:S02]  /*17af0*/  IADD3 R16, P2, PT, R16, UR10, RZ ;  /* 0x0000000a10107c10 */ /* 0x000fe4000ff5e0ff */
[----:B------:R-:W-:Y:S02]  /*17b00*/  IADD3.X R17, PT, PT, R17, UR4, RZ, P3, !PT ;  /* 0x0000000411117c10 */ /* 0x000fe40009ffe4ff */
[----:B------:R-:W-:-:S02]  /*17b10*/  IADD3 R18, P3, PT, R18, UR10, RZ ;  /* 0x0000000a12127c10 */ /* 0x000fc4000ff7e0ff */
[----:B------:R-:W-:Y:S02]  /*17b20*/  IADD3.X R19, PT, PT, R19, UR4, RZ, P4, !PT ;  /* 0x0000000413137c10 */ /* 0x000fe4000a7fe4ff */
[----:B------:R-:W-:Y:S02]  /*17b30*/  IADD3 R15, P4, PT, R15, UR10, RZ ;  /* 0x0000000a0f0f7c10 */ /* 0x000fe4000ff9e0ff */
[----:B------:R-:W-:Y:S02]  /*17b40*/  IADD3.X R14, PT, PT, R14, UR4, RZ, P5, !PT ;  /* 0x000000040e0e7c10 */ /* 0x000fe4000affe4ff */
[----:B------:R-:W-:Y:S02]  /*17b50*/  IADD3 R12, P5, PT, R12, UR10, RZ ;  /* 0x0000000a0c0c7c10 */ /* 0x000fe4000ffbe0ff */
[----:B--2---:R-:W-:-:S05]  /*17b60*/  IADD3 R4, P6, PT, R4, UR10, RZ ;  /* 0x0000000a04047c10 */ /* 0x004fca000ffde0ff */
[----:B------:R-:W-:Y:S04]  /*17b70*/  STL [R1+0x400], R4 ;  /* 0x0004000401007387 */ /* 0x000fe80000100800 */
[----:B------:R-:W-:Y:S04]  /*17b80*/  STL [R1+0x424], R7 ;  /* 0x0004240701007387 */ /* 0x000fe80000100800 */
[----:B------:R-:W-:Y:S04]  /*17b90*/  STL [R1+0x3f8], R6 ;  /* 0x0003f80601007387 */ /* 0x000fe80000100800 */
[----:B------:R-:W-:Y:S04]  /*17ba0*/  STL [R1+0x41c], R8 ;  /* 0x00041c0801007387 */ /* 0x000fe80000100800 */
[----:B------:R-:W-:Y:S04]  /*17bb0*/  STL [R1+0x3f0], R9 ;  /* 0x0003f00901007387 */ /* 0x000fe80000100800 */
[----:B------:R-:W-:Y:S04]  /*17bc0*/  STL [R1+0x414], R10 ;  /* 0x0004140a01007387 */ /* 0x000fe80000100800 */
[----:B------:R-:W-:Y:S01]  /*17bd0*/  STL [R1+0x3e8], R11 ;  /* 0x0003e80b01007387 */ /* 0x000fe20000100800 */
[----:B------:R-:W-:-:S03]  /*17be0*/  IADD3.X R23, PT, PT, R23, UR4, RZ, P6, !PT ;  /* 0x0000000417177c10 */ /* 0x000fc6000b7fe4ff */
[----:B------:R-:W-:Y:S01]  /*17bf0*/  STL [R1+0x40c], R5 ;  /* 0x00040c0501007387 */ /* 0x000fe20000100800 */
[----:B------:R-:W-:-:S03]  /*17c00*/  IADD3 R27, P6, PT, R27, UR10, RZ ;  /* 0x0000000a1b1b7c10 */ /* 0x000fc6000ffde0ff */
        /* <DEDUP_REMOVED lines=19> */
[----:B0-----:R-:W2:Y:S01]  /*17d40*/  LDL.LU R0, [R1+0x388] ;  /* 0x0003880001007983 */ /* 0x001ea20000300800 */
[----:B------:R-:W-:-:S02]  /*17d50*/  IADD3.X R3, PT, PT, R3, UR4, RZ, P1, !PT ;  /* 0x0000000403037c10 */ /* 0x000fc40008ffe4ff */
[----:B------:R-:W-:-:S03]  /*17d60*/  IADD3 R2, P1, PT, R2, UR10, RZ ;  /* 0x0000000a02027c10 */ /* 0x000fc6000ff3e0ff */
[----:B------:R-:W-:Y:S04]  /*17d70*/  STL [R1+0x3c4], R3 ;  /* 0x0003c40301007387 */ /* 0x000fe80000100800 */
[----:B--2---:R0:W-:Y:S04]  /*17d80*/  STL [R1+0x920], R0 ;  /* 0x0009200001007387 */ /* 0x0041e80000100800 */
[----:B------:R-:W-:Y:S04]  /*17d90*/  STL [R1+0x398], R2 ;  /* 0x0003980201007387 */ /* 0x000fe80000100800 */
[----:B0-----:R-:W2:Y:S01]  /*17da0*/  LDL.LU R0, [R1+0x3b4] ;  /* 0x0003b40001007983 */ /* 0x001ea20000300800 */
[----:B------:R-:W-:-:S05]  /*17db0*/  IADD3.X R28, PT, PT, R28, UR4, RZ, P2, !PT ;  /* 0x000000041c1c7c10 */ /* 0x000fca00097fe4ff */
[----:B------:R-:W-:Y:S04]  /*17dc0*/  STL [R1+0x3bc], R28 ;  /* 0x0003bc1c01007387 */ /* 0x000fe80000100800 */
[----:B--2---:R0:W-:Y:S04]  /*17dd0*/  STL [R1+0x924], R0 ;  /* 0x0009240001007387 */ /* 0x0041e80000100800 */
[----:B0-----:R-:W2:Y:S04]  /*17de0*/  LDL.LU R0, [R1+0x390] ;  /* 0x0003900001007983 */ /* 0x001ea80000300800 */
[----:B------:R-:W3:Y:S04]  /*17df0*/  LDL.LU R4, [R1+0x3ac] ;  /* 0x0003ac0001047983 */ /* 0x000ee80000300800 */
[----:B------:R-:W4:Y:S04]  /*17e00*/  LDL.LU R7, [R1+0x380] ;  /* 0x0003800001077983 */ /* 0x000f280000300800 */
[----:B------:R-:W3:Y:S04]  /*17e10*/  LDL.LU R6, [R1+0x3a4] ;  /* 0x0003a40001067983 */ /* 0x000ee80000300800 */
        /* <DEDUP_REMOVED lines=24> */
[----:B------:R-:W3:Y:S01]  /*17fa0*/  LDL.LU R28, [R1+0x318] ;  /* 0x00031800011c7983 */ /* 0x000ee20000300800 */
[----:B--2---:R-:W-:-:S05]  /*17fb0*/  IADD3 R0, P2, PT, R0, UR10, RZ ;  /* 0x0000000a00007c10 */ /* 0x004fca000ff5e0ff */
[----:B------:R0:W-:Y:S04]  /*17fc0*/  STL [R1+0x390], R0 ;  /* 0x0003900001007387 */ /* 0x0001e80000100800 */
[----:B0-----:R-:W2:Y:S02]  /*17fd0*/  LDL.LU R0, [R1+0x924] ;  /* 0x0009240001007983 */ /* 0x001ea40000300800 */
[----:B--2---:R-:W-:-:S05]  /*17fe0*/  IADD3.X R0, PT, PT, R0, UR4, RZ, P3, !PT ;  /* 0x0000000400007c10 */ /* 0x004fca0009ffe4ff */
        /* <DEDUP_REMOVED lines=23> */
[----:B--2---:R-:W-:-:S05]  /*18160*/  IADD3 R0, P3, PT, R0, UR10, RZ ;  /* 0x0000000a00007c10 */ /* 0x004fca000ff7e0ff */
[----:B------:R0:W-:Y:S04]  /*18170*/  STL [R1+0x388], R0 ;  /* 0x0003880001007387 */ /* 0x0001e80000100800 */
        /* <DEDUP_REMOVED lines=29> */
[----:B0-----:R-:W2:Y:S01]  /*18350*/  LDL.LU R0, [R1+0x334] ;  /* 0x0003340001007983 */ /* 0x001ea20000300800 */
[----:B------:R-:W-:-:S02]  /*18360*/  IADD3 R3, P4, PT, R3, UR10, RZ ;  /* 0x0000000a03037c10 */ /* 0x000fc4000ff9e0ff */
[----:B------:R-:W-:-:S03]  /*18370*/  IADD3.X R2, PT, PT, R2, UR4, RZ, P5, !PT ;  /* 0x0000000402027c10 */ /* 0x000fc6000affe4ff */
[----:B------:R-:W-:Y:S04]  /*18380*/  STL [R1+0x320], R3 ;  /* 0x0003200301007387 */ /* 0x000fe80000100800 */
[----:B--2---:R0:W-:Y:S04]  /*18390*/  STL [R1+0x918], R0 ;  /* 0x0009180001007387 */ /* 0x0041e80000100800 */
[----:B------:R-:W-:Y:S04]  /*183a0*/  STL [R1+0x344], R2 ;  /* 0x0003440201007387 */ /* 0x000fe80000100800 */
[----:B0-----:R-:W2:Y:S01]  /*183b0*/  LDL.LU R0, [R1+0x310] ;  /* 0x0003100001007983 */ /* 0x001ea20000300800 */
[----:B------:R-:W-:-:S05]  /*183c0*/  IADD3 R28, P5, PT, R28, UR10, RZ ;  /* 0x0000000a1c1c7c10 */ /* 0x000fca000ffbe0ff */
        /* <DEDUP_REMOVED lines=31> */
[----:B--2---:R-:W-:-:S05]  /*185c0*/  IADD3.X R0, PT, PT, R0, UR4, RZ, P6, !PT ;  /* 0x0000000400007c10 */ /* 0x004fca000b7fe4ff */
[----:B------:R0:W-:Y:S04]  /*185d0*/  STL [R1+0x33c], R0 ;  /* 0x00033c0001007387 */ /* 0x0001e80000100800 */
[----:B0-----:R-:W2:Y:S02]  /*185e0*/  LDL.LU R0, [R1+0x91c] ;  /* 0x00091c0001007983 */ /* 0x001ea40000300800 */
[----:B--2---:R-:W-:-:S05]  /*185f0*/  IADD3 R0, P6, PT, R0, UR10, RZ ;  /* 0x0000000a00007c10 */ /* 0x004fca000ffde0ff */
[----:B------:R0:W-:Y:S04]  /*18600*/  STL [R1+0x310], R0 ;  /* 0x0003100001007387 */ /* 0x0001e80000100800 */
[----:B0-----:R-:W2:Y:S01]  /*18610*/  LDL.LU R0, [R1+0x918] ;  /* 0x0009180001007983 */ /* 0x001ea20000300800 */
[----:B----4-:R-:W-:Y:S02]  /*18620*/  IADD3.X R7, PT, PT, R7, UR4, RZ, P2, !PT ;  /* 0x0000000407077c10 */ /* 0x010fe400097fe4ff */
[----:B---3--:R-:W-:Y:S02]  /*18630*/  IADD3 R6, P2, PT, R6, UR10, RZ ;  /* 0x0000000a06067c10 */ /* 0x008fe4000ff5e0ff */
        /* <DEDUP_REMOVED lines=18> */
[----:B--2---:R-:W-:Y:S02]  /*18760*/  IADD3.X R0, PT, PT, R0, UR4, RZ, P1, !PT ;  /* 0x0000000400007c10 */ /* 0x004fe40008ffe4ff */
[----:B------:R-:W-:-:S03]  /*18770*/  IADD3 R4, P1, PT, R4, UR10, RZ ;  /* 0x0000000a04047c10 */ /* 0x000fc6000ff3e0ff */
        /* <DEDUP_REMOVED lines=96> */
[----:B------:R-:W-:-:S02]  /*18d80*/  IADD3.X R17, PT, PT, R17, UR4, RZ, P6, !PT ;  /* 0x0000000411117c10 */ /* 0x000fc4000b7fe4ff */
[----:B------:R-:W-:Y:S02]  /*18d90*/  IADD3.X R18, PT, PT, R18, UR4, RZ, P1, !PT ;  /* 0x0000000412127c10 */ /* 0x000fe40008ffe4ff */
[----:B------:R-:W-:Y:S02]  /*18da0*/  IADD3.X R13, PT, PT, R13, UR4, RZ, P3, !PT ;  /* 0x000000040d0d7c10 */ /* 0x000fe40009ffe4ff */
[----:B------:R-:W-:Y:S02]  /*18db0*/  IADD3.X R19, PT, PT, R19, UR4, RZ, P2, !PT ;  /* 0x0000000413137c10 */ /* 0x000fe400097fe4ff */
[----:B--2---:R-:W-:-:S05]  /*18dc0*/  IADD3 R0, P4, PT, R0, UR10, RZ ;  /* 0x0000000a00007c10 */ /* 0x004fca000ff9e0ff */
[----:B------:R0:W-:Y:S04]  /*18dd0*/  STL [R1+0x858], R0 ;  /* 0x0008580001007387 */ /* 0x0001e80000100800 */
[----:B0-----:R0:W5:Y:S04]  /*18de0*/  LDL.LU R0, [R1+0x90c] ;  /* 0x00090c0001007983 */ /* 0x0011680000300800 */
[----:B------:R1:W-:Y:S04]  /*18df0*/  STL [R1+0x2b8], R6 ;  /* 0x0002b80601007387 */ /* 0x0003e80000100800 */
[----:B-1----:R0:W5:Y:S04]  /*18e00*/  LDL.LU R6, [R1+0x908] ;  /* 0x0009080001067983 */ /* 0x0021680000300800 */
[----:B------:R1:W-:Y:S04]  /*18e10*/  STL [R1+0x860], R7 ;  /* 0x0008600701007387 */ /* 0x0003e80000100800 */
[----:B-1----:R0:W5:Y:S04]  /*18e20*/  LDL.LU R7, [R1+0x904] ;  /* 0x0009040001077983 */ /* 0x0021680000300800 */
[----:B------:R1:W-:Y:S04]  /*18e30*/  STL [R1+0x82c], R4 ;  /* 0x00082c0401007387 */ /* 0x0003e80000100800 */
[----:B-1----:R0:W5:Y:S04]  /*18e40*/  LDL.LU R4, [R1+0x900] ;  /* 0x0009000001047983 */ /* 0x0021680000300800 */
[----:B------:R1:W-:Y:S01]  /*18e50*/  STL [R1+0x868], R24 ;  /* 0x0008681801007387 */ /* 0x0003e20000100800 */
[----:B------:R-:W-:-:S03]  /*18e60*/  IADD3.X R2, PT, PT, R2, UR4, RZ, P4, !PT ;  /* 0x0000000402027c10 */ /* 0x000fc6000a7fe4ff */
[----:B-1----:R0:W5:Y:S04]  /*18e70*/  LDL.LU R24, [R1+0x8fc] ;  /* 0x0008fc0001187983 */ /* 0x0021680000300800 */
[----:B------:R1:W-:Y:S01]  /*18e80*/  STL [R1+0x834], R25 ;  /* 0x0008341901007387 */ /* 0x0003e20000100800 */
[----:B------:R-:W-:-:S03]  /*18e90*/  IADD3 R3, P4, PT, R3, UR10, RZ ;  /* 0x0000000a03037c10 */ /* 0x000fc6000ff9e0ff */
[----:B-1----:R0:W5:Y:S04]  /*18ea0*/  LDL.LU R25, [R1+0x8f8] ;  /* 0x0008f80001197983 */ /* 0x0021680000300800 */
[----:B------:R1:W-:Y:S04]  /*18eb0*/  STL [R1+0x870], R26 ;  /* 0x0008701a01007387 */ /* 0x0003e80000100800 */
        /* <DEDUP_REMOVED lines=16> */
[----:B------:R1:W-:Y:S04]  /*18fc0*/  STL [R1+0x890], R28 ;  /* 0x0008901c01007387 */ /* 0x0003e80000100800 */
[----:B------:R0:W-:Y:S04]  /*18fd0*/  STL [R1+0x85c], R8 ;  /* 0x00085c0801007387 */ /* 0x0001e80000100800 */
[----:B------:R0:W-:Y:S04]  /*18fe0*/  STL [R1+0x898], R9 ;  /* 0x0008980901007387 */ /* 0x0001e80000100800 */
[----:B------:R0:W-:Y:S01]  /*18ff0*/  STL [R1+0x864], R10 ;  /* 0x0008640a01007387 */ /* 0x0001e20000100800 */
[----:B-1----:R-:W1:Y:S03]  /*19000*/  S2R R28, SR_TID.X ;  /* 0x00000000001c7919 */ /* 0x002e660000002100 */
[----:B------:R0:W-:Y:S04]  /*19010*/  STL [R1+0x8a0], R11 ;  /* 0x0008a00b01007387 */ /* 0x0001e80000100800 */
        /* <DEDUP_REMOVED lines=9> */
[----:B------:R0:W-:Y:S01]  /*190b0*/  STL [R1+0x89c], R19 ;  /* 0x00089c1301007387 */ /* 0x0001e20000100800 */
[----:B-1----:R-:W-:-:S05]  /*190c0*/  LOP3.LUT R28, R28, 0x3f, RZ, 0xc0, !PT ;  /* 0x0000003f1c1c7812 */ /* 0x002fca00078ec0ff */
[----:B------:R-:W-:Y:S01]  /*190d0*/  IMAD.SHL.U32 R28, R28, 0x2, RZ ;  /* 0x000000021c1c7824 */ /* 0x000fe200078e00ff */
[----:B------:R-:W-:Y:S06]  /*190e0*/  @P0 BRA `(.L_x_1) ;  /* 0xfffffee800540947 */ /* 0x000fec000383ffff */
[----:B-----5:R1:W-:Y:S04]  /*190f0*/  STL [R1+0x8e0], R29 ;  /* 0x0008e01d01007387 */ /* 0x0203e80000100800 */
[----:B------:R2:W-:Y:S01]  /*19100*/  STL [R1+0x8dc], R2 ;  /* 0x0008dc0201007387 */ /* 0x0005e20000100800 */
[----:B-1----:R-:W-:-:S03]  /*19110*/  IMAD.MOV.U32 R29, RZ, RZ, R4 ;  /* 0x000000ffff1d7224 */ /* 0x002fc600078e0004 */
[----:B--2---:R-:W2:Y:S04]  /*19120*/  LDL.LU R2, [R1+0x34] ;  /* 0x0000340001027983 */ /* 0x004ea80000300800 */
[----:B------:R1:W-:Y:S04]  /*19130*/  STL [R1+0x8d8], R3 ;  /* 0x0008d80301007387 */ /* 0x0003e80000100800 */
[----:B-1----:R-:W3:Y:S04]  /*19140*/  LDL.LU R3, [R1+0x5c] ;  /* 0x00005c0001037983 */ /* 0x002ee80000300800 */
[----:B0-----:R-:W3:Y:S04]  /*19150*/  LDL.LU R5, [R1+0x58] ;  /* 0x0000580001057983 */ /* 0x001ee80000300800 */
        /* <DEDUP_REMOVED lines=11> */
[----:B------:R-:W4:Y:S01]  /*19210*/  LDL.LU R16, [R1+0x108] ;  /* 0x0001080001107983 */ /* 0x000f220000300800 */
[----:B------:R-:W-:-:S03]  /*19220*/  F2FP.BF16.F32.PACK_AB R7, R29, R7 ;  /* 0x000000071d07723e */ /* 0x000fc600000010ff */
[----:B------:R-:W4:Y:S04]  /*19230*/  LDL.LU R17, [R1+0x104] ;  /* 0x0001040001117983 */ /* 0x000f280000300800 */
[----:B------:R-:W4:Y:S04]  /*19240*/  LDL.LU R18, [R1+0x100] ;  /* 0x0001000001127983 */ /* 0x000f280000300800 */
[----:B------:R-:W4:Y:S04]  /*19250*/  LDL.LU R19, [R1+0x4c] ;  /* 0x00004c0001137983 */ /* 0x000f280000300800 */
[----:B------:R-:W4:Y:S04]  /*19260*/  LDL.LU R13, [R1+0x11c] ;  /* 0x00011c00010d7983 */ /* 0x000f280000300800 */
[----:B------:R-:W4:Y:S01]  /*19270*/  LDL.LU R29, [R1+0x8e0] ;  /* 0x0008e000011d7983 */ /* 0x000f220000300800 */
[----:B--2---:R-:W-:-:S03]  /*19280*/  F2FP.BF16.F32.PACK_AB R6, R2, R6 ;  /* 0x000000060206723e */ /* 0x004fc600000010ff */
[----:B------:R-:W2:Y:S01]  /*19290*/  LDL.LU R2, [R1+0x8dc] ;  /* 0x0008dc0001027983 */ /* 0x000ea20000300800 */
[----:B---3--:R-:W-:-:S03]  /*192a0*/  F2FP.BF16.F32.PACK_AB R5, R3, R5 ;  /* 0x000000050305723e */ /* 0x008fc600000010ff */
[----:B------:R-:W2:Y:S01]  /*192b0*/  LDL.LU R3, [R1+0x8d8] ;  /* 0x0008d80001037983 */ /* 0x000ea20000300800 */
[----:B------:R-:W-:Y:S02]  /*192c0*/  F2FP.BF16.F32.PACK_AB R27, R27, R26 ;  /* 0x0000001a1b1b723e */ /* 0x000fe400000010ff */
[----:B------:R-:W-:Y:S02]  /*192d0*/  F2FP.BF16.F32.PACK_AB R26, R25, R24 ;  /* 0x00000018191a723e */ /* 0x000fe400000010ff */
[----:B------:R-:W-:Y:S02]  /*192e0*/  F2FP.BF16.F32.PACK_AB R14, R14, R12 ;  /* 0x0000000c0e0e723e */ /* 0x000fe400000010ff */
[----:B----4-:R-:W-:Y:S02]  /*192f0*/  F2FP.BF16.F32.PACK_AB R4, R28, R4 ;  /* 0x000000041c04723e */ /* 0x010fe400000010ff */
[----:B------:R-:W-:Y:S02]  /*19300*/  F2FP.BF16.F32.PACK_AB R11, R0, R11 ;  /* 0x0000000b000b723e */ /* 0x000fe400000010ff */
[----:B------:R-:W-:-:S02]  /*19310*/  F2FP.BF16.F32.PACK_AB R10, R8, R10 ;  /* 0x0000000a080a723e */ /* 0x000fc400000010ff */
[----:B------:R-:W-:Y:S02]  /*19320*/  F2FP.BF16.F32.PACK_AB R9, R9, R20 ;  /* 0x000000140909723e */ /* 0x000fe400000010ff */
[----:B------:R-:W-:Y:S02]  /*19330*/  F2FP.BF16.F32.PACK_AB R8, R21, R22 ;  /* 0x000000161508723e */ /* 0x000fe400000010ff */
[----:B------:R-:W-:Y:S02]  /*19340*/  F2FP.BF16.F32.PACK_AB R25, R23, R16 ;  /* 0x000000101719723e */ /* 0x000fe400000010ff */
[----:B------:R-:W-:Y:S02]  /*19350*/  F2FP.BF16.F32.PACK_AB R24, R17, R18 ;  /* 0x000000121118723e */ /* 0x000fe400000010ff */
[----:B------:R-:W-:Y:S02]  /*19360*/  F2FP.BF16.F32.PACK_AB R15, R19, R15 ;  /* 0x0000000f130f723e */ /* 0x000fe400000010ff */
[----:B------:R-:W-:-:S02]  /*19370*/  F2FP.BF16.F32.PACK_AB R13, R13, R29 ;  /* 0x0000001d0d0d723e */ /* 0x000fc400000010ff */
[----:B--2---:R-:W-:-:S07]  /*19380*/  F2FP.BF16.F32.PACK_AB R12, R3, R2 ;  /* 0x00000002030c723e */ /* 0x004fce00000010ff */
.L_x_0:
[----:B------:R-:W2:Y:S01]  /*19390*/  LDL.LU R18, [R1+0x8d4] ;  /* 0x0008d40001127983 */ /* 0x000ea20000300800 */
[----:B------:R-:W2:Y:S03]  /*193a0*/  LDCU.128 UR12, c[0x0][0x390] ;  /* 0x00007200ff0c77ac */ /* 0x000ea60008000c00 */
[----:B------:R-:W3:Y:S01]  /*193b0*/  LDL.LU R28, [R1+0x2b4] ;  /* 0x0002b400011c7983 */ /* 0x000ee20000300800 */
[----:B------:R-:W1:Y:S01]  /*193c0*/  LDCU UR4, c[0x0][0x3b4] ;  /* 0x00007680ff0477ac */ /* 0x000e620008000800 */
[----:B------:R-:W4:Y:S01]  /*193d0*/  S2R R16, SR_TID.X ;  /* 0x0000000000107919 */ /* 0x000f220000002100 */
[----:B------:R-:W0:Y:S02]  /*193e0*/  S2R R17, SR_TID.X ;  /* 0x0000000000117919 */ /* 0x000e240000002100 */
[C---:B0---4-:R-:W-:Y:S02]  /*193f0*/  IMAD.SHL.U32 R0, R16.reuse, 0x10, RZ ;  /* 0x0000001010007824 */ /* 0x051fe400078e00ff */
[----:B------:R-:W-:-:S02]  /*19400*/  IMAD.SHL.U32 R2, R16, 0x20, RZ ;  /* 0x0000002010027824 */ /* 0x000fc400078e00ff */
[----:B------:R-:W-:Y:S01]  /*19410*/  IMAD.SHL.U32 R16, R16, 0x8, RZ ;  /* 0x0000000810107824 */ /* 0x000fe200078e00ff */
[----:B------:R-:W-:Y:S02]  /*19420*/  LOP3.LUT R0, R0, 0xf0, RZ, 0xc0, !PT ;  /* 0x000000f000007812 */ /* 0x000fe400078ec0ff */
[----:B-----5:R-:W-:Y:S02]  /*19430*/  LOP3.LUT R3, R2, 0x200, RZ, 0xc0, !PT ;  /* 0x0000020002037812 */ /* 0x020fe400078ec0ff */
[----:B------:R-:W-:Y:S02]  /*19440*/  LOP3.LUT R16, R16, 0x100, RZ, 0xc0, !PT ;  /* 0x0000010010107812 */ /* 0x000fe400078ec0ff */
[----:B------:R-:W-:Y:S02]  /*19450*/  IADD3 R3, PT, PT, R3, UR5, R0 ;  /* 0x0000000503037c10 */ /* 0x000fe4000fffe000 */
[----:B------:R-:W-:-:S03]  /*19460*/  LOP3.LUT R17, R17, 0x3f, RZ, 0xc0, !PT ;  /* 0x0000003f11117812 */ /* 0x000fc600078ec0ff */
[----:B------:R-:W-:Y:S01]  /*19470*/  IMAD.IADD R0, R16, 0x1, R3 ;  /* 0x0000000110007824 */ /* 0x000fe200078e0203 */
[----:B------:R-:W-:Y:S01]  /*19480*/  BAR.SYNC.DEFER_BLOCKING 0x0 ;  /* 0x0000000000007b1d */ /* 0x000fe20000010000 */
[----:B------:R-:W-:-:S05]  /*19490*/  LEA R3, R17, UR5, 0x4 ;  /* 0x0000000511037c11 */ /* 0x000fca000f8e20ff */
[----:B------:R-:W0:Y:S01]  /*194a0*/  LDCU UR5, c[0x0][0x3b8] ;  /* 0x00007700ff0577ac */ /* 0x000e220008000800 */
[----:B------:R-:W-:Y:S01]  /*194b0*/  STSM.16.M88.4 [R0], R12 ;  /* 0x0000000c00007844 */ /* 0x000fe20000000200 */
[----:B------:R-:W-:Y:S06]  /*194c0*/  BAR.SYNC.DEFER_BLOCKING 0x0 ;  /* 0x0000000000007b1d */ /* 0x000fec0000010000 */
[----:B------:R-:W4:Y:S02]  /*194d0*/  LDS.128 R12, [R3] ;  /* 0x00000000030c7984 */ /* 0x000f240000000c00 */
[----:B------:R-:W-:Y:S06]  /*194e0*/  BAR.SYNC.DEFER_BLOCKING 0x0 ;  /* 0x0000000000007b1d */ /* 0x000fec0000010000 */
[----:B------:R0:W-:Y:S02]  /*194f0*/  STSM.16.M88.4 [R0], R24 ;  /* 0x0000001800007844 */ /* 0x0001e40000000200 */
[----:B------:R-:W-:Y:S01]  /*19500*/  BAR.SYNC.DEFER_BLOCKING 0x0 ;  /* 0x0000000000007b1d */ /* 0x000fe20000010000 */
[C---:B--2---:R-:W-:Y:S01]  /*19510*/  ISETP.GE.AND P0, PT, R18.reuse, UR14, PT ;  /* 0x0000000e12007c0c */ /* 0x044fe2000bf06270 */
[----:B-1----:R-:W-:-:S02]  /*19520*/  IMAD R22, R18, UR4, RZ ;  /* 0x0000000412167c24 */ /* 0x002fc4000f8e02ff */
[C---:B---3--:R-:W-:Y:S01]  /*19530*/  VIADD R16, R28.reuse, 0x3 ;  /* 0x000000031c107836 */ /* 0x048fe20000000000 */
[C---:B------:R-:W-:Y:S01]  /*19540*/  ISETP.LT.AND P1, PT, R28.reuse, UR15, !P0 ;  /* 0x0000000f1c007c0c */ /* 0x040fe2000c721270 */
[C---:B------:R-:W-:Y:S02]  /*19550*/  VIADD R17, R28.reuse, 0x4 ;  /* 0x000000041c117836 */ /* 0x040fe40000000000 */
[----:B------:R-:W-:Y:S01]  /*19560*/  VIADD R2, R28, 0x1 ;  /* 0x000000011c027836 */ /* 0x000fe20000000000 */
[----:B------:R-:W-:Y:S01]  /*19570*/  ISETP.LT.AND P3, PT, R16, UR15, !P0 ;  /* 0x0000000f10007c0c */ /* 0x000fe2000c761270 */
[C---:B0-----:R-:W-:Y:S01]  /*19580*/  IMAD R21, R28.reuse, UR5, RZ ;  /* 0x000000051c157c24 */ /* 0x041fe2000f8e02ff */
[----:B------:R-:W-:Y:S01]  /*19590*/  ISETP.LT.AND P2, PT, R17, UR15, !P0 ;  /* 0x0000000f11007c0c */ /* 0x000fe2000c741270 */
[----:B------:R-:W-:Y:S01]  /*195a0*/  VIADD R26, R28, 0x5 ;  /* 0x000000051c1a7836 */ /* 0x000fe20000000000 */
[----:B------:R-:W0:Y:S01]  /*195b0*/  LDS.128 R16, [R3] ;  /* 0x0000000003107984 */ /* 0x000e220000000c00 */
[----:B------:R-:W-:Y:S01]  /*195c0*/  BAR.SYNC.DEFER_BLOCKING 0x0 ;  /* 0x0000000000007b1d */ /* 0x000fe20000010000 */
[----:B------:R-:W-:Y:S01]  /*195d0*/  ISETP.LT.AND P5, PT, R2, UR15, !P0 ;  /* 0x0000000f02007c0c */ /* 0x000fe2000c7a1270 */
[----:B------:R-:W-:-:S02]  /*195e0*/  VIADD R2, R28, 0x2 ;  /* 0x000000021c027836 */ /* 0x000fc40000000000 */
[----:B------:R-:W-:-:S03]  /*195f0*/  VIADD R23, R21, UR5 ;  /* 0x0000000515177c36 */ /* 0x000fc60008000000 */
[----:B------:R-:W-:Y:S01]  /*19600*/  ISETP.LT.AND P4, PT, R2, UR15, !P0 ;  /* 0x0000000f02007c0c */ /* 0x000fe2000c781270 */
[----:B------:R-:W-:Y:S01]  /*19610*/  VIADD R27, R23, UR5 ;  /* 0x00000005171b7c36 */ /* 0x000fe20008000000 */
[----:B------:R-:W-:-:S04]  /*19620*/  LEA R2, P6, R22, UR12, 0x1 ;  /* 0x0000000c16027c11 */ /* 0x000fc8000f8c08ff */
[----:B------:R-:W-:Y:S02]  /*19630*/  LEA.HI.X.SX32 R22, R22, UR13, 0x1, P6 ;  /* 0x0000000d16167c11 */ /* 0x000fe4000b0f0eff */
[----:B------:R-:W-:-:S04]  /*19640*/  LEA R20, P6, R21, R2, 0x1 ;  /* 0x0000000215147211 */ /* 0x000fc800078c08ff */
[----:B------:R-:W-:Y:S02]  /*19650*/  LEA.HI.X.SX32 R21, R21, R22, 0x1, P6 ;  /* 0x0000001615157211 */ /* 0x000fe400030f0eff */
[C---:B------:R-:W-:Y:S01]  /*19660*/  LEA R24, P6, R23.reuse, R2, 0x1 ;  /* 0x0000000217187211 */ /* 0x040fe200078c08ff */
[----:B------:R-:W-:Y:S03]  /*19670*/  STSM.16.M88.4 [R0], R8 ;  /* 0x0000000800007844 */ /* 0x000fe60000000200 */
[----:B------:R-:W-:Y:S01]  /*19680*/  LEA.HI.X.SX32 R25, R23, R22, 0x1, P6 ;  /* 0x0000001617197211 */ /* 0x000fe200030f0eff */
[----:B------:R-:W-:Y:S01]  /*19690*/  VIADD R23, R28, 0x6 ;  /* 0x000000061c177836 */ /* 0x000fe20000000000 */
[----:B------:R-:W-:Y:S06]  /*196a0*/  BAR.SYNC.DEFER_BLOCKING 0x0 ;  /* 0x0000000000007b1d */ /* 0x000fec0000010000 */
[----:B------:R-:W1:Y:S02]  /*196b0*/  LDS.128 R8, [R3] ;  /* 0x0000000003087984 */ /* 0x000e640000000c00 */
[----:B------:R-:W-:Y:S06]  /*196c0*/  BAR.SYNC.DEFER_BLOCKING 0x0 ;  /* 0x0000000000007b1d */ /* 0x000fec0000010000 */
[----:B------:R2:W-:Y:S02]  /*196d0*/  STSM.16.M88.4 [R0], R4 ;  /* 0x0000000400007844 */ /* 0x0005e40000000200 */
[----:B------:R-:W-:Y:S01]  /*196e0*/  BAR.SYNC.DEFER_BLOCKING 0x0 ;  /* 0x0000000000007b1d */ /* 0x000fe20000010000 */
[----:B--2---:R-:W-:-:S02]  /*196f0*/  VIADD R5, R27, UR5 ;  /* 0x000000051b057c36 */ /* 0x004fc40008000000 */
[----:B------:R-:W-:Y:S02]  /*19700*/  VIADD R0, R28, 0x7 ;  /* 0x000000071c007836 */ /* 0x000fe40000000000 */
[----:B------:R-:W-:Y:S01]  /*19710*/  VIADD R7, R5, UR5 ;  /* 0x0000000505077c36 */ /* 0x000fe20008000000 */
[----:B----4-:R2:W-:Y:S01]  /*19720*/  @P1 STG.E.U16 desc[UR8][R20.64], R12 ;  /* 0x0000000c14001986 */ /* 0x0105e2000c101508 */
[----:B------:R-:W-:Y:S02]  /*19730*/  ISETP.LT.AND P1, PT, R26, UR15, !P0 ;  /* 0x0000000f1a007c0c */ /* 0x000fe4000c721270 */
[----:B------:R-:W-:-:S04]  /*19740*/  LEA R26, P6, R27, R2, 0x1 ;  /* 0x000000021b1a7211 */ /* 0x000fc800078c08ff */
[----:B------:R-:W-:Y:S02]  /*19750*/  LEA.HI.X.SX32 R27, R27, R22, 0x1, P6 ;  /* 0x000000161b1b7211 */ /* 0x000fe400030f0eff */
[C---:B------:R-:W-:Y:S02]  /*19760*/  LEA R4, P6, R5.reuse, R2, 0x1 ;  /* 0x0000000205047211 */ /* 0x040fe400078c08ff */
[----:B--2---:R-:W-:Y:S02]  /*19770*/  PRMT R21, R12, 0x7632, R21 ;  /* 0x000076320c157816 */ /* 0x004fe40000000015 */
[----:B------:R-:W-:Y:S02]  /*19780*/  LEA.HI.X.SX32 R5, R5, R22, 0x1, P6 ;  /* 0x0000001605057211 */ /* 0x000fe400030f0eff */
[----:B------:R-:W-:Y:S01]  /*19790*/  LEA R6, P6, R7, R2, 0x1 ;  /* 0x0000000207067211 */ /* 0x000fe200078c08ff */
[----:B------:R2:W-:Y:S01]  /*197a0*/  @P5 STG.E.U16 desc[UR8][R24.64], R21 ;  /* 0x0000001518005986 */ /* 0x0005e2000c101508 */
[----:B------:R-:W-:-:S02]  /*197b0*/  ISETP.LT.AND P5, PT, R23, UR15, !P0 ;  /* 0x0000000f17007c0c */ /* 0x000fc4000c7a1270 */
[----:B------:R-:W-:Y:S01]  /*197c0*/  PRMT R23, R13, 0x7632, R23 ;  /* 0x000076320d177816 */ /* 0x000fe20000000017 */
[----:B------:R3:W-:Y:S01]  /*197d0*/  @P4 STG.E.U16 desc[UR8][R26.64], R13 ;  /* 0x0000000d1a004986 */ /* 0x0007e2000c101508 */
[----:B------:R-:W-:Y:S01]  /*197e0*/  ISETP.LT.AND P4, PT, R0, UR15, !P0 ;  /* 0x0000000f00007c0c */ /* 0x000fe2000c781270 */
[----:B------:R-:W-:Y:S02]  /*197f0*/  VIADD R0, R28, 0x8 ;  /* 0x000000081c007836 */ /* 0x000fe40000000000 */
[----:B------:R4:W-:Y:S03]  /*19800*/  @P3 STG.E.U16 desc[UR8][R4.64], R23 ;  /* 0x0000001704003986 */ /* 0x0009e6000c101508 */
[----:B------:R-:W-:Y:S01]  /*19810*/  ISETP.LT.AND P3, PT, R0, UR15, !P0 ;  /* 0x0000000f00007c0c */ /* 0x000fe2000c761270 */
[C---:B--2---:R-:W-:Y:S01]  /*19820*/  VIADD R21, R7.reuse, UR5 ;  /* 0x0000000507157c36 */ /* 0x044fe20008000000 */
[----:B------:R-:W-:Y:S01]  /*19830*/  LEA.HI.X.SX32 R7, R7, R22, 0x1, P6 ;  /* 0x0000001607077211 */ /* 0x000fe200030f0eff */
[----:B------:R-:W-:Y:S01]  /*19840*/  VIADD R0, R28, 0x9 ;  /* 0x000000091c007836 */ /* 0x000fe20000000000 */
[----:B------:R-:W-:Y:S01]  /*19850*/  PRMT R24, R14, 0x7632, R24 ;  /* 0x000076320e187816 */ /* 0x000fe20000000018 */
[C---:B---3--:R-:W-:Y:S01]  /*19860*/  VIADD R13, R21.reuse, UR5 ;  /* 0x00000005150d7c36 */ /* 0x048fe20008000000 */
[----:B------:R-:W-:Y:S01]  /*19870*/  LEA R20, P6, R21, R2, 0x1 ;  /* 0x0000000215147211 */ /* 0x000fe200078c08ff */
[----:B------:R2:W-:Y:S01]  /*19880*/  @P2 STG.E.U16 desc[UR8][R6.64], R14 ;  /* 0x0000000e06002986 */ /* 0x0005e2000c101508 */
[----:B------:R-:W-:Y:S01]  /*19890*/  ISETP.LT.AND P2, PT, R0, UR15, !P0 ;  /* 0x0000000f00007c0c */ /* 0x000fe2000c741270 */
[----:B----4-:R-:W-:Y:S01]  /*198a0*/  VIADD R5, R13, UR5 ;  /* 0x000000050d057c36 */ /* 0x010fe20008000000 */
[----:B------:R-:W-:Y:S01]  /*198b0*/  LEA.HI.X.SX32 R21, R21, R22, 0x1, P6 ;  /* 0x0000001615157211 */ /* 0x000fe200030f0eff */
[----:B------:R-:W-:Y:S01]  /*198c0*/  VIADD R0, R28, 0xa ;  /* 0x0000000a1c007836 */ /* 0x000fe20000000000 */
[----:B------:R-:W-:-:S03]  /*198d0*/  LEA R12, P6, R13, R2, 0x1 ;  /* 0x000000020d0c7211 */ /* 0x000fc600078c08ff */
[----:B------:R3:W-:Y:S01]  /*198e0*/  @P1 STG.E.U16 desc[UR8][R20.64], R24 ;  /* 0x0000001814001986 */ /* 0x0007e2000c101508 */
[----:B------:R-:W-:Y:S02]  /*198f0*/  LEA.HI.X.SX32 R13, R13, R22, 0x1, P6 ;  /* 0x000000160d0d7211 */ /* 0x000fe400030f0eff */
[C---:B------:R-:W-:Y:S01]  /*19900*/  LEA R4, P6, R5.reuse, R2, 0x1 ;  /* 0x0000000205047211 */ /* 0x040fe200078c08ff */
[C---:B--2---:R-:W-:Y:S01]  /*19910*/  VIADD R7, R5.reuse, UR5 ;  /* 0x0000000505077c36 */ /* 0x044fe20008000000 */
[----:B------:R-:W-:Y:S01]  /*19920*/  ISETP.LT.AND P1, PT, R0, UR15, !P0 ;  /* 0x0000000f00007c0c */ /* 0x000fe2000c721270 */
[----:B------:R-:W-:Y:S01]  /*19930*/  VIADD R0, R28, 0xb ;  /* 0x0000000b1c007836 */ /* 0x000fe20000000000 */
[----:B------:R-:W-:Y:S01]  /*19940*/  LEA.HI.X.SX32 R5, R5, R22, 0x1, P6 ;  /* 0x0000001605057211 */ /* 0x000fe200030f0eff */
[----:B------:R2:W-:Y:S01]  /*19950*/  @P5 STG.E.U16 desc[UR8][R12.64], R15 ;  /* 0x0000000f0c005986 */ /* 0x0005e2000c101508 */
[----:B------:R-:W-:Y:S02]  /*19960*/  LEA R6, P6, R7, R2, 0x1 ;  /* 0x0000000207067211 */ /* 0x000fe400078c08ff */
[----:B------:R-:W-:Y:S01]  /*19970*/  PRMT R14, R15, 0x7632, R14 ;  /* 0x000076320f0e7816 */ /* 0x000fe2000000000e */
[C---:B---3--:R-:W-:Y:S01]  /*19980*/  VIADD R21, R7.reuse, UR5 ;  /* 0x0000000507157c36 */ /* 0x048fe20008000000 */
[----:B------:R-:W-:-:S02]  /*19990*/  LEA.HI.X.SX32 R7, R7, R22, 0x1, P6 ;  /* 0x0000001607077211 */ /* 0x000fc400030f0eff */
[----:B------:R-:W-:Y:S01]  /*199a0*/  ISETP.LT.AND P5, PT, R0, UR15, !P0 ;  /* 0x0000000f00007c0c */ /* 0x000fe2000c7a1270 */
[----:B------:R-:W-:Y:S01]  /*199b0*/  VIADD R0, R28, 0xc ;  /* 0x0000000c1c007836 */ /* 0x000fe20000000000 */
[C---:B------:R-:W-:Y:S01]  /*199c0*/  LEA R20, P6, R21.reuse, R2, 0x1 ;  /* 0x0000000215147211 */ /* 0x040fe200078c08ff */
[----:B------:R3:W-:Y:S01]  /*199d0*/  @P4 STG.E.U16 desc[UR8][R4.64], R14 ;  /* 0x0000000e04004986 */ /* 0x0007e2000c101508 */
[C---:B--2---:R-:W-:Y:S02]  /*199e0*/  VIADD R13, R21.reuse, UR5 ;  /* 0x00000005150d7c36 */ /* 0x044fe40008000000 */
[----:B------:R-:W-:Y:S01]  /*199f0*/  LEA.HI.X.SX32 R21, R21, R22, 0x1, P6 ;  /* 0x0000001615157211 */ /* 0x000fe200030f0eff */
[----:B0-----:R0:W-:Y:S01]  /*19a00*/  @P3 STG.E.U16 desc[UR8][R6.64], R16 ;  /* 0x0000001006003986 */ /* 0x0011e2000c101508 */
[----:B------:R-:W-:Y:S01]  /*19a10*/  ISETP.LT.AND P4, PT, R0, UR15, !P0 ;  /* 0x0000000f00007c0c */ /* 0x000fe2000c781270 */
[----:B------:R-:W-:Y:S01]  /*19a20*/  VIADD R0, R28, 0xd ;  /* 0x0000000d1c007836 */ /* 0x000fe20000000000 */
[----:B------:R-:W-:-:S02]  /*19a30*/  LEA R12, P6, R13, R2, 0x1 ;  /* 0x000000020d0c7211 */ /* 0x000fc400078c08ff */
[----:B------:R-:W-:Y:S02]  /*19a40*/  PRMT R15, R16, 0x7632, R15 ;  /* 0x00007632100f7816 */ /* 0x000fe4000000000f */
[----:B------:R-:W-:Y:S01]  /*19a50*/  ISETP.LT.AND P3, PT, R0, UR15, !P0 ;  /* 0x0000000f00007c0c */ /* 0x000fe2000c761270 */
[C---:B---3--:R-:W-:Y:S01]  /*19a60*/  VIADD R5, R13.reuse, UR5 ;  /* 0x000000050d057c36 */ /* 0x048fe20008000000 */
[----:B------:R-:W-:Y:S01]  /*19a70*/  LEA.HI.X.SX32 R13, R13, R22, 0x1, P6 ;  /* 0x000000160d0d7211 */ /* 0x000fe200030f0eff */
[----:B------:R2:W-:Y:S01]  /*19a80*/  @P2 STG.E.U16 desc[UR8][R20.64], R15 ;  /* 0x0000000f14002986 */ /* 0x0005e2000c101508 */
[----:B------:R-:W-:Y:S02]  /*19a90*/  VIADD R0, R28, 0xe ;  /* 0x0000000e1c007836 */ /* 0x000fe40000000000 */
[C---:B0-----:R-:W-:Y:S01]  /*19aa0*/  VIADD R7, R5.reuse, UR5 ;  /* 0x0000000505077c36 */ /* 0x041fe20008000000 */
[C---:B------:R-:W-:Y:S01]  /*19ab0*/  LEA R4, P6, R5.reuse, R2, 0x1 ;  /* 0x0000000205047211 */ /* 0x040fe200078c08ff */
[----:B------:R0:W-:Y:S01]  /*19ac0*/  @P1 STG.E.U16 desc[UR8][R12.64], R17 ;  /* 0x000000110c001986 */ /* 0x0001e2000c101508 */
[----:B------:R-:W-:Y:S01]  /*19ad0*/  ISETP.LT.AND P2, PT, R0, UR15, !P0 ;  /* 0x0000000f00007c0c */ /* 0x000fe2000c741270 */
[----:B------:R-:W-:Y:S01]  /*19ae0*/  VIADD R0, R28, 0xf ;  /* 0x0000000f1c007836 */ /* 0x000fe20000000000 */
[----:B------:R-:W-:-:S02]  /*19af0*/  LEA.HI.X.SX32 R5, R5, R22, 0x1, P6 ;  /* 0x0000001605057211 */ /* 0x000fc400030f0eff */
[C---:B------:R-:W-:Y:S01]  /*19b00*/  LEA R14, P6, R7.reuse, R2, 0x1 ;  /* 0x00000002070e7211 */ /* 0x040fe200078c08ff */
[C---:B--2---:R-:W-:Y:S01]  /*19b10*/  VIADD R21, R7.reuse, UR5 ;  /* 0x0000000507157c36 */ /* 0x044fe20008000000 */
[----:B------:R-:W-:Y:S01]  /*19b20*/  ISETP.LT.AND P1, PT, R0, UR15, !P0 ;  /* 0x0000000f00007c0c */ /* 0x000fe2000c721270 */
[----:B------:R-:W-:Y:S01]  /*19b30*/  VIADD R0, R28, 0x10 ;  /* 0x000000101c007836 */ /* 0x000fe20000000000 */
[----:B------:R-:W-:Y:S01]  /*19b40*/  LEA.HI.X.SX32 R15, R7, R22, 0x1, P6 ;  /* 0x00000016070f7211 */ /* 0x000fe200030f0eff */
[----:B------:R-:W-:Y:S01]  /*19b50*/  VIADD R7, R21, UR5 ;  /* 0x0000000515077c36 */ /* 0x000fe20008000000 */
[----:B0-----:R-:W-:Y:S02]  /*19b60*/  PRMT R13, R17, 0x7632, R13 ;  /* 0x00007632110d7816 */ /* 0x001fe4000000000d */
[----:B------:R-:W-:Y:S02]  /*19b70*/  LEA R20, P6, R21, R2, 0x1 ;  /* 0x0000000215147211 */ /* 0x000fe400078c08ff */
[----:B------:R-:W-:Y:S01]  /*19b80*/  PRMT R17, R19, 0x7632, R17 ;  /* 0x0000763213117816 */ /* 0x000fe20000000011 */
[----:B------:R0:W-:Y:S01]  /*19b90*/  @P5 STG.E.U16 desc[UR8][R4.64], R13 ;  /* 0x0000000d04005986 */ /* 0x0001e2000c101508 */
[----:B------:R-:W-:-:S02]  /*19ba0*/  LEA.HI.X.SX32 R21, R21, R22, 0x1, P6 ;  /* 0x0000001615157211 */ /* 0x000fc400030f0eff */
[----:B------:R-:W-:Y:S01]  /*19bb0*/  LEA R6, P6, R7, R2, 0x1 ;  /* 0x0000000207067211 */ /* 0x000fe200078c08ff */
[----:B------:R2:W-:Y:S01]  /*19bc0*/  @P4 STG.E.U16 desc[UR8][R14.64], R18 ;  /* 0x000000120e004986 */ /* 0x0005e2000c101508 */
[----:B------:R-:W-:Y:S01]  /*19bd0*/  ISETP.LT.AND P5, PT, R0, UR15, !P0 ;  /* 0x0000000f00007c0c */ /* 0x000fe2000c7a1270 */
[----:B------:R-:W-:-:S05]  /*19be0*/  VIADD R0, R28, 0x11 ;  /* 0x000000111c007836 */ /* 0x000fca0000000000 */
[----:B------:R-:W-:Y:S01]  /*19bf0*/  ISETP.LT.AND P4, PT, R0, UR15, !P0 ;  /* 0x0000000f00007c0c */ /* 0x000fe2000c781270 */
[C---:B0-----:R-:W-:Y:S01]  /*19c00*/  VIADD R5, R7.reuse, UR5 ;  /* 0x0000000507057c36 */ /* 0x041fe20008000000 */
[----:B------:R-:W-:Y:S01]  /*19c10*/  LEA.HI.X.SX32 R7, R7, R22, 0x1, P6 ;  /* 0x0000001607077211 */ /* 0x000fe200030f0eff */
[----:B------:R-:W-:Y:S01]  /*19c20*/  VIADD R0, R28, 0x12 ;  /* 0x000000121c007836 */ /* 0x000fe20000000000 */
[----:B--2---:R-:W-:Y:S01]  /*19c30*/  PRMT R15, R18, 0x7632, R15 ;  /* 0x00007632120f7816 */ /* 0x004fe2000000000f */
[C---:B------:R-:W-:Y:S01]  /*19c40*/  VIADD R13, R5.reuse, UR5 ;  /* 0x00000005050d7c36 */ /* 0x040fe20008000000 */
[----:B------:R-:W-:Y:S02]  /*19c50*/  LEA R4, P6, R5, R2, 0x1 ;  /* 0x0000000205047211 */ /* 0x000fe400078c08ff */
[----:B-1----:R-:W-:Y:S01]  /*19c60*/  PRMT R18, R9, 0x7632, R18 ;  /* 0x0000763209127816 */ /* 0x002fe20000000012 */
[----:B------:R0:W-:Y:S01]  /*19c70*/  @P3 STG.E.U16 desc[UR8][R20.64], R15 ;  /* 0x0000000f14003986 */ /* 0x0001e2000c101508 */
[----:B------:R-:W-:-:S02]  /*19c80*/  LEA.HI.X.SX32 R5, R5, R22, 0x1, P6 ;  /* 0x0000001605057211 */ /* 0x000fc400030f0eff */
[C---:B------:R-:W-:Y:S01]  /*19c90*/  LEA R12, P6, R13.reuse, R2, 0x1 ;  /* 0x000000020d0c7211 */ /* 0x040fe200078c08ff */
[----:B------:R1:W-:Y:S01]  /*19ca0*/  @P2 STG.E.U16 desc[UR8][R6.64], R19 ;  /* 0x0000001306002986 */ /* 0x0003e2000c101508 */
[----:B------:R-:W-:Y:S01]  /*19cb0*/  ISETP.LT.AND P3, PT, R0, UR15, !P0 ;  /* 0x0000000f00007c0c */ /* 0x000fe2000c761270 */
[----:B------:R-:W-:Y:S02]  /*19cc0*/  VIADD R0, R28, 0x13 ;  /* 0x000000131c007836 */ /* 0x000fe40000000000 */
[----:B------:R2:W-:Y:S03]  /*19cd0*/  @P1 STG.E.U16 desc[UR8][R4.64], R17 ;  /* 0x0000001104001986 */ /* 0x0005e6000c101508 */
[----:B------:R-:W-:Y:S01]  /*19ce0*/  ISETP.LT.AND P2, PT, R0, UR15, !P0 ;  /* 0x0000000f00007c0c */ /* 0x000fe2000c741270 */
[C---:B0-----:R-:W-:Y:S01]  /*19cf0*/  VIADD R15, R13.reuse, UR5 ;  /* 0x000000050d0f7c36 */ /* 0x041fe20008000000 */
[----:B------:R-:W-:Y:S01]  /*19d00*/  LEA.HI.X.SX32 R13, R13, R22, 0x1, P6 ;  /* 0x000000160d0d7211 */ /* 0x000fe200030f0eff */
[----:B------:R-:W-:-:S02]  /*19d10*/  VIADD R0, R28, 0x14 ;  /* 0x000000141c007836 */ /* 0x000fc40000000000 */
[C---:B-1----:R-:W-:Y:S01]  /*19d20*/  VIADD R7, R15.reuse, UR5 ;  /* 0x000000050f077c36 */ /* 0x042fe20008000000 */
[C---:B------:R-:W-:Y:S01]  /*19d30*/  LEA R14, P6, R15.reuse, R2, 0x1 ;  /* 0x000000020f0e7211 */ /* 0x040fe200078c08ff */
[----:B------:R0:W-:Y:S01]  /*19d40*/  @P5 STG.E.U16 desc[UR8][R12.64], R8 ;  /* 0x000000080c005986 */ /* 0x0001e2000c101508 */
[----:B------:R-:W-:Y:S01]  /*19d50*/  ISETP.LT.AND P1, PT, R0, UR15, !P0 ;  /* 0x0000000f00007c0c */ /* 0x000fe2000c721270 */
[----:B------:R-:W-:Y:S01]  /*19d60*/  VIADD R0, R28, 0x15 ;  /* 0x000000151c007836 */ /* 0x000fe20000000000 */
[----:B------:R-:W-:Y:S02]  /*19d70*/  LEA.HI.X.SX32 R15, R15, R22, 0x1, P6 ;  /* 0x000000160f0f7211 */ /* 0x000fe400030f0eff */
[C---:B------:R-:W-:Y:S02]  /*19d80*/  LEA R16, P6, R7.reuse, R2, 0x1 ;  /* 0x0000000207107211 */ /* 0x040fe400078c08ff */
[----:B------:R-:W-:Y:S01]  /*19d90*/  ISETP.LT.AND P5, PT, R0, UR15, !P0 ;  /* 0x0000000f00007c0c */ /* 0x000fe2000c7a1270 */
[----:B------:R-:W-:Y:S01]  /*19da0*/  VIADD R0, R28, 0x16 ;  /* 0x000000161c007836 */ /* 0x000fe20000000000 */
[C---:B--2---:R-:W-:Y:S01]  /*19db0*/  LEA.HI.X.SX32 R17, R7.reuse, R22, 0x1, P6 ;  /* 0x0000001607117211 */ /* 0x044fe200030f0eff */
[----:B------:R-:W-:Y:S01]  /*19dc0*/  VIADD R7, R7, UR5 ;  /* 0x0000000507077c36 */ /* 0x000fe20008000000 */
[----:B0-----:R-:W-:-:S03]  /*19dd0*/  PRMT R13, R8, 0x7632, R13 ;  /* 0x00007632080d7816 */ /* 0x001fc6000000000d */
[C---:B------:R-:W-:Y:S01]  /*19de0*/  VIADD R19, R7.reuse, UR5 ;  /* 0x0000000507137c36 */ /* 0x040fe20008000000 */
[----:B------:R-:W-:Y:S01]  /*19df0*/  LEA R12, P6, R7, R2, 0x1 ;  /* 0x00000002070c7211 */ /* 0x000fe200078c08ff */
[----:B------:R0:W-:Y:S02]  /*19e00*/  @P4 STG.E.U16 desc[UR8][R14.64], R13 ;  /* 0x0000000d0e004986 */ /* 0x0001e4000c101508 */
[----:B------:R-:W-:Y:S01]  /*19e10*/  VIADD R21, R19, UR5 ;  /* 0x0000000513157c36 */ /* 0x000fe20008000000 */
[----:B------:R-:W-:Y:S01]  /*19e20*/  ISETP.LT.AND P4, PT, R0, UR15, !P0 ;  /* 0x0000000f00007c0c */ /* 0x000fe2000c781270 */
[----:B------:R-:W-:Y:S01]  /*19e30*/  VIADD R0, R28, 0x17 ;  /* 0x000000171c007836 */ /* 0x000fe20000000000 */
[----:B------:R1:W-:Y:S04]  /*19e40*/  @P3 STG.E.U16 desc[UR8][R16.64], R9 ;  /* 0x0000000910003986 */ /* 0x0003e8000c101508 */
[----:B------:R-:W-:Y:S01]  /*19e50*/  ISETP.LT.AND P3, PT, R0, UR15, !P0 ;  /* 0x0000000f00007c0c */ /* 0x000fe2000c761270 */
[----:B------:R-:W-:Y:S01]  /*19e60*/  VIADD R0, R28, 0x18 ;  /* 0x000000181c007836 */ /* 0x000fe20000000000 */
[----:B0-----:R-:W-:-:S02]  /*19e70*/  LEA.HI.X.SX32 R13, R7, R22, 0x1, P6 ;  /* 0x00000016070d7211 */ /* 0x001fc400030f0eff */
[----:B------:R0:W2:Y:S01]  /*19e80*/  LDS.128 R4, [R3] ;  /* 0x0000000003047984 */ /* 0x0000a20000000c00 */
[----:B------:R-:W-:Y:S01]  /*19e90*/  LEA R14, P6, R19, R2, 0x1 ;  /* 0x00000002130e7211 */ /* 0x000fe200078c08ff */
[----:B-1----:R-:W-:Y:S02]  /*19ea0*/  VIADD R17, R21, UR5 ;  /* 0x0000000515117c36 */ /* 0x002fe40008000000 */
[----:B------:R1:W-:Y:S01]  /*19eb0*/  @P2 STG.E.U16 desc[UR8][R12.64], R18 ;  /* 0x000000120c002986 */ /* 0x0003e2000c101508 */
[----:B------:R-:W-:Y:S02]  /*19ec0*/  LEA.HI.X.SX32 R15, R19, R22, 0x1, P6 ;  /* 0x00000016130f7211 */ /* 0x000fe400030f0eff */
[----:B------:R-:W-:Y:S01]  /*19ed0*/  LEA R8, P6, R21, R2, 0x1 ;  /* 0x0000000215087211 */ /* 0x000fe200078c08ff */
[----:B0-----:R-:W-:Y:S01]  /*19ee0*/  VIADD R3, R17, UR5 ;  /* 0x0000000511037c36 */ /* 0x001fe20008000000 */
[----:B------:R-:W-:Y:S01]  /*19ef0*/  ISETP.LT.AND P2, PT, R0, UR15, !P0 ;  /* 0x0000000f00007c0c */ /* 0x000fe2000c741270 */
[----:B------:R0:W-:Y:S01]  /*19f00*/  @P1 STG.E.U16 desc[UR8][R14.64], R10 ;  /* 0x0000000a0e001986 */ /* 0x0001e2000c101508 */
[----:B------:R-:W-:Y:S01]  /*19f10*/  LEA.HI.X.SX32 R9, R21, R22, 0x1, P6 ;  /* 0x0000001615097211 */ /* 0x000fe200030f0eff */
[----:B------:R-:W-:Y:S01]  /*19f20*/  VIADD R0, R28, 0x19 ;  /* 0x000000191c007836 */ /* 0x000fe20000000000 */
[----:B------:R-:W-:-:S02]  /*19f30*/  LEA R16, P6, R17, R2, 0x1 ;  /* 0x0000000211107211 */ /* 0x000fc400078c08ff */
[----:B-1----:R-:W-:Y:S02]  /*19f40*/  PRMT R13, R10, 0x7632, R13 ;  /* 0x000076320a0d7816 */ /* 0x002fe4000000000d */
[----:B------:R-:W-:Y:S02]  /*19f50*/  LEA.HI.X.SX32 R17, R17, R22, 0x1, P6 ;  /* 0x0000001611117211 */ /* 0x000fe400030f0eff */
[C---:B------:R-:W-:Y:S01]  /*19f60*/  LEA R12, P6, R3.reuse, R2, 0x1 ;  /* 0x00000002030c7211 */ /* 0x040fe200078c08ff */
[----:B------:R1:W-:Y:S01]  /*19f70*/  @P5 STG.E.U16 desc[UR8][R8.64], R13 ;  /* 0x0000000d08005986 */ /* 0x0003e2000c101508 */
[----:B0-----:R-:W-:Y:S01]  /*19f80*/  VIADD R15, R3, UR5 ;  /* 0x00000005030f7c36 */ /* 0x001fe20008000000 */
[----:B------:R-:W-:Y:S01]  /*19f90*/  ISETP.LT.AND P1, PT, R0, UR15, !P0 ;  /* 0x0000000f00007c0c */ /* 0x000fe2000c721270 */
[----:B------:R-:W-:Y:S01]  /*19fa0*/  VIADD R0, R28, 0x1a ;  /* 0x0000001a1c007836 */ /* 0x000fe20000000000 */
[----:B------:R0:W-:Y:S01]  /*19fb0*/  @P4 STG.E.U16 desc[UR8][R16.64], R11 ;  /* 0x0000000b10004986 */ /* 0x0001e2000c101508 */
[----:B------:R-:W-:-:S03]  /*19fc0*/  PRMT R10, R11, 0x7632, R10 ;  /* 0x000076320b0a7816 */ /* 0x000fc6000000000a */
[----:B------:R-:W-:Y:S01]  /*19fd0*/  ISETP.LT.AND P5, PT, R0, UR15, !P0 ;  /* 0x0000000f00007c0c */ /* 0x000fe2000c7a1270 */
[----:B------:R-:W-:Y:S01]  /*19fe0*/  VIADD R0, R28, 0x1b ;  /* 0x0000001b1c007836 */ /* 0x000fe20000000000 */
[----:B-1----:R-:W-:Y:S01]  /*19ff0*/  LEA.HI.X.SX32 R13, R3, R22, 0x1, P6 ;  /* 0x00000016030d7211 */ /* 0x002fe200030f0eff */
[C---:B------:R-:W-:Y:S01]  /*1a000*/  VIADD R3, R15.reuse, UR5 ;  /* 0x000000050f037c36 */ /* 0x040fe20008000000 */
[----:B------:R-:W-:Y:S02]  /*1a010*/  LEA R14, P6, R15, R2, 0x1 ;  /* 0x000000020f0e7211 */ /* 0x000fe400078c08ff */
[----:B------:R-:W-:Y:S01]  /*1a020*/  ISETP.LT.AND P4, PT, R0, UR15, !P0 ;  /* 0x0000000f00007c0c */ /* 0x000fe2000c781270 */
[----:B------:R-:W-:Y:S01]  /*1a030*/  VIADD R9, R3, UR5 ;  /* 0x0000000503097c36 */ /* 0x000fe20008000000 */
[----:B------:R-:W-:Y:S01]  /*1a040*/  LEA.HI.X.SX32 R15, R15, R22, 0x1, P6 ;  /* 0x000000160f0f7211 */ /* 0x000fe200030f0eff */
[----:B------:R-:W-:Y:S01]  /*1a050*/  VIADD R0, R28, 0x1c ;  /* 0x0000001c1c007836 */ /* 0x000fe20000000000 */
[C---:B0-----:R-:W-:Y:S01]  /*1a060*/  LEA R16, P6, R3.reuse, R2, 0x1 ;  /* 0x0000000203107211 */ /* 0x041fe200078c08ff */
[----:B------:R0:W-:Y:S03]  /*1a070*/  @P3 STG.E.U16 desc[UR8][R12.64], R10 ;  /* 0x0000000a0c003986 */ /* 0x0001e6000c101508 */
[----:B------:R-:W-:Y:S01]  /*1a080*/  LEA.HI.X.SX32 R17, R3, R22, 0x1, P6 ;  /* 0x0000001603117211 */ /* 0x000fe200030f0eff */
[C---:B------:R-:W-:Y:S01]  /*1a090*/  VIADD R3, R9.reuse, UR5 ;  /* 0x0000000509037c36 */ /* 0x040fe20008000000 */
[----:B------:R-:W-:Y:S01]  /*1a0a0*/  ISETP.LT.AND P3, PT, R0, UR15, !P0 ;  /* 0x0000000f00007c0c */ /* 0x000fe2000c761270 */
[----:B--2---:R1:W-:Y:S01]  /*1a0b0*/  @P2 STG.E.U16 desc[UR8][R14.64], R4 ;  /* 0x000000040e002986 */ /* 0x0043e2000c101508 */
[----:B------:R-:W-:Y:S01]  /*1a0c0*/  VIADD R0, R28, 0x1d ;  /* 0x0000001d1c007836 */ /* 0x000fe20000000000 */
[----:B------:R-:W-:Y:S01]  /*1a0d0*/  LEA R8, P6, R9, R2, 0x1 ;  /* 0x0000000209087211 */ /* 0x000fe200078c08ff */
[----:B------:R-:W-:Y:S01]  /*1a0e0*/  VIADD R11, R3, UR5 ;  /* 0x00000005030b7c36 */ /* 0x000fe20008000000 */
[----:B0-----:R-:W-:-:S03]  /*1a0f0*/  PRMT R13, R4, 0x7632, R13 ;  /* 0x00007632040d7816 */ /* 0x001fc6000000000d */
[----:B------:R-:W-:Y:S01]  /*1a100*/  VIADD R19, R11, UR5 ;  /* 0x000000050b137c36 */ /* 0x000fe20008000000 */
[----:B------:R-:W-:Y:S01]  /*1a110*/  ISETP.LT.AND P2, PT, R0, UR15, !P0 ;  /* 0x0000000f00007c0c */ /* 0x000fe2000c741270 */
[C---:B------:R-:W-:Y:S01]  /*1a120*/  VIADD R0, R28.reuse, 0x1e ;  /* 0x0000001e1c007836 */ /* 0x040fe20000000000 */
[----:B------:R-:W-:Y:S01]  /*1a130*/  LEA.HI.X.SX32 R9, R9, R22, 0x1, P6 ;  /* 0x0000001609097211 */ /* 0x000fe200030f0eff */
[----:B------:R0:W-:Y:S01]  /*1a140*/  @P1 STG.E.U16 desc[UR8][R16.64], R13 ;  /* 0x0000000d10001986 */ /* 0x0001e2000c101508 */
[-C--:B------:R-:W-:Y:S01]  /*1a150*/  LEA R12, P1, R3, R2.reuse, 0x1 ;  /* 0x00000002030c7211 */ /* 0x080fe200078208ff */
[----:B------:R-:W-:Y:S01]  /*1a160*/  VIADD R21, R19, UR5 ;  /* 0x0000000513157c36 */ /* 0x000fe20008000000 */
[C---:B------:R-:W-:Y:S01]  /*1a170*/  LEA R10, P6, R11.reuse, R2, 0x1 ;  /* 0x000000020b0a7211 */ /* 0x040fe200078c08ff */
[----:B-1----:R-:W-:Y:S01]  /*1a180*/  VIADD R4, R28, 0x1f ;  /* 0x0000001f1c047836 */ /* 0x002fe20000000000 */
[----:B------:R1:W-:Y:S02]  /*1a190*/  @P5 STG.E.U16 desc[UR8][R8.64], R5 ;  /* 0x0000000508005986 */ /* 0x0003e4000c101508 */
[----:B------:R-:W-:-:S02]  /*1a1a0*/  LEA.HI.X.SX32 R11, R11, R22, 0x1, P6 ;  /* 0x000000160b0b7211 */ /* 0x000fc400030f0eff */
[----:B------:R-:W-:Y:S02]  /*1a1b0*/  LEA R14, P6, R19, R2, 0x1 ;  /* 0x00000002130e7211 */ /* 0x000fe400078c08ff */
[----:B0-----:R-:W-:Y:S01]  /*1a1c0*/  LEA.HI.X.SX32 R13, R3, R22, 0x1, P1 ;  /* 0x00000016030d7211 */ /* 0x001fe200008f0eff */
[C---:B------:R-:W-:Y:S01]  /*1a1d0*/  VIADD R3, R21.reuse, UR5 ;  /* 0x0000000515037c36 */ /* 0x040fe20008000000 */
[----:B------:R-:W-:Y:S02]  /*1a1e0*/  LEA R16, P1, R21, R2, 0x1 ;  /* 0x0000000215107211 */ /* 0x000fe400078208ff */
[-C--:B------:R-:W-:Y:S02]  /*1a1f0*/  LEA.HI.X.SX32 R15, R19, R22.reuse, 0x1, P6 ;  /* 0x00000016130f7211 */ /* 0x080fe400030f0eff */
[----:B------:R-:W-:Y:S02]  /*1a200*/  LEA.HI.X.SX32 R17, R21, R22, 0x1, P1 ;  /* 0x0000001615117211 */ /* 0x000fe400008f0eff */
[----:B------:R-:W-:-:S02]  /*1a210*/  ISETP.LT.AND P1, PT, R0, UR15, !P0 ;  /* 0x0000000f00007c0c */ /* 0x000fc4000c721270 */
[----:B------:R-:W-:Y:S02]  /*1a220*/  ISETP.LT.AND P0, PT, R4, UR15, !P0 ;  /* 0x0000000f04007c0c */ /* 0x000fe4000c701270 */
[----:B------:R-:W-:Y:S02]  /*1a230*/  PRMT R0, R5, 0x7632, R0 ;  /* 0x0000763205007816 */ /* 0x000fe40000000000 */
[----:B------:R-:W-:Y:S02]  /*1a240*/  PRMT R4, R6, 0x7632, R4 ;  /* 0x0000763206047816 */ /* 0x000fe40000000004 */
[C---:B------:R-:W-:Y:S01]  /*1a250*/  LEA R2, P6, R3.reuse, R2, 0x1 ;  /* 0x0000000203027211 */ /* 0x040fe200078c08ff */
[----:B------:R1:W-:Y:S03]  /*1a260*/  @P4 STG.E.U16 desc[UR8][R12.64], R0 ;  /* 0x000000000c004986 */ /* 0x0003e6000c101508 */
[----:B------:R-:W-:Y:S01]  /*1a270*/  LEA.HI.X.SX32 R3, R3, R22, 0x1, P6 ;  /* 0x0000001603037211 */ /* 0x000fe200030f0eff */
[----:B------:R1:W-:Y:S04]  /*1a280*/  @P3 STG.E.U16 desc[UR8][R10.64], R6 ;  /* 0x000000060a003986 */ /* 0x0003e8000c101508 */
[----:B------:R1:W-:Y:S04]  /*1a290*/  @P2 STG.E.U16 desc[UR8][R14.64], R4 ;  /* 0x000000040e002986 */ /* 0x0003e8000c101508 */
[----:B------:R1:W-:Y:S01]  /*1a2a0*/  @P1 STG.E.U16 desc[UR8][R16.64], R7 ;  /* 0x0000000710001986 */ /* 0x0003e2000c101508 */
[----:B------:R-:W-:Y:S05]  /*1a2b0*/  @!P0 EXIT ;  /* 0x000000000000894d */ /* 0x000fea0003800000 */
[----:B-1----:R-:W-:-:S05]  /*1a2c0*/  PRMT R7, R7, 0x7632, R7 ;  /* 0x0000763207077816 */ /* 0x002fca0000000007 */
[----:B------:R-:W-:Y:S01]  /*1a2d0*/  STG.E.U16 desc[UR8][R2.64], R7 ;  /* 0x0000000702007986 */ /* 0x000fe2000c101508 */
[----:B------:R-:W-:Y:S05]  /*1a2e0*/  EXIT ;  /* 0x000000000000794d */ /* 0x000fea0003800000 */
.L_x_2:
[----:B------:R-:W-:-:S00]  /*1a2f0*/  BRA `(.L_x_2) ;  /* 0xfffffffc00fc7947 */ /* 0x000fc0000383ffff */
[----:B------:R-:W-:-:S00]  /*1a300*/  NOP ;  /* 0x0000000000007918 */ /* 0x000fc00000000000 */
[----:B------:R-:W-:-:S00]  /*1a310*/  NOP ;  /* 0x0000000000007918 */ /* 0x000fc00000000000 */
[----:B------:R-:W-:-:S00]  /*1a320*/  NOP ;  /* 0x0000000000007918 */ /* 0x000fc00000000000 */
[----:B------:R-:W-:-:S00]  /*1a330*/  NOP ;  /* 0x0000000000007918 */ /* 0x000fc00000000000 */
[----:B------:R-:W-:-:S00]  /*1a340*/  NOP ;  /* 0x0000000000007918 */ /* 0x000fc00000000000 */
[----:B------:R-:W-:-:S00]  /*1a350*/  NOP ;  /* 0x0000000000007918 */ /* 0x000fc00000000000 */
[----:B------:R-:W-:-:S00]  /*1a360*/  NOP ;  /* 0x0000000000007918 */ /* 0x000fc00000000000 */
[----:B------:R-:W-:-:S00]  /*1a370*/  NOP ;  /* 0x0000000000007918 */ /* 0x000fc00000000000 */
.L_x_3:


//--------------------- .nv.shared.matmul_kernel  --------------------------
	.section	.nv.shared.matmul_kernel,"aw",@nobits
	.sectionflags	@""
	.align	16
	.zero		1024


//--------------------- .nv.shared.reserved.0     --------------------------
	.section	.nv.shared.reserved.0,"aw",@nobits
	.weak		__nv_reservedSMEM_offset_0_alias
	.size		__nv_reservedSMEM_offset_0_alias, 0, 64
	.other		__nv_reservedSMEM_offset_0_alias,@"STO_CUDA_RESERVED_SHARED STV_DEFAULT"
__nv_reservedSMEM_offset_0_alias:
	.zero		0
	.zero		64


//--------------------- .nv.constant0.matmul_kernel --------------------------
	.section	.nv.constant0.matmul_kernel,"a",@progbits
	.sectionflags	@""
	.align	4
.nv.constant0.matmul_kernel:
	.zero		976


//--------------------- SYMBOLS --------------------------

	.type		.nv.reservedSmem.offset0,@object
	.size		.nv.reservedSmem.offset0,0x4
	.type		.nv.reservedSmem.cap,@object
	.size		.nv.reservedSmem.cap,0x4
